	.target	sm_100a

	.elftype	@"ET_EXEC"


//--------------------- .note.nv.tkinfo           --------------------------
	.section	.note.nv.tkinfo,"",@"SHT_NOTE"
	.sectionflags	@"SHF_NOTE_NV_TKINFO"
	.tkinfo
        /*0018*/ 	.word	0x00000002
        /*0030*/ 	.string	""
        /*0030*/ 	.string	"ptxas"
        /*0030*/ 	.string	"Cuda compilation tools, release 13.0, V13.0.88"
        /*0030*/ 	.string	"Build cuda_13.0.r13.0/compiler.36424714_0"
        /*0030*/ 	.string	"-arch sm_100a -m 64 "



//--------------------- .note.nv.cuinfo           --------------------------
	.section	.note.nv.cuinfo,"",@"SHT_NOTE"
	.sectionflags	@"SHF_NOTE_NV_CUINFO"
        /*0018*/ 	.short	0x0002
        /*001a*/ 	.short	0x0064
        /*001c*/ 	.short	0x0082
	.zero		2


//--------------------- .nv.info                  --------------------------
	.section	.nv.info,"",@"SHT_CUDA_INFO"
	.align	4


	//----- nvinfo : EIATTR_REGCOUNT
	.align		4
        /*0000*/ 	.byte	0x04, 0x2f
        /*0002*/ 	.short	(.L_19 - .L_18)
	.align		4
.L_18:
        /*0004*/ 	.word	index@(_ZN7cutlass13device_kernelINS_4conv6kernel13ConvUniversalINS1_16ConvProblemShapeILNS1_8OperatorE1ELi3EEENS1_10collective14CollectiveConvINS1_47MainloopSm100TmaUmmaWarpSpecializedImplicitGemmILS5_1ELi52ELi3ELi1ELi2EN4cute5tupleIJNSA_1CILi2EEENSC_ILi1EEESE_EEEEENSB_IJNSC_ILi128EEESH_NSB_IJNSC_ILi32EEEEEEEEENS_12float_e4m3_tESL_NSA_8TiledMMAINSA_8MMA_AtomIJNSA_10MMA_TraitsINSA_25SM100_MMA_F8F6F4_2x1SM_SSEJSL_SL_fSH_SH_NSA_17integral_constantINSA_4UMMA5MajorELSS_0EEENSQ_ISS_LSS_1EEENSQ_INSR_7ScaleInELSV_0EEESW_EEEEEENSA_6LayoutINSB_IJSE_SE_SE_EEENSB_IJNSC_ILi0EEES11_S11_EEEEENSB_IJNSA_10UnderscoreES14_S14_EEEEENS7_6detail27Sm100ImplicitGemmTileTraitsINSA_25SM100_TMA_2SM_LOAD_IM2COLENSA_14ComposedLayoutINSA_7SwizzleILi1ELi4ELi3EEENSA_18smem_ptr_flag_bitsILi8EEENSZ_INSB_IJNSC_ILi8EEESI_EEENSB_IJSI_SE_EEEEEEEvEENS18_INSA_18SM100_TMA_2SM_LOADENS1A_INS1B_ILi2ELi4ELi3EEES1E_NSZ_INSB_IJNSC_ILi64EEES1F_EEENSB_IJSE_S1N_EEEEEEEvEEEENS_8epilogue10collective18CollectiveEpilogueINS1U_23Sm100TmaWarpSpecializedILi2ELi2ELi32ELb0ELb0EEEJNSB_IJS1N_SH_SJ_EEENSB_IJNSZ_IS1N_SE_EENSZ_INSB_IJSI_SD_EEES1P_EEEEESL_NSB_IJNSB_IJllllEEESE_S11_EEESL_S25_NS1U_6fusion15FusionCallbacksIS1Y_NS26_17LinearCombinationISL_fSL_fLNS_15FloatRoundStyleE2EEES1Z_S23_JEEENSA_5SM1004TMEM4LOAD26SM100_TMEM_LOAD_32dp32b32xENSA_20SM90_TMA_LOAD_IM2COLES1J_NSA_39AutoVectorizingCopyWithAssumedAlignmentILi128EEENSA_21SM90_TMA_STORE_IM2COLES1J_S2I_S2I_EEEvvEEEEvNT_6ParamsE)
        /*0008*/ 	.word	0x00000078


	//----- nvinfo : EIATTR_FRAME_SIZE
	.align		4
.L_19:
        /*000c*/ 	.byte	0x04, 0x11
        /*000e*/ 	.short	(.L_21 - .L_20)
	.align		4
.L_20:
        /*0010*/ 	.word	index@($__internal_2_$__cuda_sm10x_tcgen05_guardrail_trap_unallocated_columns_being_dealloced)
        /*0014*/ 	.word	0x00000008


	//----- nvinfo : EIATTR_FRAME_SIZE
	.align		4
.L_21:
        /*0018*/ 	.byte	0x04, 0x11
        /*001a*/ 	.short	(.L_23 - .L_22)
	.align		4
.L_22:
        /*001c*/ 	.word	index@($__internal_1_$__cuda_sm10x_tcgen05_guardrail_trap_phase_invalid_during_alloc)
        /*0020*/ 	.word	0x00000008


	//----- nvinfo : EIATTR_FRAME_SIZE
	.align		4
.L_23:
        /*0024*/ 	.byte	0x04, 0x11
        /*0026*/ 	.short	(.L_25 - .L_24)
	.align		4
.L_24:
        /*0028*/ 	.word	index@($__internal_0_$__cuda_sm10x_tcgen05_guardrail_trap_col_being_dealloced_not_returned_by_alloc)
        /*002c*/ 	.word	0x00000008


	//----- nvinfo : EIATTR_FRAME_SIZE
	.align		4
.L_25:
        /*0030*/ 	.byte	0x04, 0x11
        /*0032*/ 	.short	(.L_27 - .L_26)
	.align		4
.L_26:
        /*0034*/ 	.word	index@(_ZN7cutlass13device_kernelINS_4conv6kernel13ConvUniversalINS1_16ConvProblemShapeILNS1_8OperatorE1ELi3EEENS1_10collective14CollectiveConvINS1_47MainloopSm100TmaUmmaWarpSpecializedImplicitGemmILS5_1ELi52ELi3ELi1ELi2EN4cute5tupleIJNSA_1CILi2EEENSC_ILi1EEESE_EEEEENSB_IJNSC_ILi128EEESH_NSB_IJNSC_ILi32EEEEEEEEENS_12float_e4m3_tESL_NSA_8TiledMMAINSA_8MMA_AtomIJNSA_10MMA_TraitsINSA_25SM100_MMA_F8F6F4_2x1SM_SSEJSL_SL_fSH_SH_NSA_17integral_constantINSA_4UMMA5MajorELSS_0EEENSQ_ISS_LSS_1EEENSQ_INSR_7ScaleInELSV_0EEESW_EEEEEENSA_6LayoutINSB_IJSE_SE_SE_EEENSB_IJNSC_ILi0EEES11_S11_EEEEENSB_IJNSA_10UnderscoreES14_S14_EEEEENS7_6detail27Sm100ImplicitGemmTileTraitsINSA_25SM100_TMA_2SM_LOAD_IM2COLENSA_14ComposedLayoutINSA_7SwizzleILi1ELi4ELi3EEENSA_18smem_ptr_flag_bitsILi8EEENSZ_INSB_IJNSC_ILi8EEESI_EEENSB_IJSI_SE_EEEEEEEvEENS18_INSA_18SM100_TMA_2SM_LOADENS1A_INS1B_ILi2ELi4ELi3EEES1E_NSZ_INSB_IJNSC_ILi64EEES1F_EEENSB_IJSE_S1N_EEEEEEEvEEEENS_8epilogue10collective18CollectiveEpilogueINS1U_23Sm100TmaWarpSpecializedILi2ELi2ELi32ELb0ELb0EEEJNSB_IJS1N_SH_SJ_EEENSB_IJNSZ_IS1N_SE_EENSZ_INSB_IJSI_SD_EEES1P_EEEEESL_NSB_IJNSB_IJllllEEESE_S11_EEESL_S25_NS1U_6fusion15FusionCallbacksIS1Y_NS26_17LinearCombinationISL_fSL_fLNS_15FloatRoundStyleE2EEES1Z_S23_JEEENSA_5SM1004TMEM4LOAD26SM100_TMEM_LOAD_32dp32b32xENSA_20SM90_TMA_LOAD_IM2COLES1J_NSA_39AutoVectorizingCopyWithAssumedAlignmentILi128EEENSA_21SM90_TMA_STORE_IM2COLES1J_S2I_S2I_EEEvvEEEEvNT_6ParamsE)
        /*0038*/ 	.word	0x00000008


	//----- nvinfo : EIATTR_MIN_STACK_SIZE
	.align		4
.L_27:
        /*003c*/ 	.byte	0x04, 0x12
        /*003e*/ 	.short	(.L_29 - .L_28)
	.align		4
.L_28:
        /*0040*/ 	.word	index@(_ZN7cutlass13device_kernelINS_4conv6kernel13ConvUniversalINS1_16ConvProblemShapeILNS1_8OperatorE1ELi3EEENS1_10collective14CollectiveConvINS1_47MainloopSm100TmaUmmaWarpSpecializedImplicitGemmILS5_1ELi52ELi3ELi1ELi2EN4cute5tupleIJNSA_1CILi2EEENSC_ILi1EEESE_EEEEENSB_IJNSC_ILi128EEESH_NSB_IJNSC_ILi32EEEEEEEEENS_12float_e4m3_tESL_NSA_8TiledMMAINSA_8MMA_AtomIJNSA_10MMA_TraitsINSA_25SM100_MMA_F8F6F4_2x1SM_SSEJSL_SL_fSH_SH_NSA_17integral_constantINSA_4UMMA5MajorELSS_0EEENSQ_ISS_LSS_1EEENSQ_INSR_7ScaleInELSV_0EEESW_EEEEEENSA_6LayoutINSB_IJSE_SE_SE_EEENSB_IJNSC_ILi0EEES11_S11_EEEEENSB_IJNSA_10UnderscoreES14_S14_EEEEENS7_6detail27Sm100ImplicitGemmTileTraitsINSA_25SM100_TMA_2SM_LOAD_IM2COLENSA_14ComposedLayoutINSA_7SwizzleILi1ELi4ELi3EEENSA_18smem_ptr_flag_bitsILi8EEENSZ_INSB_IJNSC_ILi8EEESI_EEENSB_IJSI_SE_EEEEEEEvEENS18_INSA_18SM100_TMA_2SM_LOADENS1A_INS1B_ILi2ELi4ELi3EEES1E_NSZ_INSB_IJNSC_ILi64EEES1F_EEENSB_IJSE_S1N_EEEEEEEvEEEENS_8epilogue10collective18CollectiveEpilogueINS1U_23Sm100TmaWarpSpecializedILi2ELi2ELi32ELb0ELb0EEEJNSB_IJS1N_SH_SJ_EEENSB_IJNSZ_IS1N_SE_EENSZ_INSB_IJSI_SD_EEES1P_EEEEESL_NSB_IJNSB_IJllllEEESE_S11_EEESL_S25_NS1U_6fusion15FusionCallbacksIS1Y_NS26_17LinearCombinationISL_fSL_fLNS_15FloatRoundStyleE2EEES1Z_S23_JEEENSA_5SM1004TMEM4LOAD26SM100_TMEM_LOAD_32dp32b32xENSA_20SM90_TMA_LOAD_IM2COLES1J_NSA_39AutoVectorizingCopyWithAssumedAlignmentILi128EEENSA_21SM90_TMA_STORE_IM2COLES1J_S2I_S2I_EEEvvEEEEvNT_6ParamsE)
        /*0044*/ 	.word	0x00000008
.L_29:


//--------------------- .nv.compat                --------------------------
	.section	.nv.compat,"",@"SHT_CUDA_COMPAT_INFO"
	.align	4
        /*0000*/ 	.byte	0x02, 0x09, 0x01, 0x00, 0x02, 0x02, 0x02, 0x00, 0x02, 0x05, 0x05, 0x00, 0x03, 0x07, 0x01, 0x01
        /*0010*/ 	.byte	0x02, 0x03, 0x01, 0x00, 0x02, 0x06, 0x01, 0x00, 0x04, 0x0b, 0x08, 0x00, 0x09, 0x00, 0x00, 0x00
        /*0020*/ 	.byte	0x00, 0x00, 0x00, 0x00


//--------------------- .nv.info._ZN7cutlass13device_kernelINS_4conv6kernel13ConvUniversalINS1_16ConvProblemShapeILNS1_8OperatorE1ELi3EEENS1_10collective14CollectiveConvINS1_47MainloopSm100TmaUmmaWarpSpecializedImplicitGemmILS5_1ELi52ELi3ELi1ELi2EN4cute5tupleIJNSA_1CILi2EEENSC_ILi1EEESE_EEEEENSB_IJNSC_ILi128EEESH_NSB_IJNSC_ILi32EEEEEEEEENS_12float_e4m3_tESL_NSA_8TiledMMAINSA_8MMA_AtomIJNSA_10MMA_TraitsINSA_25SM100_MMA_F8F6F4_2x1SM_SSEJSL_SL_fSH_SH_NSA_17integral_constantINSA_4UMMA5MajorELSS_0EEENSQ_ISS_LSS_1EEENSQ_INSR_7ScaleInELSV_0EEESW_EEEEEENSA_6LayoutINSB_IJSE_SE_SE_EEENSB_IJNSC_ILi0EEES11_S11_EEEEENSB_IJNSA_10UnderscoreES14_S14_EEEEENS7_6detail27Sm100ImplicitGemmTileTraitsINSA_25SM100_TMA_2SM_LOAD_IM2COLENSA_14ComposedLayoutINSA_7SwizzleILi1ELi4ELi3EEENSA_18smem_ptr_flag_bitsILi8EEENSZ_INSB_IJNSC_ILi8EEESI_EEENSB_IJSI_SE_EEEEEEEvEENS18_INSA_18SM100_TMA_2SM_LOADENS1A_INS1B_ILi2ELi4ELi3EEES1E_NSZ_INSB_IJNSC_ILi64EEES1F_EEENSB_IJSE_S1N_EEEEEEEvEEEENS_8epilogue10collective18CollectiveEpilogueINS1U_23Sm100TmaWarpSpecializedILi2ELi2ELi32ELb0ELb0EEEJNSB_IJS1N_SH_SJ_EEENSB_IJNSZ_IS1N_SE_EENSZ_INSB_IJSI_SD_EEES1P_EEEEESL_NSB_IJNSB_IJllllEEESE_S11_EEESL_S25_NS1U_6fusion15FusionCallbacksIS1Y_NS26_17LinearCombinationISL_fSL_fLNS_15FloatRoundStyleE2EEES1Z_S23_JEEENSA_5SM1004TMEM4LOAD26SM100_TMEM_LOAD_32dp32b32xENSA_20SM90_TMA_LOAD_IM2COLES1J_NSA_39AutoVectorizingCopyWithAssumedAlignmentILi128EEENSA_21SM90_TMA_STORE_IM2COLES1J_S2I_S2I_EEEvvEEEEvNT_6ParamsE --------------------------
	.section	.nv.info._ZN7cutlass13device_kernelINS_4conv6kernel13ConvUniversalINS1_16ConvProblemShapeILNS1_8OperatorE1ELi3EEENS1_10collective14CollectiveConvINS1_47MainloopSm100TmaUmmaWarpSpecializedImplicitGemmILS5_1ELi52ELi3ELi1ELi2EN4cute5tupleIJNSA_1CILi2EEENSC_ILi1EEESE_EEEEENSB_IJNSC_ILi128EEESH_NSB_IJNSC_ILi32EEEEEEEEENS_12float_e4m3_tESL_NSA_8TiledMMAINSA_8MMA_AtomIJNSA_10MMA_TraitsINSA_25SM100_MMA_F8F6F4_2x1SM_SSEJSL_SL_fSH_SH_NSA_17integral_constantINSA_4UMMA5MajorELSS_0EEENSQ_ISS_LSS_1EEENSQ_INSR_7ScaleInELSV_0EEESW_EEEEEENSA_6LayoutINSB_IJSE_SE_SE_EEENSB_IJNSC_ILi0EEES11_S11_EEEEENSB_IJNSA_10UnderscoreES14_S14_EEEEENS7_6detail27Sm100ImplicitGemmTileTraitsINSA_25SM100_TMA_2SM_LOAD_IM2COLENSA_14ComposedLayoutINSA_7SwizzleILi1ELi4ELi3EEENSA_18smem_ptr_flag_bitsILi8EEENSZ_INSB_IJNSC_ILi8EEESI_EEENSB_IJSI_SE_EEEEEEEvEENS18_INSA_18SM100_TMA_2SM_LOADENS1A_INS1B_ILi2ELi4ELi3EEES1E_NSZ_INSB_IJNSC_ILi64EEES1F_EEENSB_IJSE_S1N_EEEEEEEvEEEENS_8epilogue10collective18CollectiveEpilogueINS1U_23Sm100TmaWarpSpecializedILi2ELi2ELi32ELb0ELb0EEEJNSB_IJS1N_SH_SJ_EEENSB_IJNSZ_IS1N_SE_EENSZ_INSB_IJSI_SD_EEES1P_EEEEESL_NSB_IJNSB_IJllllEEESE_S11_EEESL_S25_NS1U_6fusion15FusionCallbacksIS1Y_NS26_17LinearCombinationISL_fSL_fLNS_15FloatRoundStyleE2EEES1Z_S23_JEEENSA_5SM1004TMEM4LOAD26SM100_TMEM_LOAD_32dp32b32xENSA_20SM90_TMA_LOAD_IM2COLES1J_NSA_39AutoVectorizingCopyWithAssumedAlignmentILi128EEENSA_21SM90_TMA_STORE_IM2COLES1J_S2I_S2I_EEEvvEEEEvNT_6ParamsE,"",@"SHT_CUDA_INFO"
	.sectionflags	@""
	.align	4


	//----- nvinfo : EIATTR_CUDA_API_VERSION
	.align		4
        /*0000*/ 	.byte	0x04, 0x37
        /*0002*/ 	.short	(.L_31 - .L_30)
.L_30:
        /*0004*/ 	.word	0x00000082


	//----- nvinfo : EIATTR_KPARAM_INFO
	.align		4
.L_31:
        /*0008*/ 	.byte	0x04, 0x17
        /*000a*/ 	.short	(.L_33 - .L_32)
.L_32:
        /*000c*/ 	.word	0x00000000
        /*0010*/ 	.short	0x0000
        /*0012*/ 	.short	0x0000
        /*0014*/ 	.byte	0x00, 0xf0, 0x01, 0x24


	//----- nvinfo : EIATTR_AT_ENTRY_FRAGMENTS
	.align		4
.L_33:
        /*0018*/ 	.byte	0x04, 0x4f
        /*001a*/ 	.short	(.L_35 - .L_34)


	//   ....[0]....
.L_34:
        /*001c*/ 	.word	0x00000007


	//----- nvinfo : EIATTR_RESERVED_SMEM_USED
	.align		4
.L_35:
        /*0020*/ 	.byte	0x01, 0x41
	.zero		2


	//----- nvinfo : EIATTR_SPARSE_MMA_MASK
	.align		4
        /*0024*/ 	.byte	0x03, 0x50
        /*0026*/ 	.short	0x0000


	//----- nvinfo : EIATTR_TCGEN05_2CTA_USED
	.align		4
        /*0028*/ 	.byte	0x01, 0x52
	.zero		2


	//----- nvinfo : EIATTR_MAXREG_COUNT
	.align		4
        /*002c*/ 	.byte	0x03, 0x1b
        /*002e*/ 	.short	0x00ff


	//----- nvinfo : EIATTR_NUM_BARRIERS
	.align		4
        /*0030*/ 	.byte	0x02, 0x4c
        /*0032*/ 	.byte	0x07
	.zero		1


	//----- nvinfo : EIATTR_EXTERNS
	.align		4
        /*0034*/ 	.byte	0x04, 0x0f
        /*0036*/ 	.short	(.L_37 - .L_36)


	//   ....[0]....
	.align		4
.L_36:
        /*0038*/ 	.word	index@(__assertfail)


	//----- nvinfo : EIATTR_MERCURY_ISA_VERSION
	.align		4
.L_37:
        /*003c*/ 	.byte	0x03, 0x5f
        /*003e*/ 	.short	0x0101


	//----- nvinfo : EIATTR_INT_WARP_WIDE_INSTR_OFFSETS
	.align		4
        /*0040*/ 	.byte	0x04, 0x31
        /*0042*/ 	.short	(.L_39 - .L_38)


	//   ....[0]....
.L_38:
        /*0044*/ 	.word	0x000011e0


	//   ....[1]....
        /*0048*/ 	.word	0x00001280


	//   ....[2]....
        /*004c*/ 	.word	0x000065a0


	//   ....[3]....
        /*0050*/ 	.word	0x000065c0


	//   ....[4]....
        /*0054*/ 	.word	0x000065f0


	//   ....[5]....
        /*0058*/ 	.word	0x00007310


	//   ....[6]....
        /*005c*/ 	.word	0x000073e0


	//   ....[7]....
        /*0060*/ 	.word	0x00007460


	//   ....[8]....
        /*0064*/ 	.word	0x00007530


	//   ....[9]....
        /*0068*/ 	.word	0x00007680


	//   ....[10]....
        /*006c*/ 	.word	0x000076f0


	//----- nvinfo : EIATTR_COOP_GROUP_MASK_REGIDS
	.align		4
.L_39:
        /*0070*/ 	.byte	0x04, 0x29
        /*0072*/ 	.short	(.L_41 - .L_40)


	//   ....[0]....
.L_40:
        /*0074*/ 	.word	0xffffffff


	//   ....[1]....
        /*0078*/ 	.word	0xffffffff


	//   ....[2]....
        /*007c*/ 	.word	0xffffffff


	//   ....[3]....
        /*0080*/ 	.word	0xffffffff


	//   ....[4]....
        /*0084*/ 	.word	0xffffffff


	//   ....[5]....
        /*0088*/ 	.word	0xffffffff


	//   ....[6]....
        /*008c*/ 	.word	0xffffffff


	//   ....[7]....
        /*0090*/ 	.word	0xffffffff


	//   ....[8]....
        /*0094*/ 	.word	0xffffffff


	//   ....[9]....
        /*0098*/ 	.word	0xffffffff


	//   ....[10]....
        /*009c*/ 	.word	0xffffffff


	//   ....[11]....
        /*00a0*/ 	.word	0xffffffff


	//   ....[12]....
        /*00a4*/ 	.word	0xffffffff


	//----- nvinfo : EIATTR_COOP_GROUP_INSTR_OFFSETS
	.align		4
.L_41:
        /*00a8*/ 	.byte	0x04, 0x28
        /*00aa*/ 	.short	(.L_43 - .L_42)


	//   ....[0]....
.L_42:
        /*00ac*/ 	.word	0x000000d0


	//   ....[1]....
        /*00b0*/ 	.word	0x00000540


	//   ....[2]....
        /*00b4*/ 	.word	0x00000d00


	//   ....[3]....
        /*00b8*/ 	.word	0x00000e50


	//   ....[4]....
        /*00bc*/ 	.word	0x00000f40


	//   ....[5]....
        /*00c0*/ 	.word	0x00001080


	//   ....[6]....
        /*00c4*/ 	.word	0x00001300


	//   ....[7]....
        /*00c8*/ 	.word	0x00002bf0


	//   ....[8]....
        /*00cc*/ 	.word	0x00005610


	//   ....[9]....
        /*00d0*/ 	.word	0x00005ae0


	//   ....[10]....
        /*00d4*/ 	.word	0x00005b10


	//   ....[11]....
        /*00d8*/ 	.word	0x000064c0


	//   ....[12]....
        /*00dc*/ 	.word	0x000066c0


	//----- nvinfo : EIATTR_VRC_CTA_INIT_COUNT
	.align		4
.L_43:
        /*00e0*/ 	.byte	0x02, 0x4a
        /*00e2*/ 	.byte	0x80
	.zero		1


	//----- nvinfo : EIATTR_SYSCALL_OFFSETS
	.align		4
        /*00e4*/ 	.byte	0x04, 0x46
        /*00e6*/ 	.short	(.L_45 - .L_44)


	//   ....[0]....
.L_44:
        /*00e8*/ 	.word	0x00008240


	//   ....[1]....
        /*00ec*/ 	.word	0x00008380


	//   ....[2]....
        /*00f0*/ 	.word	0x00008d70


	//   ....[3]....
        /*00f4*/ 	.word	0x00009bb0


	//----- nvinfo : EIATTR_MBARRIER_INSTR_OFFSETS
	.align		4
.L_45:
        /*00f8*/ 	.byte	0x04, 0x39
        /*00fa*/ 	.short	(.L_47 - .L_46)


	//   ....[0]....
.L_46:
        /*00fc*/ 	.word	0x00000660
        /*0100*/ 	.word	0x000000ff
        /*0104*/ 	.word	0x00000000
        /*0108*/ 	.short	0x0100
        /*010a*/ 	.byte	0x04
	.zero		1


	//   ....[1]....
        /*010c*/ 	.word	0x00000670
        /*0110*/ 	.word	0x000000ff
        /*0114*/ 	.word	0x000001a0
        /*0118*/ 	.short	0x0100
        /*011a*/ 	.byte	0x04
	.zero		1


	//   ....[2]....
        /*011c*/ 	.word	0x00000680
        /*0120*/ 	.word	0x000000ff
        /*0124*/ 	.word	0x00000008
        /*0128*/ 	.short	0x0100
        /*012a*/ 	.byte	0x04
	.zero		1


	//   ....[3]....
        /*012c*/ 	.word	0x00000690
        /*0130*/ 	.word	0x000000ff
        /*0134*/ 	.word	0x000001a8
        /*0138*/ 	.short	0x0100
        /*013a*/ 	.byte	0x04
	.zero		1


	//   ....[4]....
        /*013c*/ 	.word	0x000006a0
        /*0140*/ 	.word	0x000000ff
        /*0144*/ 	.word	0x00000010
        /*0148*/ 	.short	0x0100
        /*014a*/ 	.byte	0x04
	.zero		1


	//   ....[5]....
        /*014c*/ 	.word	0x000006b0
        /*0150*/ 	.word	0x000000ff
        /*0154*/ 	.word	0x000001b0
        /*0158*/ 	.short	0x0100
        /*015a*/ 	.byte	0x04
	.zero		1


	//   ....[6]....
        /*015c*/ 	.word	0x000006c0
        /*0160*/ 	.word	0x000000ff
        /*0164*/ 	.word	0x00000018
        /*0168*/ 	.short	0x0100
        /*016a*/ 	.byte	0x04
	.zero		1


	//   ....[7]....
        /*016c*/ 	.word	0x000006d0
        /*0170*/ 	.word	0x000000ff
        /*0174*/ 	.word	0x000001b8
        /*0178*/ 	.short	0x0100
        /*017a*/ 	.byte	0x04
	.zero		1


	//   ....[8]....
        /*017c*/ 	.word	0x000006e0
        /*0180*/ 	.word	0x000000ff
        /*0184*/ 	.word	0x00000020
        /*0188*/ 	.short	0x0100
        /*018a*/ 	.byte	0x04
	.zero		1


	//   ....[9]....
        /*018c*/ 	.word	0x000006f0
        /*0190*/ 	.word	0x000000ff
        /*0194*/ 	.word	0x000001c0
        /*0198*/ 	.short	0x0100
        /*019a*/ 	.byte	0x04
	.zero		1


	//   ....[10]....
        /*019c*/ 	.word	0x00000700
        /*01a0*/ 	.word	0x000000ff
        /*01a4*/ 	.word	0x00000028
        /*01a8*/ 	.short	0x0100
        /*01aa*/ 	.byte	0x04
	.zero		1


	//   ....[11]....
        /*01ac*/ 	.word	0x00000710
        /*01b0*/ 	.word	0x000000ff
        /*01b4*/ 	.word	0x000001c8
        /*01b8*/ 	.short	0x0100
        /*01ba*/ 	.byte	0x04
	.zero		1


	//   ....[12]....
        /*01bc*/ 	.word	0x00000720
        /*01c0*/ 	.word	0x000000ff
        /*01c4*/ 	.word	0x00000030
        /*01c8*/ 	.short	0x0100
        /*01ca*/ 	.byte	0x04
	.zero		1


	//   ....[13]....
        /*01cc*/ 	.word	0x00000730
        /*01d0*/ 	.word	0x000000ff
        /*01d4*/ 	.word	0x000001d0
        /*01d8*/ 	.short	0x0100
        /*01da*/ 	.byte	0x04
	.zero		1


	//   ....[14]....
        /*01dc*/ 	.word	0x00000740
        /*01e0*/ 	.word	0x000000ff
        /*01e4*/ 	.word	0x00000038
        /*01e8*/ 	.short	0x0100
        /*01ea*/ 	.byte	0x04
	.zero		1


	//   ....[15]....
        /*01ec*/ 	.word	0x00000750
        /*01f0*/ 	.word	0x000000ff
        /*01f4*/ 	.word	0x000001d8
        /*01f8*/ 	.short	0x0100
        /*01fa*/ 	.byte	0x04
	.zero		1


	//   ....[16]....
        /*01fc*/ 	.word	0x00000760
        /*0200*/ 	.word	0x000000ff
        /*0204*/ 	.word	0x00000040
        /*0208*/ 	.short	0x0100
        /*020a*/ 	.byte	0x04
	.zero		1


	//   ....[17]....
        /*020c*/ 	.word	0x00000770
        /*0210*/ 	.word	0x000000ff
        /*0214*/ 	.word	0x000001e0
        /*0218*/ 	.short	0x0100
        /*021a*/ 	.byte	0x04
	.zero		1


	//   ....[18]....
        /*021c*/ 	.word	0x00000780
        /*0220*/ 	.word	0x000000ff
        /*0224*/ 	.word	0x00000048
        /*0228*/ 	.short	0x0100
        /*022a*/ 	.byte	0x04
	.zero		1


	//   ....[19]....
        /*022c*/ 	.word	0x00000790
        /*0230*/ 	.word	0x000000ff
        /*0234*/ 	.word	0x000001e8
        /*0238*/ 	.short	0x0100
        /*023a*/ 	.byte	0x04
	.zero		1


	//   ....[20]....
        /*023c*/ 	.word	0x000007a0
        /*0240*/ 	.word	0x000000ff
        /*0244*/ 	.word	0x00000050
        /*0248*/ 	.short	0x0100
        /*024a*/ 	.byte	0x04
	.zero		1


	//   ....[21]....
        /*024c*/ 	.word	0x000007b0
        /*0250*/ 	.word	0x000000ff
        /*0254*/ 	.word	0x000001f0
        /*0258*/ 	.short	0x0100
        /*025a*/ 	.byte	0x04
	.zero		1


	//   ....[22]....
        /*025c*/ 	.word	0x000007c0
        /*0260*/ 	.word	0x000000ff
        /*0264*/ 	.word	0x00000058
        /*0268*/ 	.short	0x0100
        /*026a*/ 	.byte	0x04
	.zero		1


	//   ....[23]....
        /*026c*/ 	.word	0x000007d0
        /*0270*/ 	.word	0x000000ff
        /*0274*/ 	.word	0x000001f8
        /*0278*/ 	.short	0x0100
        /*027a*/ 	.byte	0x04
	.zero		1


	//   ....[24]....
        /*027c*/ 	.word	0x000007e0
        /*0280*/ 	.word	0x000000ff
        /*0284*/ 	.word	0x00000060
        /*0288*/ 	.short	0x0100
        /*028a*/ 	.byte	0x04
	.zero		1


	//   ....[25]....
        /*028c*/ 	.word	0x000007f0
        /*0290*/ 	.word	0x000000ff
        /*0294*/ 	.word	0x00000200
        /*0298*/ 	.short	0x0100
        /*029a*/ 	.byte	0x04
	.zero		1


	//   ....[26]....
        /*029c*/ 	.word	0x00000800
        /*02a0*/ 	.word	0x000000ff
        /*02a4*/ 	.word	0x00000068
        /*02a8*/ 	.short	0x0100
        /*02aa*/ 	.byte	0x04
	.zero		1


	//   ....[27]....
        /*02ac*/ 	.word	0x00000810
        /*02b0*/ 	.word	0x000000ff
        /*02b4*/ 	.word	0x00000208
        /*02b8*/ 	.short	0x0100
        /*02ba*/ 	.byte	0x04
	.zero		1


	//   ....[28]....
        /*02bc*/ 	.word	0x00000820
        /*02c0*/ 	.word	0x000000ff
        /*02c4*/ 	.word	0x00000070
        /*02c8*/ 	.short	0x0100
        /*02ca*/ 	.byte	0x04
	.zero		1


	//   ....[29]....
        /*02cc*/ 	.word	0x00000830
        /*02d0*/ 	.word	0x000000ff
        /*02d4*/ 	.word	0x00000210
        /*02d8*/ 	.short	0x0100
        /*02da*/ 	.byte	0x04
	.zero		1


	//   ....[30]....
        /*02dc*/ 	.word	0x00000840
        /*02e0*/ 	.word	0x000000ff
        /*02e4*/ 	.word	0x00000078
        /*02e8*/ 	.short	0x0100
        /*02ea*/ 	.byte	0x04
	.zero		1


	//   ....[31]....
        /*02ec*/ 	.word	0x00000850
        /*02f0*/ 	.word	0x000000ff
        /*02f4*/ 	.word	0x00000218
        /*02f8*/ 	.short	0x0100
        /*02fa*/ 	.byte	0x04
	.zero		1


	//   ....[32]....
        /*02fc*/ 	.word	0x00000860
        /*0300*/ 	.word	0x000000ff
        /*0304*/ 	.word	0x00000080
        /*0308*/ 	.short	0x0100
        /*030a*/ 	.byte	0x04
	.zero		1


	//   ....[33]....
        /*030c*/ 	.word	0x00000870
        /*0310*/ 	.word	0x000000ff
        /*0314*/ 	.word	0x00000220
        /*0318*/ 	.short	0x0100
        /*031a*/ 	.byte	0x04
	.zero		1


	//   ....[34]....
        /*031c*/ 	.word	0x00000880
        /*0320*/ 	.word	0x000000ff
        /*0324*/ 	.word	0x00000088
        /*0328*/ 	.short	0x0100
        /*032a*/ 	.byte	0x04
	.zero		1


	//   ....[35]....
        /*032c*/ 	.word	0x00000890
        /*0330*/ 	.word	0x000000ff
        /*0334*/ 	.word	0x00000228
        /*0338*/ 	.short	0x0100
        /*033a*/ 	.byte	0x04
	.zero		1


	//   ....[36]....
        /*033c*/ 	.word	0x000008a0
        /*0340*/ 	.word	0x000000ff
        /*0344*/ 	.word	0x00000090
        /*0348*/ 	.short	0x0100
        /*034a*/ 	.byte	0x04
	.zero		1


	//   ....[37]....
        /*034c*/ 	.word	0x000008b0
        /*0350*/ 	.word	0x000000ff
        /*0354*/ 	.word	0x00000230
        /*0358*/ 	.short	0x0100
        /*035a*/ 	.byte	0x04
	.zero		1


	//   ....[38]....
        /*035c*/ 	.word	0x000008c0
        /*0360*/ 	.word	0x000000ff
        /*0364*/ 	.word	0x00000098
        /*0368*/ 	.short	0x0100
        /*036a*/ 	.byte	0x04
	.zero		1


	//   ....[39]....
        /*036c*/ 	.word	0x000008d0
        /*0370*/ 	.word	0x000000ff
        /*0374*/ 	.word	0x00000238
        /*0378*/ 	.short	0x0100
        /*037a*/ 	.byte	0x04
	.zero		1


	//   ....[40]....
        /*037c*/ 	.word	0x000008e0
        /*0380*/ 	.word	0x000000ff
        /*0384*/ 	.word	0x000000a0
        /*0388*/ 	.short	0x0100
        /*038a*/ 	.byte	0x04
	.zero		1


	//   ....[41]....
        /*038c*/ 	.word	0x000008f0
        /*0390*/ 	.word	0x000000ff
        /*0394*/ 	.word	0x00000240
        /*0398*/ 	.short	0x0100
        /*039a*/ 	.byte	0x04
	.zero		1


	//   ....[42]....
        /*039c*/ 	.word	0x00000900
        /*03a0*/ 	.word	0x000000ff
        /*03a4*/ 	.word	0x000000a8
        /*03a8*/ 	.short	0x0100
        /*03aa*/ 	.byte	0x04
	.zero		1


	//   ....[43]....
        /*03ac*/ 	.word	0x00000910
        /*03b0*/ 	.word	0x000000ff
        /*03b4*/ 	.word	0x00000248
        /*03b8*/ 	.short	0x0100
        /*03ba*/ 	.byte	0x04
	.zero		1


	//   ....[44]....
        /*03bc*/ 	.word	0x00000920
        /*03c0*/ 	.word	0x000000ff
        /*03c4*/ 	.word	0x000000b0
        /*03c8*/ 	.short	0x0100
        /*03ca*/ 	.byte	0x04
	.zero		1


	//   ....[45]....
        /*03cc*/ 	.word	0x00000930
        /*03d0*/ 	.word	0x000000ff
        /*03d4*/ 	.word	0x00000250
        /*03d8*/ 	.short	0x0100
        /*03da*/ 	.byte	0x04
	.zero		1


	//   ....[46]....
        /*03dc*/ 	.word	0x00000940
        /*03e0*/ 	.word	0x000000ff
        /*03e4*/ 	.word	0x000000b8
        /*03e8*/ 	.short	0x0100
        /*03ea*/ 	.byte	0x04
	.zero		1


	//   ....[47]....
        /*03ec*/ 	.word	0x00000950
        /*03f0*/ 	.word	0x000000ff
        /*03f4*/ 	.word	0x00000258
        /*03f8*/ 	.short	0x0100
        /*03fa*/ 	.byte	0x04
	.zero		1


	//   ....[48]....
        /*03fc*/ 	.word	0x00000960
        /*0400*/ 	.word	0x000000ff
        /*0404*/ 	.word	0x000000c0
        /*0408*/ 	.short	0x0100
        /*040a*/ 	.byte	0x04
	.zero		1


	//   ....[49]....
        /*040c*/ 	.word	0x00000970
        /*0410*/ 	.word	0x000000ff
        /*0414*/ 	.word	0x00000260
        /*0418*/ 	.short	0x0100
        /*041a*/ 	.byte	0x04
	.zero		1


	//   ....[50]....
        /*041c*/ 	.word	0x00000980
        /*0420*/ 	.word	0x000000ff
        /*0424*/ 	.word	0x000000c8
        /*0428*/ 	.short	0x0100
        /*042a*/ 	.byte	0x04
	.zero		1


	//   ....[51]....
        /*042c*/ 	.word	0x00000990
        /*0430*/ 	.word	0x000000ff
        /*0434*/ 	.word	0x00000268
        /*0438*/ 	.short	0x0100
        /*043a*/ 	.byte	0x04
	.zero		1


	//   ....[52]....
        /*043c*/ 	.word	0x000009a0
        /*0440*/ 	.word	0x000000ff
        /*0444*/ 	.word	0x000000d0
        /*0448*/ 	.short	0x0100
        /*044a*/ 	.byte	0x04
	.zero		1


	//   ....[53]....
        /*044c*/ 	.word	0x000009b0
        /*0450*/ 	.word	0x000000ff
        /*0454*/ 	.word	0x00000270
        /*0458*/ 	.short	0x0100
        /*045a*/ 	.byte	0x04
	.zero		1


	//   ....[54]....
        /*045c*/ 	.word	0x000009c0
        /*0460*/ 	.word	0x000000ff
        /*0464*/ 	.word	0x000000d8
        /*0468*/ 	.short	0x0100
        /*046a*/ 	.byte	0x04
	.zero		1


	//   ....[55]....
        /*046c*/ 	.word	0x000009d0
        /*0470*/ 	.word	0x000000ff
        /*0474*/ 	.word	0x00000278
        /*0478*/ 	.short	0x0100
        /*047a*/ 	.byte	0x04
	.zero		1


	//   ....[56]....
        /*047c*/ 	.word	0x000009e0
        /*0480*/ 	.word	0x000000ff
        /*0484*/ 	.word	0x000000e0
        /*0488*/ 	.short	0x0100
        /*048a*/ 	.byte	0x04
	.zero		1


	//   ....[57]....
        /*048c*/ 	.word	0x000009f0
        /*0490*/ 	.word	0x000000ff
        /*0494*/ 	.word	0x00000280
        /*0498*/ 	.short	0x0100
        /*049a*/ 	.byte	0x04
	.zero		1


	//   ....[58]....
        /*049c*/ 	.word	0x00000a00
        /*04a0*/ 	.word	0x000000ff
        /*04a4*/ 	.word	0x000000e8
        /*04a8*/ 	.short	0x0100
        /*04aa*/ 	.byte	0x04
	.zero		1


	//   ....[59]....
        /*04ac*/ 	.word	0x00000a10
        /*04b0*/ 	.word	0x000000ff
        /*04b4*/ 	.word	0x00000288
        /*04b8*/ 	.short	0x0100
        /*04ba*/ 	.byte	0x04
	.zero		1


	//   ....[60]....
        /*04bc*/ 	.word	0x00000a20
        /*04c0*/ 	.word	0x000000ff
        /*04c4*/ 	.word	0x000000f0
        /*04c8*/ 	.short	0x0100
        /*04ca*/ 	.byte	0x04
	.zero		1


	//   ....[61]....
        /*04cc*/ 	.word	0x00000a30
        /*04d0*/ 	.word	0x000000ff
        /*04d4*/ 	.word	0x00000290
        /*04d8*/ 	.short	0x0100
        /*04da*/ 	.byte	0x04
	.zero		1


	//   ....[62]....
        /*04dc*/ 	.word	0x00000a40
        /*04e0*/ 	.word	0x000000ff
        /*04e4*/ 	.word	0x000000f8
        /*04e8*/ 	.short	0x0100
        /*04ea*/ 	.byte	0x04
	.zero		1


	//   ....[63]....
        /*04ec*/ 	.word	0x00000a50
        /*04f0*/ 	.word	0x000000ff
        /*04f4*/ 	.word	0x00000298
        /*04f8*/ 	.short	0x0100
        /*04fa*/ 	.byte	0x04
	.zero		1


	//   ....[64]....
        /*04fc*/ 	.word	0x00000a60
        /*0500*/ 	.word	0x000000ff
        /*0504*/ 	.word	0x00000100
        /*0508*/ 	.short	0x0100
        /*050a*/ 	.byte	0x04
	.zero		1


	//   ....[65]....
        /*050c*/ 	.word	0x00000a70
        /*0510*/ 	.word	0x000000ff
        /*0514*/ 	.word	0x000002a0
        /*0518*/ 	.short	0x0100
        /*051a*/ 	.byte	0x04
	.zero		1


	//   ....[66]....
        /*051c*/ 	.word	0x00000a80
        /*0520*/ 	.word	0x000000ff
        /*0524*/ 	.word	0x00000108
        /*0528*/ 	.short	0x0100
        /*052a*/ 	.byte	0x04
	.zero		1


	//   ....[67]....
        /*052c*/ 	.word	0x00000a90
        /*0530*/ 	.word	0x000000ff
        /*0534*/ 	.word	0x000002a8
        /*0538*/ 	.short	0x0100
        /*053a*/ 	.byte	0x04
	.zero		1


	//   ....[68]....
        /*053c*/ 	.word	0x00000aa0
        /*0540*/ 	.word	0x000000ff
        /*0544*/ 	.word	0x00000110
        /*0548*/ 	.short	0x0100
        /*054a*/ 	.byte	0x04
	.zero		1


	//   ....[69]....
        /*054c*/ 	.word	0x00000ab0
        /*0550*/ 	.word	0x000000ff
        /*0554*/ 	.word	0x000002b0
        /*0558*/ 	.short	0x0100
        /*055a*/ 	.byte	0x04
	.zero		1


	//   ....[70]....
        /*055c*/ 	.word	0x00000ac0
        /*0560*/ 	.word	0x000000ff
        /*0564*/ 	.word	0x00000118
        /*0568*/ 	.short	0x0100
        /*056a*/ 	.byte	0x04
	.zero		1


	//   ....[71]....
        /*056c*/ 	.word	0x00000ad0
        /*0570*/ 	.word	0x000000ff
        /*0574*/ 	.word	0x000002b8
        /*0578*/ 	.short	0x0100
        /*057a*/ 	.byte	0x04
	.zero		1


	//   ....[72]....
        /*057c*/ 	.word	0x00000ae0
        /*0580*/ 	.word	0x000000ff
        /*0584*/ 	.word	0x00000120
        /*0588*/ 	.short	0x0100
        /*058a*/ 	.byte	0x04
	.zero		1


	//   ....[73]....
        /*058c*/ 	.word	0x00000af0
        /*0590*/ 	.word	0x000000ff
        /*0594*/ 	.word	0x000002c0
        /*0598*/ 	.short	0x0100
        /*059a*/ 	.byte	0x04
	.zero		1


	//   ....[74]....
        /*059c*/ 	.word	0x00000b00
        /*05a0*/ 	.word	0x000000ff
        /*05a4*/ 	.word	0x00000128
        /*05a8*/ 	.short	0x0100
        /*05aa*/ 	.byte	0x04
	.zero		1


	//   ....[75]....
        /*05ac*/ 	.word	0x00000b10
        /*05b0*/ 	.word	0x000000ff
        /*05b4*/ 	.word	0x000002c8
        /*05b8*/ 	.short	0x0100
        /*05ba*/ 	.byte	0x04
	.zero		1


	//   ....[76]....
        /*05bc*/ 	.word	0x00000b20
        /*05c0*/ 	.word	0x000000ff
        /*05c4*/ 	.word	0x00000130
        /*05c8*/ 	.short	0x0100
        /*05ca*/ 	.byte	0x04
	.zero		1


	//   ....[77]....
        /*05cc*/ 	.word	0x00000b30
        /*05d0*/ 	.word	0x000000ff
        /*05d4*/ 	.word	0x000002d0
        /*05d8*/ 	.short	0x0100
        /*05da*/ 	.byte	0x04
	.zero		1


	//   ....[78]....
        /*05dc*/ 	.word	0x00000b40
        /*05e0*/ 	.word	0x000000ff
        /*05e4*/ 	.word	0x00000138
        /*05e8*/ 	.short	0x0100
        /*05ea*/ 	.byte	0x04
	.zero		1


	//   ....[79]....
        /*05ec*/ 	.word	0x00000b50
        /*05f0*/ 	.word	0x000000ff
        /*05f4*/ 	.word	0x000002d8
        /*05f8*/ 	.short	0x0100
        /*05fa*/ 	.byte	0x04
	.zero		1


	//   ....[80]....
        /*05fc*/ 	.word	0x00000b60
        /*0600*/ 	.word	0x000000ff
        /*0604*/ 	.word	0x00000140
        /*0608*/ 	.short	0x0100
        /*060a*/ 	.byte	0x04
	.zero		1


	//   ....[81]....
        /*060c*/ 	.word	0x00000b70
        /*0610*/ 	.word	0x000000ff
        /*0614*/ 	.word	0x000002e0
        /*0618*/ 	.short	0x0100
        /*061a*/ 	.byte	0x04
	.zero		1


	//   ....[82]....
        /*061c*/ 	.word	0x00000b80
        /*0620*/ 	.word	0x000000ff
        /*0624*/ 	.word	0x00000148
        /*0628*/ 	.short	0x0100
        /*062a*/ 	.byte	0x04
	.zero		1


	//   ....[83]....
        /*062c*/ 	.word	0x00000b90
        /*0630*/ 	.word	0x000000ff
        /*0634*/ 	.word	0x000002e8
        /*0638*/ 	.short	0x0100
        /*063a*/ 	.byte	0x04
	.zero		1


	//   ....[84]....
        /*063c*/ 	.word	0x00000ba0
        /*0640*/ 	.word	0x000000ff
        /*0644*/ 	.word	0x00000150
        /*0648*/ 	.short	0x0100
        /*064a*/ 	.byte	0x04
	.zero		1


	//   ....[85]....
        /*064c*/ 	.word	0x00000bb0
        /*0650*/ 	.word	0x000000ff
        /*0654*/ 	.word	0x000002f0
        /*0658*/ 	.short	0x0100
        /*065a*/ 	.byte	0x04
	.zero		1


	//   ....[86]....
        /*065c*/ 	.word	0x00000bc0
        /*0660*/ 	.word	0x000000ff
        /*0664*/ 	.word	0x00000158
        /*0668*/ 	.short	0x0100
        /*066a*/ 	.byte	0x04
	.zero		1


	//   ....[87]....
        /*066c*/ 	.word	0x00000bd0
        /*0670*/ 	.word	0x000000ff
        /*0674*/ 	.word	0x000002f8
        /*0678*/ 	.short	0x0100
        /*067a*/ 	.byte	0x04
	.zero		1


	//   ....[88]....
        /*067c*/ 	.word	0x00000be0
        /*0680*/ 	.word	0x000000ff
        /*0684*/ 	.word	0x00000160
        /*0688*/ 	.short	0x0100
        /*068a*/ 	.byte	0x04
	.zero		1


	//   ....[89]....
        /*068c*/ 	.word	0x00000bf0
        /*0690*/ 	.word	0x000000ff
        /*0694*/ 	.word	0x00000300
        /*0698*/ 	.short	0x0100
        /*069a*/ 	.byte	0x04
	.zero		1


	//   ....[90]....
        /*069c*/ 	.word	0x00000c00
        /*06a0*/ 	.word	0x000000ff
        /*06a4*/ 	.word	0x00000168
        /*06a8*/ 	.short	0x0100
        /*06aa*/ 	.byte	0x04
	.zero		1


	//   ....[91]....
        /*06ac*/ 	.word	0x00000c10
        /*06b0*/ 	.word	0x000000ff
        /*06b4*/ 	.word	0x00000308
        /*06b8*/ 	.short	0x0100
        /*06ba*/ 	.byte	0x04
	.zero		1


	//   ....[92]....
        /*06bc*/ 	.word	0x00000c20
        /*06c0*/ 	.word	0x000000ff
        /*06c4*/ 	.word	0x00000170
        /*06c8*/ 	.short	0x0100
        /*06ca*/ 	.byte	0x04
	.zero		1


	//   ....[93]....
        /*06cc*/ 	.word	0x00000c30
        /*06d0*/ 	.word	0x000000ff
        /*06d4*/ 	.word	0x00000310
        /*06d8*/ 	.short	0x0100
        /*06da*/ 	.byte	0x04
	.zero		1


	//   ....[94]....
        /*06dc*/ 	.word	0x00000c40
        /*06e0*/ 	.word	0x000000ff
        /*06e4*/ 	.word	0x00000178
        /*06e8*/ 	.short	0x0100
        /*06ea*/ 	.byte	0x04
	.zero		1


	//   ....[95]....
        /*06ec*/ 	.word	0x00000c50
        /*06f0*/ 	.word	0x000000ff
        /*06f4*/ 	.word	0x00000318
        /*06f8*/ 	.short	0x0100
        /*06fa*/ 	.byte	0x04
	.zero		1


	//   ....[96]....
        /*06fc*/ 	.word	0x00000c60
        /*0700*/ 	.word	0x000000ff
        /*0704*/ 	.word	0x00000180
        /*0708*/ 	.short	0x0100
        /*070a*/ 	.byte	0x04
	.zero		1


	//   ....[97]....
        /*070c*/ 	.word	0x00000c70
        /*0710*/ 	.word	0x000000ff
        /*0714*/ 	.word	0x00000320
        /*0718*/ 	.short	0x0100
        /*071a*/ 	.byte	0x04
	.zero		1


	//   ....[98]....
        /*071c*/ 	.word	0x00000c80
        /*0720*/ 	.word	0x000000ff
        /*0724*/ 	.word	0x00000188
        /*0728*/ 	.short	0x0100
        /*072a*/ 	.byte	0x04
	.zero		1


	//   ....[99]....
        /*072c*/ 	.word	0x00000c90
        /*0730*/ 	.word	0x000000ff
        /*0734*/ 	.word	0x00000328
        /*0738*/ 	.short	0x0100
        /*073a*/ 	.byte	0x04
	.zero		1


	//   ....[100]....
        /*073c*/ 	.word	0x00000ca0
        /*0740*/ 	.word	0x000000ff
        /*0744*/ 	.word	0x00000190
        /*0748*/ 	.short	0x0100
        /*074a*/ 	.byte	0x04
	.zero		1


	//   ....[101]....
        /*074c*/ 	.word	0x00000cb0
        /*0750*/ 	.word	0x000000ff
        /*0754*/ 	.word	0x00000330
        /*0758*/ 	.short	0x0100
        /*075a*/ 	.byte	0x04
	.zero		1


	//   ....[102]....
        /*075c*/ 	.word	0x00000cc0
        /*0760*/ 	.word	0x000000ff
        /*0764*/ 	.word	0x00000198
        /*0768*/ 	.short	0x0100
        /*076a*/ 	.byte	0x04
	.zero		1


	//   ....[103]....
        /*076c*/ 	.word	0x00000cd0
        /*0770*/ 	.word	0x000000ff
        /*0774*/ 	.word	0x00000338
        /*0778*/ 	.short	0x0100
        /*077a*/ 	.byte	0x04
	.zero		1


	//   ....[104]....
        /*077c*/ 	.word	0x00000e00
        /*0780*/ 	.word	0x000000ff
        /*0784*/ 	.word	0x00000340
        /*0788*/ 	.short	0x0100
        /*078a*/ 	.byte	0x04
	.zero		1


	//   ....[105]....
        /*078c*/ 	.word	0x00000e10
        /*0790*/ 	.word	0x000000ff
        /*0794*/ 	.word	0x00000350
        /*0798*/ 	.short	0x0100
        /*079a*/ 	.byte	0x04
	.zero		1


	//   ....[106]....
        /*079c*/ 	.word	0x00000e20
        /*07a0*/ 	.word	0x000000ff
        /*07a4*/ 	.word	0x00000348
        /*07a8*/ 	.short	0x0100
        /*07aa*/ 	.byte	0x04
	.zero		1


	//   ....[107]....
        /*07ac*/ 	.word	0x00000e30
        /*07b0*/ 	.word	0x000000ff
        /*07b4*/ 	.word	0x00000358
        /*07b8*/ 	.short	0x0100
        /*07ba*/ 	.byte	0x04
	.zero		1


	//   ....[108]....
        /*07bc*/ 	.word	0x00000f10
        /*07c0*/ 	.word	0x000000ff
        /*07c4*/ 	.word	0x00000360
        /*07c8*/ 	.short	0x0100
        /*07ca*/ 	.byte	0x04
	.zero		1


	//   ....[109]....
        /*07cc*/ 	.word	0x00000f20
        /*07d0*/ 	.word	0x000000ff
        /*07d4*/ 	.word	0x00000368
        /*07d8*/ 	.short	0x0100
        /*07da*/ 	.byte	0x04
	.zero		1


	//   ....[110]....
        /*07dc*/ 	.word	0x00001050
        /*07e0*/ 	.word	0x000000ff
        /*07e4*/ 	.word	0x00000370
        /*07e8*/ 	.short	0x0100
        /*07ea*/ 	.byte	0x06
	.zero		1


	//   ....[111]....
        /*07ec*/ 	.word	0x00001060
        /*07f0*/ 	.word	0x000000ff
        /*07f4*/ 	.word	0x00000378
        /*07f8*/ 	.short	0x0100
        /*07fa*/ 	.byte	0x06
	.zero		1


	//   ....[112]....
        /*07fc*/ 	.word	0x00001190
        /*0800*/ 	.word	0x000000ff
        /*0804*/ 	.word	0x00000380
        /*0808*/ 	.short	0x0100
        /*080a*/ 	.byte	0x04
	.zero		1


	//   ....[113]....
        /*080c*/ 	.word	0x000011a0
        /*0810*/ 	.word	0x000000ff
        /*0814*/ 	.word	0x00000390
        /*0818*/ 	.short	0x0100
        /*081a*/ 	.byte	0x04
	.zero		1


	//   ....[114]....
        /*081c*/ 	.word	0x000011b0
        /*0820*/ 	.word	0x000000ff
        /*0824*/ 	.word	0x00000388
        /*0828*/ 	.short	0x0100
        /*082a*/ 	.byte	0x04
	.zero		1


	//   ....[115]....
        /*082c*/ 	.word	0x000011c0
        /*0830*/ 	.word	0x000000ff
        /*0834*/ 	.word	0x00000398
        /*0838*/ 	.short	0x0100
        /*083a*/ 	.byte	0x04
	.zero		1


	//   ....[116]....
        /*083c*/ 	.word	0x000012c0
        /*0840*/ 	.word	0x000000ff
        /*0844*/ 	.word	0x000003a0
        /*0848*/ 	.short	0x0100
        /*084a*/ 	.byte	0x06
	.zero		1


	//   ....[117]....
        /*084c*/ 	.word	0x00001e00
        /*0850*/ 	.word	0x000000ff
        /*0854*/ 	.word	0x000001a0
        /*0858*/ 	.short	0x010a
        /*085a*/ 	.byte	0x04
	.zero		1


	//   ....[118]....
        /*085c*/ 	.word	0x00002140
        /*0860*/ 	.word	0x000000ff
        /*0864*/ 	.word	0x000001a0
        /*0868*/ 	.short	0x010a
        /*086a*/ 	.byte	0x09
	.zero		1


	//   ....[119]....
        /*086c*/ 	.word	0x000022f0
        /*0870*/ 	.word	0x000000ff
        /*0874*/ 	.word	0x000001a0
        /*0878*/ 	.short	0x010a
        /*087a*/ 	.byte	0x08
	.zero		1


	//   ....[120]....
        /*087c*/ 	.word	0x00002510
        /*0880*/ 	.word	0x000000ff
        /*0884*/ 	.word	0x00000368
        /*0888*/ 	.short	0x0101
        /*088a*/ 	.byte	0x24
	.zero		1


	//   ....[121]....
        /*088c*/ 	.word	0x00002540
        /*0890*/ 	.word	0x000000ff
        /*0894*/ 	.word	0x000001a0
        /*0898*/ 	.short	0x010a
        /*089a*/ 	.byte	0x04
	.zero		1


	//   ....[122]....
        /*089c*/ 	.word	0x00002820
        /*08a0*/ 	.word	0x000000ff
        /*08a4*/ 	.word	0x000001a0
        /*08a8*/ 	.short	0x010a
        /*08aa*/ 	.byte	0x09
	.zero		1


	//   ....[123]....
        /*08ac*/ 	.word	0x000029d0
        /*08b0*/ 	.word	0x000000ff
        /*08b4*/ 	.word	0x000001a0
        /*08b8*/ 	.short	0x010a
        /*08ba*/ 	.byte	0x08
	.zero		1


	//   ....[124]....
        /*08bc*/ 	.word	0x00002c00
        /*08c0*/ 	.word	0x000000ff
        /*08c4*/ 	.word	0x00000370
        /*08c8*/ 	.short	0x010a
        /*08ca*/ 	.byte	0x24
	.zero		1


	//   ....[125]....
        /*08cc*/ 	.word	0x00002cc0
        /*08d0*/ 	.word	0x000000ff
        /*08d4*/ 	.word	0x00000000
        /*08d8*/ 	.short	0x0101
        /*08da*/ 	.byte	0x04
	.zero		1


	//   ....[126]....
        /*08dc*/ 	.word	0x000032c0
        /*08e0*/ 	.word	0x000000ff
        /*08e4*/ 	.word	0x00000000
        /*08e8*/ 	.short	0x010a
        /*08ea*/ 	.byte	0x04
	.zero		1


	//   ....[127]....
        /*08ec*/ 	.word	0x00003360
        /*08f0*/ 	.word	0x000000ff
        /*08f4*/ 	.word	0x00000000
        /*08f8*/ 	.short	0x010a
        /*08fa*/ 	.byte	0x05
	.zero		1


	//   ....[128]....
        /*08fc*/ 	.word	0x00003400
        /*0900*/ 	.word	0x000000ff
        /*0904*/ 	.word	0x00000000
        /*0908*/ 	.short	0x010a
        /*090a*/ 	.byte	0x05
	.zero		1


	//   ....[129]....
        /*090c*/ 	.word	0x000034a0
        /*0910*/ 	.word	0x000000ff
        /*0914*/ 	.word	0x00000000
        /*0918*/ 	.short	0x010a
        /*091a*/ 	.byte	0x05
	.zero		1


	//   ....[130]....
        /*091c*/ 	.word	0x00003540
        /*0920*/ 	.word	0x000000ff
        /*0924*/ 	.word	0x00000000
        /*0928*/ 	.short	0x010a
        /*092a*/ 	.byte	0x05
	.zero		1


	//   ....[131]....
        /*092c*/ 	.word	0x000035e0
        /*0930*/ 	.word	0x000000ff
        /*0934*/ 	.word	0x00000000
        /*0938*/ 	.short	0x010a
        /*093a*/ 	.byte	0x05
	.zero		1


	//   ....[132]....
        /*093c*/ 	.word	0x00003680
        /*0940*/ 	.word	0x000000ff
        /*0944*/ 	.word	0x00000000
        /*0948*/ 	.short	0x010a
        /*094a*/ 	.byte	0x05
	.zero		1


	//   ....[133]....
        /*094c*/ 	.word	0x00003720
        /*0950*/ 	.word	0x000000ff
        /*0954*/ 	.word	0x00000000
        /*0958*/ 	.short	0x010a
        /*095a*/ 	.byte	0x05
	.zero		1


	//   ....[134]....
        /*095c*/ 	.word	0x000037c0
        /*0960*/ 	.word	0x000000ff
        /*0964*/ 	.word	0x00000000
        /*0968*/ 	.short	0x010a
        /*096a*/ 	.byte	0x05
	.zero		1


	//   ....[135]....
        /*096c*/ 	.word	0x00003860
        /*0970*/ 	.word	0x000000ff
        /*0974*/ 	.word	0x00000000
        /*0978*/ 	.short	0x010a
        /*097a*/ 	.byte	0x05
	.zero		1


	//   ....[136]....
        /*097c*/ 	.word	0x00003900
        /*0980*/ 	.word	0x000000ff
        /*0984*/ 	.word	0x00000000
        /*0988*/ 	.short	0x010a
        /*098a*/ 	.byte	0x05
	.zero		1


	//   ....[137]....
        /*098c*/ 	.word	0x000039a0
        /*0990*/ 	.word	0x000000ff
        /*0994*/ 	.word	0x00000000
        /*0998*/ 	.short	0x010a
        /*099a*/ 	.byte	0x05
	.zero		1


	//   ....[138]....
        /*099c*/ 	.word	0x00003a40
        /*09a0*/ 	.word	0x000000ff
        /*09a4*/ 	.word	0x00000000
        /*09a8*/ 	.short	0x010a
        /*09aa*/ 	.byte	0x05
	.zero		1


	//   ....[139]....
        /*09ac*/ 	.word	0x00003ae0
        /*09b0*/ 	.word	0x000000ff
        /*09b4*/ 	.word	0x00000000
        /*09b8*/ 	.short	0x010a
        /*09ba*/ 	.byte	0x05
	.zero		1


	//   ....[140]....
        /*09bc*/ 	.word	0x00003b80
        /*09c0*/ 	.word	0x000000ff
        /*09c4*/ 	.word	0x00000000
        /*09c8*/ 	.short	0x010a
        /*09ca*/ 	.byte	0x05
	.zero		1


	//   ....[141]....
        /*09cc*/ 	.word	0x00003c20
        /*09d0*/ 	.word	0x000000ff
        /*09d4*/ 	.word	0x00000000
        /*09d8*/ 	.short	0x010a
        /*09da*/ 	.byte	0x05
	.zero		1


	//   ....[142]....
        /*09dc*/ 	.word	0x00003cc0
        /*09e0*/ 	.word	0x000000ff
        /*09e4*/ 	.word	0x00000000
        /*09e8*/ 	.short	0x010a
        /*09ea*/ 	.byte	0x05
	.zero		1


	//   ....[143]....
        /*09ec*/ 	.word	0x00003d60
        /*09f0*/ 	.word	0x000000ff
        /*09f4*/ 	.word	0x00000000
        /*09f8*/ 	.short	0x010a
        /*09fa*/ 	.byte	0x05
	.zero		1


	//   ....[144]....
        /*09fc*/ 	.word	0x00003e00
        /*0a00*/ 	.word	0x000000ff
        /*0a04*/ 	.word	0x00000000
        /*0a08*/ 	.short	0x010a
        /*0a0a*/ 	.byte	0x05
	.zero		1


	//   ....[145]....
        /*0a0c*/ 	.word	0x00003ea0
        /*0a10*/ 	.word	0x000000ff
        /*0a14*/ 	.word	0x00000000
        /*0a18*/ 	.short	0x010a
        /*0a1a*/ 	.byte	0x05
	.zero		1


	//   ....[146]....
        /*0a1c*/ 	.word	0x00003f40
        /*0a20*/ 	.word	0x000000ff
        /*0a24*/ 	.word	0x00000000
        /*0a28*/ 	.short	0x010a
        /*0a2a*/ 	.byte	0x05
	.zero		1


	//   ....[147]....
        /*0a2c*/ 	.word	0x00003fe0
        /*0a30*/ 	.word	0x000000ff
        /*0a34*/ 	.word	0x00000000
        /*0a38*/ 	.short	0x010a
        /*0a3a*/ 	.byte	0x05
	.zero		1


	//   ....[148]....
        /*0a3c*/ 	.word	0x00004080
        /*0a40*/ 	.word	0x000000ff
        /*0a44*/ 	.word	0x00000000
        /*0a48*/ 	.short	0x010a
        /*0a4a*/ 	.byte	0x05
	.zero		1


	//   ....[149]....
        /*0a4c*/ 	.word	0x00004120
        /*0a50*/ 	.word	0x000000ff
        /*0a54*/ 	.word	0x00000000
        /*0a58*/ 	.short	0x010a
        /*0a5a*/ 	.byte	0x05
	.zero		1


	//   ....[150]....
        /*0a5c*/ 	.word	0x000041c0
        /*0a60*/ 	.word	0x000000ff
        /*0a64*/ 	.word	0x00000000
        /*0a68*/ 	.short	0x010a
        /*0a6a*/ 	.byte	0x05
	.zero		1


	//   ....[151]....
        /*0a6c*/ 	.word	0x00004260
        /*0a70*/ 	.word	0x000000ff
        /*0a74*/ 	.word	0x00000000
        /*0a78*/ 	.short	0x010a
        /*0a7a*/ 	.byte	0x05
	.zero		1


	//   ....[152]....
        /*0a7c*/ 	.word	0x00004300
        /*0a80*/ 	.word	0x000000ff
        /*0a84*/ 	.word	0x00000000
        /*0a88*/ 	.short	0x010a
        /*0a8a*/ 	.byte	0x05
	.zero		1


	//   ....[153]....
        /*0a8c*/ 	.word	0x000043a0
        /*0a90*/ 	.word	0x000000ff
        /*0a94*/ 	.word	0x00000000
        /*0a98*/ 	.short	0x010a
        /*0a9a*/ 	.byte	0x05
	.zero		1


	//   ....[154]....
        /*0a9c*/ 	.word	0x00004440
        /*0aa0*/ 	.word	0x000000ff
        /*0aa4*/ 	.word	0x00000000
        /*0aa8*/ 	.short	0x010a
        /*0aaa*/ 	.byte	0x05
	.zero		1


	//   ....[155]....
        /*0aac*/ 	.word	0x000044e0
        /*0ab0*/ 	.word	0x000000ff
        /*0ab4*/ 	.word	0x00000000
        /*0ab8*/ 	.short	0x010a
        /*0aba*/ 	.byte	0x05
	.zero		1


	//   ....[156]....
        /*0abc*/ 	.word	0x00004580
        /*0ac0*/ 	.word	0x000000ff
        /*0ac4*/ 	.word	0x00000000
        /*0ac8*/ 	.short	0x010a
        /*0aca*/ 	.byte	0x05
	.zero		1


	//   ....[157]....
        /*0acc*/ 	.word	0x00004620
        /*0ad0*/ 	.word	0x000000ff
        /*0ad4*/ 	.word	0x00000000
        /*0ad8*/ 	.short	0x010a
        /*0ada*/ 	.byte	0x05
	.zero		1


	//   ....[158]....
        /*0adc*/ 	.word	0x000046c0
        /*0ae0*/ 	.word	0x000000ff
        /*0ae4*/ 	.word	0x00000000
        /*0ae8*/ 	.short	0x010a
        /*0aea*/ 	.byte	0x05
	.zero		1


	//   ....[159]....
        /*0aec*/ 	.word	0x00004760
        /*0af0*/ 	.word	0x000000ff
        /*0af4*/ 	.word	0x00000000
        /*0af8*/ 	.short	0x010a
        /*0afa*/ 	.byte	0x05
	.zero		1


	//   ....[160]....
        /*0afc*/ 	.word	0x00004800
        /*0b00*/ 	.word	0x000000ff
        /*0b04*/ 	.word	0x00000000
        /*0b08*/ 	.short	0x010a
        /*0b0a*/ 	.byte	0x05
	.zero		1


	//   ....[161]....
        /*0b0c*/ 	.word	0x000048a0
        /*0b10*/ 	.word	0x000000ff
        /*0b14*/ 	.word	0x00000000
        /*0b18*/ 	.short	0x010a
        /*0b1a*/ 	.byte	0x05
	.zero		1


	//   ....[162]....
        /*0b1c*/ 	.word	0x00004940
        /*0b20*/ 	.word	0x000000ff
        /*0b24*/ 	.word	0x00000000
        /*0b28*/ 	.short	0x010a
        /*0b2a*/ 	.byte	0x05
	.zero		1


	//   ....[163]....
        /*0b2c*/ 	.word	0x000049e0
        /*0b30*/ 	.word	0x000000ff
        /*0b34*/ 	.word	0x00000000
        /*0b38*/ 	.short	0x010a
        /*0b3a*/ 	.byte	0x05
	.zero		1


	//   ....[164]....
        /*0b3c*/ 	.word	0x00004a80
        /*0b40*/ 	.word	0x000000ff
        /*0b44*/ 	.word	0x00000000
        /*0b48*/ 	.short	0x010a
        /*0b4a*/ 	.byte	0x05
	.zero		1


	//   ....[165]....
        /*0b4c*/ 	.word	0x00004b20
        /*0b50*/ 	.word	0x000000ff
        /*0b54*/ 	.word	0x00000000
        /*0b58*/ 	.short	0x010a
        /*0b5a*/ 	.byte	0x05
	.zero		1


	//   ....[166]....
        /*0b5c*/ 	.word	0x00004bc0
        /*0b60*/ 	.word	0x000000ff
        /*0b64*/ 	.word	0x00000000
        /*0b68*/ 	.short	0x010a
        /*0b6a*/ 	.byte	0x05
	.zero		1


	//   ....[167]....
        /*0b6c*/ 	.word	0x00004c60
        /*0b70*/ 	.word	0x000000ff
        /*0b74*/ 	.word	0x00000000
        /*0b78*/ 	.short	0x010a
        /*0b7a*/ 	.byte	0x05
	.zero		1


	//   ....[168]....
        /*0b7c*/ 	.word	0x00004d00
        /*0b80*/ 	.word	0x000000ff
        /*0b84*/ 	.word	0x00000000
        /*0b88*/ 	.short	0x010a
        /*0b8a*/ 	.byte	0x05
	.zero		1


	//   ....[169]....
        /*0b8c*/ 	.word	0x00004da0
        /*0b90*/ 	.word	0x000000ff
        /*0b94*/ 	.word	0x00000000
        /*0b98*/ 	.short	0x010a
        /*0b9a*/ 	.byte	0x05
	.zero		1


	//   ....[170]....
        /*0b9c*/ 	.word	0x00004e40
        /*0ba0*/ 	.word	0x000000ff
        /*0ba4*/ 	.word	0x00000000
        /*0ba8*/ 	.short	0x010a
        /*0baa*/ 	.byte	0x05
	.zero		1


	//   ....[171]....
        /*0bac*/ 	.word	0x00004ee0
        /*0bb0*/ 	.word	0x000000ff
        /*0bb4*/ 	.word	0x00000000
        /*0bb8*/ 	.short	0x010a
        /*0bba*/ 	.byte	0x05
	.zero		1


	//   ....[172]....
        /*0bbc*/ 	.word	0x00004f80
        /*0bc0*/ 	.word	0x000000ff
        /*0bc4*/ 	.word	0x00000000
        /*0bc8*/ 	.short	0x010a
        /*0bca*/ 	.byte	0x05
	.zero		1


	//   ....[173]....
        /*0bcc*/ 	.word	0x00005020
        /*0bd0*/ 	.word	0x000000ff
        /*0bd4*/ 	.word	0x00000000
        /*0bd8*/ 	.short	0x010a
        /*0bda*/ 	.byte	0x05
	.zero		1


	//   ....[174]....
        /*0bdc*/ 	.word	0x000050c0
        /*0be0*/ 	.word	0x000000ff
        /*0be4*/ 	.word	0x00000000
        /*0be8*/ 	.short	0x010a
        /*0bea*/ 	.byte	0x05
	.zero		1


	//   ....[175]....
        /*0bec*/ 	.word	0x00005160
        /*0bf0*/ 	.word	0x000000ff
        /*0bf4*/ 	.word	0x00000000
        /*0bf8*/ 	.short	0x010a
        /*0bfa*/ 	.byte	0x05
	.zero		1


	//   ....[176]....
        /*0bfc*/ 	.word	0x00005200
        /*0c00*/ 	.word	0x000000ff
        /*0c04*/ 	.word	0x00000000
        /*0c08*/ 	.short	0x010a
        /*0c0a*/ 	.byte	0x05
	.zero		1


	//   ....[177]....
        /*0c0c*/ 	.word	0x000052b0
        /*0c10*/ 	.word	0x00000000
        /*0c14*/ 	.word	0x00000000
        /*0c18*/ 	.short	0x010a
        /*0c1a*/ 	.byte	0xff
	.zero		1


	//   ....[178]....
        /*0c1c*/ 	.word	0x000053e0
        /*0c20*/ 	.word	0x000000ff
        /*0c24*/ 	.word	0x00000378
        /*0c28*/ 	.short	0x010a
        /*0c2a*/ 	.byte	0x04
	.zero		1


	//   ....[179]....
        /*0c2c*/ 	.word	0x00005480
        /*0c30*/ 	.word	0x000000ff
        /*0c34*/ 	.word	0x00000370
        /*0c38*/ 	.short	0x010a
        /*0c3a*/ 	.byte	0x04
	.zero		1


	//   ....[180]....
        /*0c3c*/ 	.word	0x00005520
        /*0c40*/ 	.word	0x000000ff
        /*0c44*/ 	.word	0x00000000
        /*0c48*/ 	.short	0x0101
        /*0c4a*/ 	.byte	0x05
	.zero		1


	//   ....[181]....
        /*0c4c*/ 	.word	0x00005560
        /*0c50*/ 	.word	0x000000ff
        /*0c54*/ 	.word	0x00000378
        /*0c58*/ 	.short	0x0106
        /*0c5a*/ 	.byte	0x04
	.zero		1


	//   ....[182]....
        /*0c5c*/ 	.word	0x000055a0
        /*0c60*/ 	.word	0x00000000
        /*0c64*/ 	.word	0x00000378
        /*0c68*/ 	.short	0x010a
        /*0c6a*/ 	.byte	0xff
	.zero		1


	//   ....[183]....
        /*0c6c*/ 	.word	0x000057e0
        /*0c70*/ 	.word	0x000000ff
        /*0c74*/ 	.word	0x00000008
        /*0c78*/ 	.short	0x010a
        /*0c7a*/ 	.byte	0x05
	.zero		1


	//   ....[184]....
        /*0c7c*/ 	.word	0x00005800
        /*0c80*/ 	.word	0x000000ff
        /*0c84*/ 	.word	0x00000008
        /*0c88*/ 	.short	0x010a
        /*0c8a*/ 	.byte	0x05
	.zero		1


	//   ....[185]....
        /*0c8c*/ 	.word	0x00005990
        /*0c90*/ 	.word	0x000000ff
        /*0c94*/ 	.word	0x00000008
        /*0c98*/ 	.short	0x010a
        /*0c9a*/ 	.byte	0x05
	.zero		1


	//   ....[186]....
        /*0c9c*/ 	.word	0x000059b0
        /*0ca0*/ 	.word	0x000000ff
        /*0ca4*/ 	.word	0x00000008
        /*0ca8*/ 	.short	0x010a
        /*0caa*/ 	.byte	0x05
	.zero		1


	//   ....[187]....
        /*0cac*/ 	.word	0x00005a70
        /*0cb0*/ 	.word	0x000000ff
        /*0cb4*/ 	.word	0x00000000
        /*0cb8*/ 	.short	0x0101
        /*0cba*/ 	.byte	0x04
	.zero		1


	//   ....[188]....
        /*0cbc*/ 	.word	0x00005da0
        /*0cc0*/ 	.word	0x000000ff
        /*0cc4*/ 	.word	0x00000370
        /*0cc8*/ 	.short	0x010a
        /*0cca*/ 	.byte	0x0e
	.zero		1


	//   ....[189]....
        /*0ccc*/ 	.word	0x00005e40
        /*0cd0*/ 	.word	0x000000ff
        /*0cd4*/ 	.word	0x00000000
        /*0cd8*/ 	.short	0x0101
        /*0cda*/ 	.byte	0x16
	.zero		1


	//   ....[190]....
        /*0cdc*/ 	.word	0x00005e80
        /*0ce0*/ 	.word	0x000000ff
        /*0ce4*/ 	.word	0x00000390
        /*0ce8*/ 	.short	0x010a
        /*0cea*/ 	.byte	0x13
	.zero		1


	//   ....[191]....
        /*0cec*/ 	.word	0x00005f20
        /*0cf0*/ 	.word	0x000000ff
        /*0cf4*/ 	.word	0x00000000
        /*0cf8*/ 	.short	0x010a
        /*0cfa*/ 	.byte	0x04
	.zero		1


	//   ....[192]....
        /*0cfc*/ 	.word	0x00005f70
        /*0d00*/ 	.word	0x000000ff
        /*0d04*/ 	.word	0x00000000
        /*0d08*/ 	.short	0x010a
        /*0d0a*/ 	.byte	0x0b
	.zero		1


	//   ....[193]....
        /*0d0c*/ 	.word	0x000060b0
        /*0d10*/ 	.word	0x000000ff
        /*0d14*/ 	.word	0x00000000
        /*0d18*/ 	.short	0x010a
        /*0d1a*/ 	.byte	0x05
	.zero		1


	//   ....[194]....
        /*0d1c*/ 	.word	0x000062b0
        /*0d20*/ 	.word	0x000000ff
        /*0d24*/ 	.word	0x00000000
        /*0d28*/ 	.short	0x010a
        /*0d2a*/ 	.byte	0x04
	.zero		1


	//   ....[195]....
        /*0d2c*/ 	.word	0x00006350
        /*0d30*/ 	.word	0x00000000
        /*0d34*/ 	.word	0x00000000
        /*0d38*/ 	.short	0x010a
        /*0d3a*/ 	.byte	0xff
	.zero		1


	//   ....[196]....
        /*0d3c*/ 	.word	0x00006390
        /*0d40*/ 	.word	0x00000000
        /*0d44*/ 	.word	0x00000000
        /*0d48*/ 	.short	0x010a
        /*0d4a*/ 	.byte	0xff
	.zero		1


	//   ....[197]....
        /*0d4c*/ 	.word	0x00006400
        /*0d50*/ 	.word	0x000000ff
        /*0d54*/ 	.word	0x00000000
        /*0d58*/ 	.short	0x0101
        /*0d5a*/ 	.byte	0x04
	.zero		1


	//   ....[198]....
        /*0d5c*/ 	.word	0x00006440
        /*0d60*/ 	.word	0x000000ff
        /*0d64*/ 	.word	0x000003a0
        /*0d68*/ 	.short	0x010a
        /*0d6a*/ 	.byte	0x0e
	.zero		1


	//   ....[199]....
        /*0d6c*/ 	.word	0x000064b0
        /*0d70*/ 	.word	0x000000ff
        /*0d74*/ 	.word	0x00000000
        /*0d78*/ 	.short	0x0101
        /*0d7a*/ 	.byte	0x04
	.zero		1


	//   ....[200]....
        /*0d7c*/ 	.word	0x000069c0
        /*0d80*/ 	.word	0x000000ff
        /*0d84*/ 	.word	0x00000370
        /*0d88*/ 	.short	0x010a
        /*0d8a*/ 	.byte	0x1b
	.zero		1


	//   ....[201]....
        /*0d8c*/ 	.word	0x00006a60
        /*0d90*/ 	.word	0x000000ff
        /*0d94*/ 	.word	0x00000000
        /*0d98*/ 	.short	0x0101
        /*0d9a*/ 	.byte	0x25
	.zero		1


	//   ....[202]....
        /*0d9c*/ 	.word	0x00006fb0
        /*0da0*/ 	.word	0x000000ff
        /*0da4*/ 	.word	0x00000368
        /*0da8*/ 	.short	0x010a
        /*0daa*/ 	.byte	0x1b
	.zero		1


	//   ....[203]....
        /*0dac*/ 	.word	0x00007150
        /*0db0*/ 	.word	0x000000ff
        /*0db4*/ 	.word	0x00000350
        /*0db8*/ 	.short	0x010a
        /*0dba*/ 	.byte	0x1b
	.zero		1


	//   ....[204]....
        /*0dbc*/ 	.word	0x000074b0
        /*0dc0*/ 	.word	0x000000ff
        /*0dc4*/ 	.word	0x00000340
        /*0dc8*/ 	.short	0x010b
        /*0dca*/ 	.byte	0x1b
	.zero		1


	//   ....[205]....
        /*0dcc*/ 	.word	0x000074c0
        /*0dd0*/ 	.word	0x000000ff
        /*0dd4*/ 	.word	0x00000000
        /*0dd8*/ 	.short	0x0101
        /*0dda*/ 	.byte	0x2c
	.zero		1


	//   ....[206]....
        /*0ddc*/ 	.word	0x000074d0
        /*0de0*/ 	.word	0x000000ff
        /*0de4*/ 	.word	0x00000358
        /*0de8*/ 	.short	0x010a
        /*0dea*/ 	.byte	0x1b
	.zero		1


	//   ....[207]....
        /*0dec*/ 	.word	0x00007710
        /*0df0*/ 	.word	0x000000ff
        /*0df4*/ 	.word	0x00000348
        /*0df8*/ 	.short	0x010b
        /*0dfa*/ 	.byte	0x1b
	.zero		1


	//   ....[208]....
        /*0dfc*/ 	.word	0x00007720
        /*0e00*/ 	.word	0x000000ff
        /*0e04*/ 	.word	0x00000000
        /*0e08*/ 	.short	0x0101
        /*0e0a*/ 	.byte	0x26
	.zero		1


	//   ....[209]....
        /*0e0c*/ 	.word	0x00007770
        /*0e10*/ 	.word	0x000000ff
        /*0e14*/ 	.word	0x00000350
        /*0e18*/ 	.short	0x010a
        /*0e1a*/ 	.byte	0x1b
	.zero		1


	//   ....[210]....
        /*0e1c*/ 	.word	0x000077b0
        /*0e20*/ 	.word	0x00000000
        /*0e24*/ 	.word	0x00000358
        /*0e28*/ 	.short	0x010a
        /*0e2a*/ 	.byte	0xff
	.zero		1


	//   ....[211]....
        /*0e2c*/ 	.word	0x00007ae0
        /*0e30*/ 	.word	0x000000ff
        /*0e34*/ 	.word	0x00000370
        /*0e38*/ 	.short	0x010a
        /*0e3a*/ 	.byte	0x2c
	.zero		1


	//   ....[212]....
        /*0e3c*/ 	.word	0x00007bb0
        /*0e40*/ 	.word	0x000000ff
        /*0e44*/ 	.word	0x00000000
        /*0e48*/ 	.short	0x0101
        /*0e4a*/ 	.byte	0x04
	.zero		1


	//   ....[213]....
        /*0e4c*/ 	.word	0x00008830
        /*0e50*/ 	.word	0x00000000
        /*0e54*/ 	.word	0x00000340
        /*0e58*/ 	.short	0x010a
        /*0e5a*/ 	.byte	0xff
	.zero		1


	//   ....[214]....
        /*0e5c*/ 	.word	0x000088d0
        /*0e60*/ 	.word	0x00000067
        /*0e64*/ 	.word	0x00000380
        /*0e68*/ 	.short	0x010a
        /*0e6a*/ 	.byte	0xff
	.zero		1


	//   ....[215]....
        /*0e6c*/ 	.word	0x00008ab0
        /*0e70*/ 	.word	0x00000000
        /*0e74*/ 	.word	0x00000340
        /*0e78*/ 	.short	0x010a
        /*0e7a*/ 	.byte	0xff
	.zero		1


	//   ....[216]....
        /*0e7c*/ 	.word	0x00008be0
        /*0e80*/ 	.word	0x00000002
        /*0e84*/ 	.word	0x00000000
        /*0e88*/ 	.short	0x0101
        /*0e8a*/ 	.byte	0xff
	.zero		1


	//   ....[217]....
        /*0e8c*/ 	.word	0x00008c40
        /*0e90*/ 	.word	0x00000067
        /*0e94*/ 	.word	0x00000380
        /*0e98*/ 	.short	0x010a
        /*0e9a*/ 	.byte	0xff
	.zero		1


	//   ....[218]....
        /*0e9c*/ 	.word	0x00009850
        /*0ea0*/ 	.word	0x00000074
        /*0ea4*/ 	.word	0x00000340
        /*0ea8*/ 	.short	0x010a
        /*0eaa*/ 	.byte	0xff
	.zero		1


	//   ....[219]....
        /*0eac*/ 	.word	0x00009920
        /*0eb0*/ 	.word	0x00000074
        /*0eb4*/ 	.word	0x00000340
        /*0eb8*/ 	.short	0x010a
        /*0eba*/ 	.byte	0xff
	.zero		1


	//   ....[220]....
        /*0ebc*/ 	.word	0x00009a30
        /*0ec0*/ 	.word	0x00000000
        /*0ec4*/ 	.word	0x00000000
        /*0ec8*/ 	.short	0x0101
        /*0eca*/ 	.byte	0xff
	.zero		1


	//   ....[221]....
        /*0ecc*/ 	.word	0x00009d30
        /*0ed0*/ 	.word	0x00000067
        /*0ed4*/ 	.word	0x00000000
        /*0ed8*/ 	.short	0x0101
        /*0eda*/ 	.byte	0xff
	.zero		1


	//   ....[222]....
        /*0edc*/ 	.word	0x0000a710
        /*0ee0*/ 	.word	0x00000000
        /*0ee4*/ 	.word	0x000001a0
        /*0ee8*/ 	.short	0x010a
        /*0eea*/ 	.byte	0xff
	.zero		1


	//   ....[223]....
        /*0eec*/ 	.word	0x0000a770
        /*0ef0*/ 	.word	0x00000000
        /*0ef4*/ 	.word	0x000001a0
        /*0ef8*/ 	.short	0x010a
        /*0efa*/ 	.byte	0xff
	.zero		1


	//   ....[224]....
        /*0efc*/ 	.word	0x0000a7d0
        /*0f00*/ 	.word	0x00000000
        /*0f04*/ 	.word	0x00000370
        /*0f08*/ 	.short	0x010a
        /*0f0a*/ 	.byte	0xff
	.zero		1


	//   ....[225]....
        /*0f0c*/ 	.word	0x0000a830
        /*0f10*/ 	.word	0x00000000
        /*0f14*/ 	.word	0x00000000
        /*0f18*/ 	.short	0x010a
        /*0f1a*/ 	.byte	0xff
	.zero		1


	//   ....[226]....
        /*0f1c*/ 	.word	0x0000a890
        /*0f20*/ 	.word	0x00000000
        /*0f24*/ 	.word	0x00000000
        /*0f28*/ 	.short	0x010a
        /*0f2a*/ 	.byte	0xff
	.zero		1


	//   ....[227]....
        /*0f2c*/ 	.word	0x0000a8f0
        /*0f30*/ 	.word	0x00000000
        /*0f34*/ 	.word	0x00000000
        /*0f38*/ 	.short	0x010a
        /*0f3a*/ 	.byte	0xff
	.zero		1


	//   ....[228]....
        /*0f3c*/ 	.word	0x0000a950
        /*0f40*/ 	.word	0x00000000
        /*0f44*/ 	.word	0x00000000
        /*0f48*/ 	.short	0x010a
        /*0f4a*/ 	.byte	0xff
	.zero		1


	//   ....[229]....
        /*0f4c*/ 	.word	0x0000a9b0
        /*0f50*/ 	.word	0x00000000
        /*0f54*/ 	.word	0x00000000
        /*0f58*/ 	.short	0x010a
        /*0f5a*/ 	.byte	0xff
	.zero		1


	//   ....[230]....
        /*0f5c*/ 	.word	0x0000aa10
        /*0f60*/ 	.word	0x00000000
        /*0f64*/ 	.word	0x00000000
        /*0f68*/ 	.short	0x010a
        /*0f6a*/ 	.byte	0xff
	.zero		1


	//   ....[231]....
        /*0f6c*/ 	.word	0x0000aa70
        /*0f70*/ 	.word	0x00000000
        /*0f74*/ 	.word	0x00000000
        /*0f78*/ 	.short	0x010a
        /*0f7a*/ 	.byte	0xff
	.zero		1


	//   ....[232]....
        /*0f7c*/ 	.word	0x0000aad0
        /*0f80*/ 	.word	0x00000000
        /*0f84*/ 	.word	0x00000000
        /*0f88*/ 	.short	0x010a
        /*0f8a*/ 	.byte	0xff
	.zero		1


	//   ....[233]....
        /*0f8c*/ 	.word	0x0000ab30
        /*0f90*/ 	.word	0x00000000
        /*0f94*/ 	.word	0x00000000
        /*0f98*/ 	.short	0x010a
        /*0f9a*/ 	.byte	0xff
	.zero		1


	//   ....[234]....
        /*0f9c*/ 	.word	0x0000ab90
        /*0fa0*/ 	.word	0x00000000
        /*0fa4*/ 	.word	0x00000000
        /*0fa8*/ 	.short	0x010a
        /*0faa*/ 	.byte	0xff
	.zero		1


	//   ....[235]....
        /*0fac*/ 	.word	0x0000abf0
        /*0fb0*/ 	.word	0x00000000
        /*0fb4*/ 	.word	0x00000000
        /*0fb8*/ 	.short	0x010a
        /*0fba*/ 	.byte	0xff
	.zero		1


	//   ....[236]....
        /*0fbc*/ 	.word	0x0000ac50
        /*0fc0*/ 	.word	0x00000000
        /*0fc4*/ 	.word	0x00000000
        /*0fc8*/ 	.short	0x010a
        /*0fca*/ 	.byte	0xff
	.zero		1


	//   ....[237]....
        /*0fcc*/ 	.word	0x0000acb0
        /*0fd0*/ 	.word	0x00000000
        /*0fd4*/ 	.word	0x00000000
        /*0fd8*/ 	.short	0x010a
        /*0fda*/ 	.byte	0xff
	.zero		1


	//   ....[238]....
        /*0fdc*/ 	.word	0x0000ad10
        /*0fe0*/ 	.word	0x00000000
        /*0fe4*/ 	.word	0x00000000
        /*0fe8*/ 	.short	0x010a
        /*0fea*/ 	.byte	0xff
	.zero		1


	//   ....[239]....
        /*0fec*/ 	.word	0x0000ad70
        /*0ff0*/ 	.word	0x00000000
        /*0ff4*/ 	.word	0x00000000
        /*0ff8*/ 	.short	0x010a
        /*0ffa*/ 	.byte	0xff
	.zero		1


	//   ....[240]....
        /*0ffc*/ 	.word	0x0000add0
        /*1000*/ 	.word	0x00000000
        /*1004*/ 	.word	0x00000000
        /*1008*/ 	.short	0x010a
        /*100a*/ 	.byte	0xff
	.zero		1


	//   ....[241]....
        /*100c*/ 	.word	0x0000ae30
        /*1010*/ 	.word	0x00000000
        /*1014*/ 	.word	0x00000000
        /*1018*/ 	.short	0x010a
        /*101a*/ 	.byte	0xff
	.zero		1


	//   ....[242]....
        /*101c*/ 	.word	0x0000ae90
        /*1020*/ 	.word	0x00000000
        /*1024*/ 	.word	0x00000000
        /*1028*/ 	.short	0x010a
        /*102a*/ 	.byte	0xff
	.zero		1


	//   ....[243]....
        /*102c*/ 	.word	0x0000aef0
        /*1030*/ 	.word	0x00000000
        /*1034*/ 	.word	0x00000000
        /*1038*/ 	.short	0x010a
        /*103a*/ 	.byte	0xff
	.zero		1


	//   ....[244]....
        /*103c*/ 	.word	0x0000af50
        /*1040*/ 	.word	0x00000000
        /*1044*/ 	.word	0x00000000
        /*1048*/ 	.short	0x010a
        /*104a*/ 	.byte	0xff
	.zero		1


	//   ....[245]....
        /*104c*/ 	.word	0x0000afb0
        /*1050*/ 	.word	0x00000000
        /*1054*/ 	.word	0x00000000
        /*1058*/ 	.short	0x010a
        /*105a*/ 	.byte	0xff
	.zero		1


	//   ....[246]....
        /*105c*/ 	.word	0x0000b010
        /*1060*/ 	.word	0x00000000
        /*1064*/ 	.word	0x00000000
        /*1068*/ 	.short	0x010a
        /*106a*/ 	.byte	0xff
	.zero		1


	//   ....[247]....
        /*106c*/ 	.word	0x0000b070
        /*1070*/ 	.word	0x00000000
        /*1074*/ 	.word	0x00000000
        /*1078*/ 	.short	0x010a
        /*107a*/ 	.byte	0xff
	.zero		1


	//   ....[248]....
        /*107c*/ 	.word	0x0000b0d0
        /*1080*/ 	.word	0x00000000
        /*1084*/ 	.word	0x00000000
        /*1088*/ 	.short	0x010a
        /*108a*/ 	.byte	0xff
	.zero		1


	//   ....[249]....
        /*108c*/ 	.word	0x0000b130
        /*1090*/ 	.word	0x00000000
        /*1094*/ 	.word	0x00000000
        /*1098*/ 	.short	0x010a
        /*109a*/ 	.byte	0xff
	.zero		1


	//   ....[250]....
        /*109c*/ 	.word	0x0000b190
        /*10a0*/ 	.word	0x00000000
        /*10a4*/ 	.word	0x00000000
        /*10a8*/ 	.short	0x010a
        /*10aa*/ 	.byte	0xff
	.zero		1


	//   ....[251]....
        /*10ac*/ 	.word	0x0000b1f0
        /*10b0*/ 	.word	0x00000000
        /*10b4*/ 	.word	0x00000000
        /*10b8*/ 	.short	0x010a
        /*10ba*/ 	.byte	0xff
	.zero		1


	//   ....[252]....
        /*10bc*/ 	.word	0x0000b250
        /*10c0*/ 	.word	0x00000000
        /*10c4*/ 	.word	0x00000000
        /*10c8*/ 	.short	0x010a
        /*10ca*/ 	.byte	0xff
	.zero		1


	//   ....[253]....
        /*10cc*/ 	.word	0x0000b2b0
        /*10d0*/ 	.word	0x00000000
        /*10d4*/ 	.word	0x00000000
        /*10d8*/ 	.short	0x010a
        /*10da*/ 	.byte	0xff
	.zero		1


	//   ....[254]....
        /*10dc*/ 	.word	0x0000b310
        /*10e0*/ 	.word	0x00000000
        /*10e4*/ 	.word	0x00000000
        /*10e8*/ 	.short	0x010a
        /*10ea*/ 	.byte	0xff
	.zero		1


	//   ....[255]....
        /*10ec*/ 	.word	0x0000b370
        /*10f0*/ 	.word	0x00000000
        /*10f4*/ 	.word	0x00000000
        /*10f8*/ 	.short	0x010a
        /*10fa*/ 	.byte	0xff
	.zero		1


	//   ....[0]....
        /*10fc*/ 	.word	0x0000b3d0
        /*1100*/ 	.word	0x00000000
        /*1104*/ 	.word	0x00000000
        /*1108*/ 	.short	0x010a
        /*110a*/ 	.byte	0xff
	.zero		1


	//   ....[1]....
        /*110c*/ 	.word	0x0000b430
        /*1110*/ 	.word	0x00000000
        /*1114*/ 	.word	0x00000000
        /*1118*/ 	.short	0x010a
        /*111a*/ 	.byte	0xff
	.zero		1


	//   ....[2]....
        /*111c*/ 	.word	0x0000b490
        /*1120*/ 	.word	0x00000000
        /*1124*/ 	.word	0x00000000
        /*1128*/ 	.short	0x010a
        /*112a*/ 	.byte	0xff
	.zero		1


	//   ....[3]....
        /*112c*/ 	.word	0x0000b4f0
        /*1130*/ 	.word	0x00000000
        /*1134*/ 	.word	0x00000000
        /*1138*/ 	.short	0x010a
        /*113a*/ 	.byte	0xff
	.zero		1


	//   ....[4]....
        /*113c*/ 	.word	0x0000b550
        /*1140*/ 	.word	0x00000000
        /*1144*/ 	.word	0x00000000
        /*1148*/ 	.short	0x010a
        /*114a*/ 	.byte	0xff
	.zero		1


	//   ....[5]....
        /*114c*/ 	.word	0x0000b5b0
        /*1150*/ 	.word	0x00000000
        /*1154*/ 	.word	0x00000000
        /*1158*/ 	.short	0x010a
        /*115a*/ 	.byte	0xff
	.zero		1


	//   ....[6]....
        /*115c*/ 	.word	0x0000b610
        /*1160*/ 	.word	0x00000000
        /*1164*/ 	.word	0x00000000
        /*1168*/ 	.short	0x010a
        /*116a*/ 	.byte	0xff
	.zero		1


	//   ....[7]....
        /*116c*/ 	.word	0x0000b670
        /*1170*/ 	.word	0x00000000
        /*1174*/ 	.word	0x00000000
        /*1178*/ 	.short	0x010a
        /*117a*/ 	.byte	0xff
	.zero		1


	//   ....[8]....
        /*117c*/ 	.word	0x0000b6d0
        /*1180*/ 	.word	0x00000000
        /*1184*/ 	.word	0x00000000
        /*1188*/ 	.short	0x010a
        /*118a*/ 	.byte	0xff
	.zero		1


	//   ....[9]....
        /*118c*/ 	.word	0x0000b730
        /*1190*/ 	.word	0x00000000
        /*1194*/ 	.word	0x00000000
        /*1198*/ 	.short	0x010a
        /*119a*/ 	.byte	0xff
	.zero		1


	//   ....[10]....
        /*119c*/ 	.word	0x0000b790
        /*11a0*/ 	.word	0x00000000
        /*11a4*/ 	.word	0x00000000
        /*11a8*/ 	.short	0x010a
        /*11aa*/ 	.byte	0xff
	.zero		1


	//   ....[11]....
        /*11ac*/ 	.word	0x0000b7f0
        /*11b0*/ 	.word	0x00000000
        /*11b4*/ 	.word	0x00000000
        /*11b8*/ 	.short	0x010a
        /*11ba*/ 	.byte	0xff
	.zero		1


	//   ....[12]....
        /*11bc*/ 	.word	0x0000b850
        /*11c0*/ 	.word	0x00000000
        /*11c4*/ 	.word	0x00000000
        /*11c8*/ 	.short	0x010a
        /*11ca*/ 	.byte	0xff
	.zero		1


	//   ....[13]....
        /*11cc*/ 	.word	0x0000b8b0
        /*11d0*/ 	.word	0x00000000
        /*11d4*/ 	.word	0x00000000
        /*11d8*/ 	.short	0x010a
        /*11da*/ 	.byte	0xff
	.zero		1


	//   ....[14]....
        /*11dc*/ 	.word	0x0000b910
        /*11e0*/ 	.word	0x00000000
        /*11e4*/ 	.word	0x00000000
        /*11e8*/ 	.short	0x010a
        /*11ea*/ 	.byte	0xff
	.zero		1


	//   ....[15]....
        /*11ec*/ 	.word	0x0000b970
        /*11f0*/ 	.word	0x00000000
        /*11f4*/ 	.word	0x00000000
        /*11f8*/ 	.short	0x010a
        /*11fa*/ 	.byte	0xff
	.zero		1


	//   ....[16]....
        /*11fc*/ 	.word	0x0000b9d0
        /*1200*/ 	.word	0x00000000
        /*1204*/ 	.word	0x00000000
        /*1208*/ 	.short	0x010a
        /*120a*/ 	.byte	0xff
	.zero		1


	//   ....[17]....
        /*120c*/ 	.word	0x0000ba30
        /*1210*/ 	.word	0x00000000
        /*1214*/ 	.word	0x00000000
        /*1218*/ 	.short	0x010a
        /*121a*/ 	.byte	0xff
	.zero		1


	//   ....[18]....
        /*121c*/ 	.word	0x0000ba90
        /*1220*/ 	.word	0x00000000
        /*1224*/ 	.word	0x00000000
        /*1228*/ 	.short	0x010a
        /*122a*/ 	.byte	0xff
	.zero		1


	//   ....[19]....
        /*122c*/ 	.word	0x0000baf0
        /*1230*/ 	.word	0x00000000
        /*1234*/ 	.word	0x00000000
        /*1238*/ 	.short	0x010a
        /*123a*/ 	.byte	0xff
	.zero		1


	//   ....[20]....
        /*123c*/ 	.word	0x0000bb50
        /*1240*/ 	.word	0x00000004
        /*1244*/ 	.word	0x00000378
        /*1248*/ 	.short	0x010a
        /*124a*/ 	.byte	0xff
	.zero		1


	//   ....[21]....
        /*124c*/ 	.word	0x0000bbb0
        /*1250*/ 	.word	0x00000004
        /*1254*/ 	.word	0x00000370
        /*1258*/ 	.short	0x010a
        /*125a*/ 	.byte	0xff
	.zero		1


	//   ....[22]....
        /*125c*/ 	.word	0x0000bc10
        /*1260*/ 	.word	0x00000005
        /*1264*/ 	.word	0x00000008
        /*1268*/ 	.short	0x010a
        /*126a*/ 	.byte	0xff
	.zero		1


	//   ....[23]....
        /*126c*/ 	.word	0x0000bcf0
        /*1270*/ 	.word	0x00000003
        /*1274*/ 	.word	0x00000008
        /*1278*/ 	.short	0x010a
        /*127a*/ 	.byte	0xff
	.zero		1


	//   ....[24]....
        /*127c*/ 	.word	0x0000bd50
        /*1280*/ 	.word	0x00000004
        /*1284*/ 	.word	0x00000370
        /*1288*/ 	.short	0x010a
        /*128a*/ 	.byte	0xff
	.zero		1


	//   ....[25]....
        /*128c*/ 	.word	0x0000bdb0
        /*1290*/ 	.word	0x00000004
        /*1294*/ 	.word	0x00000390
        /*1298*/ 	.short	0x010a
        /*129a*/ 	.byte	0xff
	.zero		1


	//   ....[26]....
        /*129c*/ 	.word	0x0000be10
        /*12a0*/ 	.word	0x00000004
        /*12a4*/ 	.word	0x00000000
        /*12a8*/ 	.short	0x010a
        /*12aa*/ 	.byte	0xff
	.zero		1


	//   ....[27]....
        /*12ac*/ 	.word	0x0000be70
        /*12b0*/ 	.word	0x00000000
        /*12b4*/ 	.word	0x00000000
        /*12b8*/ 	.short	0x010a
        /*12ba*/ 	.byte	0xff
	.zero		1


	//   ....[28]....
        /*12bc*/ 	.word	0x0000bed0
        /*12c0*/ 	.word	0x00000000
        /*12c4*/ 	.word	0x000003a0
        /*12c8*/ 	.short	0x010a
        /*12ca*/ 	.byte	0xff
	.zero		1


	//   ....[29]....
        /*12cc*/ 	.word	0x0000bf30
        /*12d0*/ 	.word	0x00000000
        /*12d4*/ 	.word	0x00000370
        /*12d8*/ 	.short	0x010a
        /*12da*/ 	.byte	0xff
	.zero		1


	//   ....[30]....
        /*12dc*/ 	.word	0x0000bf90
        /*12e0*/ 	.word	0x00000000
        /*12e4*/ 	.word	0x00000368
        /*12e8*/ 	.short	0x010a
        /*12ea*/ 	.byte	0xff
	.zero		1


	//   ....[31]....
        /*12ec*/ 	.word	0x0000bff0
        /*12f0*/ 	.word	0x00000002
        /*12f4*/ 	.word	0x00000350
        /*12f8*/ 	.short	0x010a
        /*12fa*/ 	.byte	0xff
	.zero		1


	//   ....[32]....
        /*12fc*/ 	.word	0x0000c050
        /*1300*/ 	.word	0x00000000
        /*1304*/ 	.word	0x00000358
        /*1308*/ 	.short	0x010a
        /*130a*/ 	.byte	0xff
	.zero		1


	//   ....[33]....
        /*130c*/ 	.word	0x0000c0b0
        /*1310*/ 	.word	0x00000000
        /*1314*/ 	.word	0x00000350
        /*1318*/ 	.short	0x010a
        /*131a*/ 	.byte	0xff
	.zero		1


	//   ....[34]....
        /*131c*/ 	.word	0x0000c110
        /*1320*/ 	.word	0x00000000
        /*1324*/ 	.word	0x00000370
        /*1328*/ 	.short	0x010a
        /*132a*/ 	.byte	0xff
	.zero		1


	//   ....[35]....
        /*132c*/ 	.word	0x0000c160
        /*1330*/ 	.word	0x00000000
        /*1334*/ 	.word	0x00000340
        /*1338*/ 	.short	0x010a
        /*133a*/ 	.byte	0xff
	.zero		1


	//   ....[36]....
        /*133c*/ 	.word	0x0000c1b0
        /*1340*/ 	.word	0x00000067
        /*1344*/ 	.word	0x00000380
        /*1348*/ 	.short	0x010a
        /*134a*/ 	.byte	0xff
	.zero		1


	//   ....[37]....
        /*134c*/ 	.word	0x0000c200
        /*1350*/ 	.word	0x00000074
        /*1354*/ 	.word	0x00000340
        /*1358*/ 	.short	0x010a
        /*135a*/ 	.byte	0xff
	.zero		1


	//----- nvinfo : EIATTR_NUM_MBARRIERS
	.align		4
.L_47:
        /*135c*/ 	.byte	0x03, 0x38
        /*135e*/ 	.short	0x0075


	//----- nvinfo : EIATTR_EXIT_INSTR_OFFSETS
	.align		4
        /*1360*/ 	.byte	0x04, 0x1c
        /*1362*/ 	.short	(.L_49 - .L_48)


	//   ....[0]....
.L_48:
        /*1364*/ 	.word	0x000052e0


	//   ....[1]....
        /*1368*/ 	.word	0x00005570


	//   ....[2]....
        /*136c*/ 	.word	0x000055d0


	//   ....[3]....
        /*1370*/ 	.word	0x000066d0


	//   ....[4]....
        /*1374*/ 	.word	0x000077e0


	//   ....[5]....
        /*1378*/ 	.word	0x00007820


	//   ....[6]....
        /*137c*/ 	.word	0x0000a6f0


	//----- nvinfo : EIATTR_MAX_THREADS
	.align		4
.L_49:
        /*1380*/ 	.byte	0x04, 0x05
        /*1382*/ 	.short	(.L_51 - .L_50)
.L_50:
        /*1384*/ 	.word	0x00000100
        /*1388*/ 	.word	0x00000001
        /*138c*/ 	.word	0x00000001


	//----- nvinfo : EIATTR_CRS_STACK_SIZE
	.align		4
.L_51:
        /*1390*/ 	.byte	0x04, 0x1e
        /*1392*/ 	.short	(.L_53 - .L_52)
.L_52:
        /*1394*/ 	.word	0x00000000


	//----- nvinfo : EIATTR_CBANK_PARAM_SIZE
	.align		4
.L_53:
        /*1398*/ 	.byte	0x03, 0x19
        /*139a*/ 	.short	0x0900


	//----- nvinfo : EIATTR_PARAM_CBANK
	.align		4
        /*139c*/ 	.byte	0x04, 0x0a
        /*139e*/ 	.short	(.L_55 - .L_54)
	.align		4
.L_54:
        /*13a0*/ 	.word	index@(.nv.constant0._ZN7cutlass13device_kernelINS_4conv6kernel13ConvUniversalINS1_16ConvProblemShapeILNS1_8OperatorE1ELi3EEENS1_10collective14CollectiveConvINS1_47MainloopSm100TmaUmmaWarpSpecializedImplicitGemmILS5_1ELi52ELi3ELi1ELi2EN4cute5tupleIJNSA_1CILi2EEENSC_ILi1EEESE_EEEEENSB_IJNSC_ILi128EEESH_NSB_IJNSC_ILi32EEEEEEEEENS_12float_e4m3_tESL_NSA_8TiledMMAINSA_8MMA_AtomIJNSA_10MMA_TraitsINSA_25SM100_MMA_F8F6F4_2x1SM_SSEJSL_SL_fSH_SH_NSA_17integral_constantINSA_4UMMA5MajorELSS_0EEENSQ_ISS_LSS_1EEENSQ_INSR_7ScaleInELSV_0EEESW_EEEEEENSA_6LayoutINSB_IJSE_SE_SE_EEENSB_IJNSC_ILi0EEES11_S11_EEEEENSB_IJNSA_10UnderscoreES14_S14_EEEEENS7_6detail27Sm100ImplicitGemmTileTraitsINSA_25SM100_TMA_2SM_LOAD_IM2COLENSA_14ComposedLayoutINSA_7SwizzleILi1ELi4ELi3EEENSA_18smem_ptr_flag_bitsILi8EEENSZ_INSB_IJNSC_ILi8EEESI_EEENSB_IJSI_SE_EEEEEEEvEENS18_INSA_18SM100_TMA_2SM_LOADENS1A_INS1B_ILi2ELi4ELi3EEES1E_NSZ_INSB_IJNSC_ILi64EEES1F_EEENSB_IJSE_S1N_EEEEEEEvEEEENS_8epilogue10collective18CollectiveEpilogueINS1U_23Sm100TmaWarpSpecializedILi2ELi2ELi32ELb0ELb0EEEJNSB_IJS1N_SH_SJ_EEENSB_IJNSZ_IS1N_SE_EENSZ_INSB_IJSI_SD_EEES1P_EEEEESL_NSB_IJNSB_IJllllEEESE_S11_EEESL_S25_NS1U_6fusion15FusionCallbacksIS1Y_NS26_17LinearCombinationISL_fSL_fLNS_15FloatRoundStyleE2EEES1Z_S23_JEEENSA_5SM1004TMEM4LOAD26SM100_TMEM_LOAD_32dp32b32xENSA_20SM90_TMA_LOAD_IM2COLES1J_NSA_39AutoVectorizingCopyWithAssumedAlignmentILi128EEENSA_21SM90_TMA_STORE_IM2COLES1J_S2I_S2I_EEEvvEEEEvNT_6ParamsE)
        /*13a4*/ 	.short	0x0380
        /*13a6*/ 	.short	0x0900


	//----- nvinfo : EIATTR_SW_WAR
	.align		4
.L_55:
        /*13a8*/ 	.byte	0x04, 0x36
        /*13aa*/ 	.short	(.L_57 - .L_56)
.L_56:
        /*13ac*/ 	.word	0x00000008
.L_57:


//--------------------- .nv.callgraph             --------------------------
	.section	.nv.callgraph,"",@"SHT_CUDA_CALLGRAPH"
	.align	4
	.sectionentsize	8
	.align		4
        /*0000*/ 	.word	0x00000000
	.align		4
        /*0004*/ 	.word	0xffffffff
	.align		4
        /*0008*/ 	.word	index@(_ZN7cutlass13device_kernelINS_4conv6kernel13ConvUniversalINS1_16ConvProblemShapeILNS1_8OperatorE1ELi3EEENS1_10collective14CollectiveConvINS1_47MainloopSm100TmaUmmaWarpSpecializedImplicitGemmILS5_1ELi52ELi3ELi1ELi2EN4cute5tupleIJNSA_1CILi2EEENSC_ILi1EEESE_EEEEENSB_IJNSC_ILi128EEESH_NSB_IJNSC_ILi32EEEEEEEEENS_12float_e4m3_tESL_NSA_8TiledMMAINSA_8MMA_AtomIJNSA_10MMA_TraitsINSA_25SM100_MMA_F8F6F4_2x1SM_SSEJSL_SL_fSH_SH_NSA_17integral_constantINSA_4UMMA5MajorELSS_0EEENSQ_ISS_LSS_1EEENSQ_INSR_7ScaleInELSV_0EEESW_EEEEEENSA_6LayoutINSB_IJSE_SE_SE_EEENSB_IJNSC_ILi0EEES11_S11_EEEEENSB_IJNSA_10UnderscoreES14_S14_EEEEENS7_6detail27Sm100ImplicitGemmTileTraitsINSA_25SM100_TMA_2SM_LOAD_IM2COLENSA_14ComposedLayoutINSA_7SwizzleILi1ELi4ELi3EEENSA_18smem_ptr_flag_bitsILi8EEENSZ_INSB_IJNSC_ILi8EEESI_EEENSB_IJSI_SE_EEEEEEEvEENS18_INSA_18SM100_TMA_2SM_LOADENS1A_INS1B_ILi2ELi4ELi3EEES1E_NSZ_INSB_IJNSC_ILi64EEES1F_EEENSB_IJSE_S1N_EEEEEEEvEEEENS_8epilogue10collective18CollectiveEpilogueINS1U_23Sm100TmaWarpSpecializedILi2ELi2ELi32ELb0ELb0EEEJNSB_IJS1N_SH_SJ_EEENSB_IJNSZ_IS1N_SE_EENSZ_INSB_IJSI_SD_EEES1P_EEEEESL_NSB_IJNSB_IJllllEEESE_S11_EEESL_S25_NS1U_6fusion15FusionCallbacksIS1Y_NS26_17LinearCombinationISL_fSL_fLNS_15FloatRoundStyleE2EEES1Z_S23_JEEENSA_5SM1004TMEM4LOAD26SM100_TMEM_LOAD_32dp32b32xENSA_20SM90_TMA_LOAD_IM2COLES1J_NSA_39AutoVectorizingCopyWithAssumedAlignmentILi128EEENSA_21SM90_TMA_STORE_IM2COLES1J_S2I_S2I_EEEvvEEEEvNT_6ParamsE)
	.align		4
        /*000c*/ 	.word	index@(__assertfail)
	.align		4
        /*0010*/ 	.word	0x00000000
	.align		4
        /*0014*/ 	.word	0xfffffffe
	.align		4
        /*0018*/ 	.word	0x00000000
	.align		4
        /*001c*/ 	.word	0xfffffffd
	.align		4
        /*0020*/ 	.word	0x00000000
	.align		4
        /*0024*/ 	.word	0xfffffffc


//--------------------- .nv.constant4             --------------------------
	.section	.nv.constant4,"a",@progbits
	.align	8
	.align		8
.nv.constant4:
        /*0000*/ 	.dword	__assertfail
	.align		8
        /*0008*/ 	.dword	__unnamed_1
	.align		8
        /*0010*/ 	.dword	__unnamed_2
	.align		8
        /*0018*/ 	.dword	_ZN39_INTERNAL_e975c64b_4_k_cu_929772de_38434cuda3std3__45__cpo5beginE
	.align		8
        /*0020*/ 	.dword	_ZN39_INTERNAL_e975c64b_4_k_cu_929772de_38434cuda3std3__45__cpo3endE
	.align		8
        /*0028*/ 	.dword	_ZN39_INTERNAL_e975c64b_4_k_cu_929772de_38434cuda3std3__45__cpo6cbeginE
	.align		8
        /*0030*/ 	.dword	_ZN39_INTERNAL_e975c64b_4_k_cu_929772de_38434cuda3std3__45__cpo4cendE
	.align		8
        /*0038*/ 	.dword	_ZN39_INTERNAL_e975c64b_4_k_cu_929772de_38434cuda3std3__441_GLOBAL__N__e975c64b_4_k_cu_929772de_38436ignoreE
	.align		8
        /*0040*/ 	.dword	_ZN39_INTERNAL_e975c64b_4_k_cu_929772de_38434cuda3std3__419piecewise_constructE
	.align		8
        /*0048*/ 	.dword	_ZN39_INTERNAL_e975c64b_4_k_cu_929772de_38434cuda3std3__48in_placeE
	.align		8
        /*0050*/ 	.dword	_ZN39_INTERNAL_e975c64b_4_k_cu_929772de_38434cuda3std6ranges3__45__cpo4swapE
	.align		8
        /*0058*/ 	.dword	_ZN39_INTERNAL_e975c64b_4_k_cu_929772de_38434cuda3std6ranges3__45__cpo9iter_moveE
	.align		8
        /*0060*/ 	.dword	_ZN39_INTERNAL_e975c64b_4_k_cu_929772de_38434cute7productE
	.align		8
        /*0068*/ 	.dword	_ZN39_INTERNAL_e975c64b_4_k_cu_929772de_38434cute1_E
	.align		8
        /*0070*/ 	.dword	$str$27
	.align		8
        /*0078*/ 	.dword	$str$28
	.align		8
        /*0080*/ 	.dword	$str$29
	.align		8
        /*0088*/ 	.dword	$str$30


//--------------------- .text._ZN7cutlass13device_kernelINS_4conv6kernel13ConvUniversalINS1_16ConvProblemShapeILNS1_8OperatorE1ELi3EEENS1_10collective14CollectiveConvINS1_47MainloopSm100TmaUmmaWarpSpecializedImplicitGemmILS5_1ELi52ELi3ELi1ELi2EN4cute5tupleIJNSA_1CILi2EEENSC_ILi1EEESE_EEEEENSB_IJNSC_ILi128EEESH_NSB_IJNSC_ILi32EEEEEEEEENS_12float_e4m3_tESL_NSA_8TiledMMAINSA_8MMA_AtomIJNSA_10MMA_TraitsINSA_25SM100_MMA_F8F6F4_2x1SM_SSEJSL_SL_fSH_SH_NSA_17integral_constantINSA_4UMMA5MajorELSS_0EEENSQ_ISS_LSS_1EEENSQ_INSR_7ScaleInELSV_0EEESW_EEEEEENSA_6LayoutINSB_IJSE_SE_SE_EEENSB_IJNSC_ILi0EEES11_S11_EEEEENSB_IJNSA_10UnderscoreES14_S14_EEEEENS7_6detail27Sm100ImplicitGemmTileTraitsINSA_25SM100_TMA_2SM_LOAD_IM2COLENSA_14ComposedLayoutINSA_7SwizzleILi1ELi4ELi3EEENSA_18smem_ptr_flag_bitsILi8EEENSZ_INSB_IJNSC_ILi8EEESI_EEENSB_IJSI_SE_EEEEEEEvEENS18_INSA_18SM100_TMA_2SM_LOADENS1A_INS1B_ILi2ELi4ELi3EEES1E_NSZ_INSB_IJNSC_ILi64EEES1F_EEENSB_IJSE_S1N_EEEEEEEvEEEENS_8epilogue10collective18CollectiveEpilogueINS1U_23Sm100TmaWarpSpecializedILi2ELi2ELi32ELb0ELb0EEEJNSB_IJS1N_SH_SJ_EEENSB_IJNSZ_IS1N_SE_EENSZ_INSB_IJSI_SD_EEES1P_EEEEESL_NSB_IJNSB_IJllllEEESE_S11_EEESL_S25_NS1U_6fusion15FusionCallbacksIS1Y_NS26_17LinearCombinationISL_fSL_fLNS_15FloatRoundStyleE2EEES1Z_S23_JEEENSA_5SM1004TMEM4LOAD26SM100_TMEM_LOAD_32dp32b32xENSA_20SM90_TMA_LOAD_IM2COLES1J_NSA_39AutoVectorizingCopyWithAssumedAlignmentILi128EEENSA_21SM90_TMA_STORE_IM2COLES1J_S2I_S2I_EEEvvEEEEvNT_6ParamsE --------------------------
	.section	.text._ZN7cutlass13device_kernelINS_4conv6kernel13ConvUniversalINS1_16ConvProblemShapeILNS1_8OperatorE1ELi3EEENS1_10collective14CollectiveConvINS1_47MainloopSm100TmaUmmaWarpSpecializedImplicitGemmILS5_1ELi52ELi3ELi1ELi2EN4cute5tupleIJNSA_1CILi2EEENSC_ILi1EEESE_EEEEENSB_IJNSC_ILi128EEESH_NSB_IJNSC_ILi32EEEEEEEEENS_12float_e4m3_tESL_NSA_8TiledMMAINSA_8MMA_AtomIJNSA_10MMA_TraitsINSA_25SM100_MMA_F8F6F4_2x1SM_SSEJSL_SL_fSH_SH_NSA_17integral_constantINSA_4UMMA5MajorELSS_0EEENSQ_ISS_LSS_1EEENSQ_INSR_7ScaleInELSV_0EEESW_EEEEEENSA_6LayoutINSB_IJSE_SE_SE_EEENSB_IJNSC_ILi0EEES11_S11_EEEEENSB_IJNSA_10UnderscoreES14_S14_EEEEENS7_6detail27Sm100ImplicitGemmTileTraitsINSA_25SM100_TMA_2SM_LOAD_IM2COLENSA_14ComposedLayoutINSA_7SwizzleILi1ELi4ELi3EEENSA_18smem_ptr_flag_bitsILi8EEENSZ_INSB_IJNSC_ILi8EEESI_EEENSB_IJSI_SE_EEEEEEEvEENS18_INSA_18SM100_TMA_2SM_LOADENS1A_INS1B_ILi2ELi4ELi3EEES1E_NSZ_INSB_IJNSC_ILi64EEES1F_EEENSB_IJSE_S1N_EEEEEEEvEEEENS_8epilogue10collective18CollectiveEpilogueINS1U_23Sm100TmaWarpSpecializedILi2ELi2ELi32ELb0ELb0EEEJNSB_IJS1N_SH_SJ_EEENSB_IJNSZ_IS1N_SE_EENSZ_INSB_IJSI_SD_EEES1P_EEEEESL_NSB_IJNSB_IJllllEEESE_S11_EEESL_S25_NS1U_6fusion15FusionCallbacksIS1Y_NS26_17LinearCombinationISL_fSL_fLNS_15FloatRoundStyleE2EEES1Z_S23_JEEENSA_5SM1004TMEM4LOAD26SM100_TMEM_LOAD_32dp32b32xENSA_20SM90_TMA_LOAD_IM2COLES1J_NSA_39AutoVectorizingCopyWithAssumedAlignmentILi128EEENSA_21SM90_TMA_STORE_IM2COLES1J_S2I_S2I_EEEvvEEEEvNT_6ParamsE,"ax",@progbits
	.align	128
.text._ZN7cutlass13device_kernelINS_4conv6kernel13ConvUniversalINS1_16ConvProblemShapeILNS1_8OperatorE1ELi3EEENS1_10collective14CollectiveConvINS1_47MainloopSm100TmaUmmaWarpSpecializedImplicitGemmILS5_1ELi52ELi3ELi1ELi2EN4cute5tupleIJNSA_1CILi2EEENSC_ILi1EEESE_EEEEENSB_IJNSC_ILi128EEESH_NSB_IJNSC_ILi32EEEEEEEEENS_12float_e4m3_tESL_NSA_8TiledMMAINSA_8MMA_AtomIJNSA_10MMA_TraitsINSA_25SM100_MMA_F8F6F4_2x1SM_SSEJSL_SL_fSH_SH_NSA_17integral_constantINSA_4UMMA5MajorELSS_0EEENSQ_ISS_LSS_1EEENSQ_INSR_7ScaleInELSV_0EEESW_EEEEEENSA_6LayoutINSB_IJSE_SE_SE_EEENSB_IJNSC_ILi0EEES11_S11_EEEEENSB_IJNSA_10UnderscoreES14_S14_EEEEENS7_6detail27Sm100ImplicitGemmTileTraitsINSA_25SM100_TMA_2SM_LOAD_IM2COLENSA_14ComposedLayoutINSA_7SwizzleILi1ELi4ELi3EEENSA_18smem_ptr_flag_bitsILi8EEENSZ_INSB_IJNSC_ILi8EEESI_EEENSB_IJSI_SE_EEEEEEEvEENS18_INSA_18SM100_TMA_2SM_LOADENS1A_INS1B_ILi2ELi4ELi3EEES1E_NSZ_INSB_IJNSC_ILi64EEES1F_EEENSB_IJSE_S1N_EEEEEEEvEEEENS_8epilogue10collective18CollectiveEpilogueINS1U_23Sm100TmaWarpSpecializedILi2ELi2ELi32ELb0ELb0EEEJNSB_IJS1N_SH_SJ_EEENSB_IJNSZ_IS1N_SE_EENSZ_INSB_IJSI_SD_EEES1P_EEEEESL_NSB_IJNSB_IJllllEEESE_S11_EEESL_S25_NS1U_6fusion15FusionCallbacksIS1Y_NS26_17LinearCombinationISL_fSL_fLNS_15FloatRoundStyleE2EEES1Z_S23_JEEENSA_5SM1004TMEM4LOAD26SM100_TMEM_LOAD_32dp32b32xENSA_20SM90_TMA_LOAD_IM2COLES1J_NSA_39AutoVectorizingCopyWithAssumedAlignmentILi128EEENSA_21SM90_TMA_STORE_IM2COLES1J_S2I_S2I_EEEvvEEEEvNT_6ParamsE:
        .type           _ZN7cutlass13device_kernelINS_4conv6kernel13ConvUniversalINS1_16ConvProblemShapeILNS1_8OperatorE1ELi3EEENS1_10collective14CollectiveConvINS1_47MainloopSm100TmaUmmaWarpSpecializedImplicitGemmILS5_1ELi52ELi3ELi1ELi2EN4cute5tupleIJNSA_1CILi2EEENSC_ILi1EEESE_EEEEENSB_IJNSC_ILi128EEESH_NSB_IJNSC_ILi32EEEEEEEEENS_12float_e4m3_tESL_NSA_8TiledMMAINSA_8MMA_AtomIJNSA_10MMA_TraitsINSA_25SM100_MMA_F8F6F4_2x1SM_SSEJSL_SL_fSH_SH_NSA_17integral_constantINSA_4UMMA5MajorELSS_0EEENSQ_ISS_LSS_1EEENSQ_INSR_7ScaleInELSV_0EEESW_EEEEEENSA_6LayoutINSB_IJSE_SE_SE_EEENSB_IJNSC_ILi0EEES11_S11_EEEEENSB_IJNSA_10UnderscoreES14_S14_EEEEENS7_6detail27Sm100ImplicitGemmTileTraitsINSA_25SM100_TMA_2SM_LOAD_IM2COLENSA_14ComposedLayoutINSA_7SwizzleILi1ELi4ELi3EEENSA_18smem_ptr_flag_bitsILi8EEENSZ_INSB_IJNSC_ILi8EEESI_EEENSB_IJSI_SE_EEEEEEEvEENS18_INSA_18SM100_TMA_2SM_LOADENS1A_INS1B_ILi2ELi4ELi3EEES1E_NSZ_INSB_IJNSC_ILi64EEES1F_EEENSB_IJSE_S1N_EEEEEEEvEEEENS_8epilogue10collective18CollectiveEpilogueINS1U_23Sm100TmaWarpSpecializedILi2ELi2ELi32ELb0ELb0EEEJNSB_IJS1N_SH_SJ_EEENSB_IJNSZ_IS1N_SE_EENSZ_INSB_IJSI_SD_EEES1P_EEEEESL_NSB_IJNSB_IJllllEEESE_S11_EEESL_S25_NS1U_6fusion15FusionCallbacksIS1Y_NS26_17LinearCombinationISL_fSL_fLNS_15FloatRoundStyleE2EEES1Z_S23_JEEENSA_5SM1004TMEM4LOAD26SM100_TMEM_LOAD_32dp32b32xENSA_20SM90_TMA_LOAD_IM2COLES1J_NSA_39AutoVectorizingCopyWithAssumedAlignmentILi128EEENSA_21SM90_TMA_STORE_IM2COLES1J_S2I_S2I_EEEvvEEEEvNT_6ParamsE,@function
        .size           _ZN7cutlass13device_kernelINS_4conv6kernel13ConvUniversalINS1_16ConvProblemShapeILNS1_8OperatorE1ELi3EEENS1_10collective14CollectiveConvINS1_47MainloopSm100TmaUmmaWarpSpecializedImplicitGemmILS5_1ELi52ELi3ELi1ELi2EN4cute5tupleIJNSA_1CILi2EEENSC_ILi1EEESE_EEEEENSB_IJNSC_ILi128EEESH_NSB_IJNSC_ILi32EEEEEEEEENS_12float_e4m3_tESL_NSA_8TiledMMAINSA_8MMA_AtomIJNSA_10MMA_TraitsINSA_25SM100_MMA_F8F6F4_2x1SM_SSEJSL_SL_fSH_SH_NSA_17integral_constantINSA_4UMMA5MajorELSS_0EEENSQ_ISS_LSS_1EEENSQ_INSR_7ScaleInELSV_0EEESW_EEEEEENSA_6LayoutINSB_IJSE_SE_SE_EEENSB_IJNSC_ILi0EEES11_S11_EEEEENSB_IJNSA_10UnderscoreES14_S14_EEEEENS7_6detail27Sm100ImplicitGemmTileTraitsINSA_25SM100_TMA_2SM_LOAD_IM2COLENSA_14ComposedLayoutINSA_7SwizzleILi1ELi4ELi3EEENSA_18smem_ptr_flag_bitsILi8EEENSZ_INSB_IJNSC_ILi8EEESI_EEENSB_IJSI_SE_EEEEEEEvEENS18_INSA_18SM100_TMA_2SM_LOADENS1A_INS1B_ILi2ELi4ELi3EEES1E_NSZ_INSB_IJNSC_ILi64EEES1F_EEENSB_IJSE_S1N_EEEEEEEvEEEENS_8epilogue10collective18CollectiveEpilogueINS1U_23Sm100TmaWarpSpecializedILi2ELi2ELi32ELb0ELb0EEEJNSB_IJS1N_SH_SJ_EEENSB_IJNSZ_IS1N_SE_EENSZ_INSB_IJSI_SD_EEES1P_EEEEESL_NSB_IJNSB_IJllllEEESE_S11_EEESL_S25_NS1U_6fusion15FusionCallbacksIS1Y_NS26_17LinearCombinationISL_fSL_fLNS_15FloatRoundStyleE2EEES1Z_S23_JEEENSA_5SM1004TMEM4LOAD26SM100_TMEM_LOAD_32dp32b32xENSA_20SM90_TMA_LOAD_IM2COLES1J_NSA_39AutoVectorizingCopyWithAssumedAlignmentILi128EEENSA_21SM90_TMA_STORE_IM2COLES1J_S2I_S2I_EEEvvEEEEvNT_6ParamsE,(.L_x_299 - _ZN7cutlass13device_kernelINS_4conv6kernel13ConvUniversalINS1_16ConvProblemShapeILNS1_8OperatorE1ELi3EEENS1_10collective14CollectiveConvINS1_47MainloopSm100TmaUmmaWarpSpecializedImplicitGemmILS5_1ELi52ELi3ELi1ELi2EN4cute5tupleIJNSA_1CILi2EEENSC_ILi1EEESE_EEEEENSB_IJNSC_ILi128EEESH_NSB_IJNSC_ILi32EEEEEEEEENS_12float_e4m3_tESL_NSA_8TiledMMAINSA_8MMA_AtomIJNSA_10MMA_TraitsINSA_25SM100_MMA_F8F6F4_2x1SM_SSEJSL_SL_fSH_SH_NSA_17integral_constantINSA_4UMMA5MajorELSS_0EEENSQ_ISS_LSS_1EEENSQ_INSR_7ScaleInELSV_0EEESW_EEEEEENSA_6LayoutINSB_IJSE_SE_SE_EEENSB_IJNSC_ILi0EEES11_S11_EEEEENSB_IJNSA_10UnderscoreES14_S14_EEEEENS7_6detail27Sm100ImplicitGemmTileTraitsINSA_25SM100_TMA_2SM_LOAD_IM2COLENSA_14ComposedLayoutINSA_7SwizzleILi1ELi4ELi3EEENSA_18smem_ptr_flag_bitsILi8EEENSZ_INSB_IJNSC_ILi8EEESI_EEENSB_IJSI_SE_EEEEEEEvEENS18_INSA_18SM100_TMA_2SM_LOADENS1A_INS1B_ILi2ELi4ELi3EEES1E_NSZ_INSB_IJNSC_ILi64EEES1F_EEENSB_IJSE_S1N_EEEEEEEvEEEENS_8epilogue10collective18CollectiveEpilogueINS1U_23Sm100TmaWarpSpecializedILi2ELi2ELi32ELb0ELb0EEEJNSB_IJS1N_SH_SJ_EEENSB_IJNSZ_IS1N_SE_EENSZ_INSB_IJSI_SD_EEES1P_EEEEESL_NSB_IJNSB_IJllllEEESE_S11_EEESL_S25_NS1U_6fusion15FusionCallbacksIS1Y_NS26_17LinearCombinationISL_fSL_fLNS_15FloatRoundStyleE2EEES1Z_S23_JEEENSA_5SM1004TMEM4LOAD26SM100_TMEM_LOAD_32dp32b32xENSA_20SM90_TMA_LOAD_IM2COLES1J_NSA_39AutoVectorizingCopyWithAssumedAlignmentILi128EEENSA_21SM90_TMA_STORE_IM2COLES1J_S2I_S2I_EEEvvEEEEvNT_6ParamsE)
        .other          _ZN7cutlass13device_kernelINS_4conv6kernel13ConvUniversalINS1_16ConvProblemShapeILNS1_8OperatorE1ELi3EEENS1_10collective14CollectiveConvINS1_47MainloopSm100TmaUmmaWarpSpecializedImplicitGemmILS5_1ELi52ELi3ELi1ELi2EN4cute5tupleIJNSA_1CILi2EEENSC_ILi1EEESE_EEEEENSB_IJNSC_ILi128EEESH_NSB_IJNSC_ILi32EEEEEEEEENS_12float_e4m3_tESL_NSA_8TiledMMAINSA_8MMA_AtomIJNSA_10MMA_TraitsINSA_25SM100_MMA_F8F6F4_2x1SM_SSEJSL_SL_fSH_SH_NSA_17integral_constantINSA_4UMMA5MajorELSS_0EEENSQ_ISS_LSS_1EEENSQ_INSR_7ScaleInELSV_0EEESW_EEEEEENSA_6LayoutINSB_IJSE_SE_SE_EEENSB_IJNSC_ILi0EEES11_S11_EEEEENSB_IJNSA_10UnderscoreES14_S14_EEEEENS7_6detail27Sm100ImplicitGemmTileTraitsINSA_25SM100_TMA_2SM_LOAD_IM2COLENSA_14ComposedLayoutINSA_7SwizzleILi1ELi4ELi3EEENSA_18smem_ptr_flag_bitsILi8EEENSZ_INSB_IJNSC_ILi8EEESI_EEENSB_IJSI_SE_EEEEEEEvEENS18_INSA_18SM100_TMA_2SM_LOADENS1A_INS1B_ILi2ELi4ELi3EEES1E_NSZ_INSB_IJNSC_ILi64EEES1F_EEENSB_IJSE_S1N_EEEEEEEvEEEENS_8epilogue10collective18CollectiveEpilogueINS1U_23Sm100TmaWarpSpecializedILi2ELi2ELi32ELb0ELb0EEEJNSB_IJS1N_SH_SJ_EEENSB_IJNSZ_IS1N_SE_EENSZ_INSB_IJSI_SD_EEES1P_EEEEESL_NSB_IJNSB_IJllllEEESE_S11_EEESL_S25_NS1U_6fusion15FusionCallbacksIS1Y_NS26_17LinearCombinationISL_fSL_fLNS_15FloatRoundStyleE2EEES1Z_S23_JEEENSA_5SM1004TMEM4LOAD26SM100_TMEM_LOAD_32dp32b32xENSA_20SM90_TMA_LOAD_IM2COLES1J_NSA_39AutoVectorizingCopyWithAssumedAlignmentILi128EEENSA_21SM90_TMA_STORE_IM2COLES1J_S2I_S2I_EEEvvEEEEvNT_6ParamsE,@"STO_CUDA_ENTRY STV_DEFAULT"
_ZN7cutlass13device_kernelINS_4conv6kernel13ConvUniversalINS1_16ConvProblemShapeILNS1_8OperatorE1ELi3EEENS1_10collective14CollectiveConvINS1_47MainloopSm100TmaUmmaWarpSpecializedImplicitGemmILS5_1ELi52ELi3ELi1ELi2EN4cute5tupleIJNSA_1CILi2EEENSC_ILi1EEESE_EEEEENSB_IJNSC_ILi128EEESH_NSB_IJNSC_ILi32EEEEEEEEENS_12float_e4m3_tESL_NSA_8TiledMMAINSA_8MMA_AtomIJNSA_10MMA_TraitsINSA_25SM100_MMA_F8F6F4_2x1SM_SSEJSL_SL_fSH_SH_NSA_17integral_constantINSA_4UMMA5MajorELSS_0EEENSQ_ISS_LSS_1EEENSQ_INSR_7ScaleInELSV_0EEESW_EEEEEENSA_6LayoutINSB_IJSE_SE_SE_EEENSB_IJNSC_ILi0EEES11_S11_EEEEENSB_IJNSA_10UnderscoreES14_S14_EEEEENS7_6detail27Sm100ImplicitGemmTileTraitsINSA_25SM100_TMA_2SM_LOAD_IM2COLENSA_14ComposedLayoutINSA_7SwizzleILi1ELi4ELi3EEENSA_18smem_ptr_flag_bitsILi8EEENSZ_INSB_IJNSC_ILi8EEESI_EEENSB_IJSI_SE_EEEEEEEvEENS18_INSA_18SM100_TMA_2SM_LOADENS1A_INS1B_ILi2ELi4ELi3EEES1E_NSZ_INSB_IJNSC_ILi64EEES1F_EEENSB_IJSE_S1N_EEEEEEEvEEEENS_8epilogue10collective18CollectiveEpilogueINS1U_23Sm100TmaWarpSpecializedILi2ELi2ELi32ELb0ELb0EEEJNSB_IJS1N_SH_SJ_EEENSB_IJNSZ_IS1N_SE_EENSZ_INSB_IJSI_SD_EEES1P_EEEEESL_NSB_IJNSB_IJllllEEESE_S11_EEESL_S25_NS1U_6fusion15FusionCallbacksIS1Y_NS26_17LinearCombinationISL_fSL_fLNS_15FloatRoundStyleE2EEES1Z_S23_JEEENSA_5SM1004TMEM4LOAD26SM100_TMEM_LOAD_32dp32b32xENSA_20SM90_TMA_LOAD_IM2COLES1J_NSA_39AutoVectorizingCopyWithAssumedAlignmentILi128EEENSA_21SM90_TMA_STORE_IM2COLES1J_S2I_S2I_EEEvvEEEEvNT_6ParamsE:
[----:B------:R-:W1:Y:S01]  /*0000*/  LDC R1, c[0x0][0x37c] ;  /* 0x0000df00ff017b82 */ /* 0x000e620000000800 */
[----:B------:R-:W2:Y:S01]  /*0010*/  S2R R97, SR_TID.X ;  /* 0x0000000000617919 */ /* 0x000ea20000002100 */
[----:B------:R-:W3:Y:S06]  /*0020*/  LDCU.64 UR8, c[0x0][0x990] ;  /* 0x00013200ff0877ac */ /* 0x000eec0008000a00 */
[----:B------:R-:W4:Y:S01]  /*0030*/  S2UR UR23, SR_CgaCtaId ;  /* 0x00000000001779c3 */ /* 0x000f220000008800 */
[----:B-1----:R-:W-:Y:S01]  /*0040*/  VIADD R1, R1, 0xfffffff8 ;  /* 0xfffffff801017836 */ /* 0x002fe20000000000 */
[----:B------:R-:W-:-:S02]  /*0050*/  PRMT R86, RZ, 0x7610, R86 ;  /* 0x00007610ff567816 */ /* 0x000fc40000000056 */
[----:B------:R-:W-:Y:S02]  /*0060*/  ELECT P1, URZ, PT ;  /* 0x0000000000ff782f */ /* 0x000fe40003820000 */
[----:B------:R-:W-:Y:S01]  /*0070*/  R2UR UR43, R1 ;  /* 0x00000000012b72ca */ /* 0x000fe200000e0000 */
[----:B---3--:R-:W-:-:S04]  /*0080*/  UISETP.NE.U32.AND UP0, UPT, UR8, URZ, UPT ;  /* 0x000000ff0800728c */ /* 0x008fc8000bf05070 */
[----:B------:R-:W-:Y:S02]  /*0090*/  UISETP.NE.AND.EX UP0, UPT, UR9, URZ, UPT, UP0 ;  /* 0x000000ff0900728c */ /* 0x000fe4000bf05300 */
[----:B----4-:R-:W-:Y:S02]  /*00a0*/  ULOP3.LUT UR26, UR23, 0x1, URZ, 0xc0, !UPT ;  /* 0x00000001171a7892 */ /* 0x010fe4000f8ec0ff */
[----:B------:R-:W-:Y:S01]  /*00b0*/  ULOP3.LUT UR25, UR23, 0x1, URZ, 0x3c, !UPT ;  /* 0x0000000117197892 */ /* 0x000fe2000f8e3cff */
[----:B--2---:R-:W-:-:S05]  /*00c0*/  SHF.R.U32.HI R87, RZ, 0x5, R97 ;  /* 0x00000005ff577819 */ /* 0x004fca0000011661 */
[----:B------:R-:W1:Y:S02]  /*00d0*/  SHFL.IDX PT, R0, R87, RZ, 0x1f ;  /* 0x00001fff57007589 */ /* 0x000e6400000e0000 */
[----:B-1----:R-:W-:Y:S01]  /*00e0*/  R2UR UR18, R0 ;  /* 0x00000000001272ca */ /* 0x002fe200000e0000 */
[----:B------:R-:W-:-:S14]  /*00f0*/  BRA.U UP0, `(.L_x_0) ;  /* 0x0000000100307547 */ /* 0x000fdc000b800000 */
[----:B------:R-:W1:Y:S02]  /*0100*/  LDCU.64 UR4, c[0x0][0x988] ;  /* 0x00013100ff0477ac */ /* 0x000e640008000a00 */
[----:B-1----:R-:W-:-:S04]  /*0110*/  UISETP.NE.U32.AND UP0, UPT, UR4, URZ, UPT ;  /* 0x000000ff0400728c */ /* 0x002fc8000bf05070 */
[----:B------:R-:W-:-:S09]  /*0120*/  UISETP.NE.AND.EX UP0, UPT, UR5, URZ, UPT, UP0 ;  /* 0x000000ff0500728c */ /* 0x000fd2000bf05300 */
[----:B------:R-:W-:Y:S05]  /*0130*/  BRA.U !UP0, `(.L_x_1) ;  /* 0x0000000108147547 */ /* 0x000fea000b800000 */
[----:B------:R-:W1:Y:S01]  /*0140*/  LDC.64 R2, c[0x0][0x988] ;  /* 0x00026200ff027b82 */ /* 0x000e620000000a00 */
[----:B------:R-:W1:Y:S02]  /*0150*/  LDCU.64 UR4, c[0x0][0x358] ;  /* 0x00006b00ff0477ac */ /* 0x000e640008000a00 */
[----:B-1----:R1:W5:Y:S01]  /*0160*/  LDG.E R41, desc[UR4][R2.64] ;  /* 0x0000000402297981 */ /* 0x002362000c1e1900 */
[----:B------:R-:W-:Y:S01]  /*0170*/  HFMA2 R86, -RZ, RZ, 0, 5.9604644775390625e-08 ;  /* 0x00000001ff567431 */ /* 0x000fe200000001ff */
[----:B------:R-:W-:Y:S05]  /*0180*/  BRA `(.L_x_0) ;  /* 0x00000000000c7947 */ /* 0x000fea0003800000 */
.L_x_1:
[----:B------:R-:W1:Y:S01]  /*0190*/  LDCU UR4, c[0x0][0x980] ;  /* 0x00013000ff0477ac */ /* 0x000e620008000800 */
[----:B------:R-:W-:Y:S01]  /*01a0*/  HFMA2 R86, -RZ, RZ, 0, 5.9604644775390625e-08 ;  /* 0x00000001ff567431 */ /* 0x000fe200000001ff */
[----:B-1----:R-:W-:-:S07]  /*01b0*/  MOV R41, UR4 ;  /* 0x0000000400297c02 */ /* 0x002fce0008000f00 */
.L_x_0:
[----:B------:R-:W2:Y:S02]  /*01c0*/  LDCU.64 UR4, c[0x0][0x9b0] ;  /* 0x00013600ff0477ac */ /* 0x000ea40008000a00 */
[----:B--2---:R-:W-:-:S04]  /*01d0*/  UISETP.NE.U32.AND UP0, UPT, UR4, URZ, UPT ;  /* 0x000000ff0400728c */ /* 0x004fc8000bf05070 */
[----:B------:R-:W-:-:S09]  /*01e0*/  UISETP.NE.AND.EX UP0, UPT, UR5, URZ, UPT, UP0 ;  /* 0x000000ff0500728c */ /* 0x000fd2000bf05300 */
[----:B------:R-:W-:Y:S05]  /*01f0*/  BRA.U UP0, `(.L_x_2) ;  /* 0x0000000100287547 */ /* 0x000fea000b800000 */
[----:B------:R-:W2:Y:S02]  /*0200*/  LDCU.64 UR4, c[0x0][0x9a8] ;  /* 0x00013500ff0477ac */ /* 0x000ea40008000a00 */
[----:B--2---:R-:W-:-:S04]  /*0210*/  UISETP.NE.U32.AND UP0, UPT, UR4, URZ, UPT ;  /* 0x000000ff0400728c */ /* 0x004fc8000bf05070 */
[----:B------:R-:W-:-:S09]  /*0220*/  UISETP.NE.AND.EX UP0, UPT, UR5, URZ, UPT, UP0 ;  /* 0x000000ff0500728c */ /* 0x000fd2000bf05300 */
[----:B------:R-:W-:Y:S05]  /*0230*/  BRA.U !UP0, `(.L_x_3) ;  /* 0x0000000108107547 */ /* 0x000fea000b800000 */
[----:B------:R-:W2:Y:S01]  /*0240*/  LDC.64 R38, c[0x0][0x9a8] ;  /* 0x00026a00ff267b82 */ /* 0x000ea20000000a00 */
[----:B------:R-:W2:Y:S02]  /*0250*/  LDCU.64 UR4, c[0x0][0x358] ;  /* 0x00006b00ff0477ac */ /* 0x000ea40008000a00 */
[----:B--2---:R2:W5:Y:S01]  /*0260*/  LDG.E R38, desc[UR4][R38.64] ;  /* 0x0000000426267981 */ /* 0x004562000c1e1900 */
[----:B------:R-:W-:Y:S05]  /*0270*/  BRA `(.L_x_2) ;  /* 0x0000000000087947 */ /* 0x000fea0003800000 */
.L_x_3:
[----:B------:R-:W2:Y:S02]  /*0280*/  LDCU UR4, c[0x0][0x9a0] ;  /* 0x00013400ff0477ac */ /* 0x000ea40008000800 */
[----:B--2---:R-:W-:Y:S02]  /*0290*/  MOV R38, UR4 ;  /* 0x0000000400267c02 */ /* 0x004fe40008000f00 */
.L_x_2:
[----:B------:R-:W-:Y:S01]  /*02a0*/  IMAD.U32 R0, RZ, RZ, UR18 ;  /* 0x00000012ff007e24 */ /* 0x000fe2000f8e00ff */
[----:B------:R-:W-:Y:S04]  /*02b0*/  BSSY.RECONVERGENT B0, `(.L_x_4) ;  /* 0x000000c000007945 */ /* 0x000fe80003800200 */
[C---:B------:R-:W-:Y:S02]  /*02c0*/  ISETP.NE.OR P2, PT, R0.reuse, 0x1, !P1 ;  /* 0x000000010000780c */ /* 0x040fe40004f45670 */
[----:B------:R-:W-:-:S11]  /*02d0*/  ISETP.NE.OR P0, PT, R0, 0x3, !P1 ;  /* 0x000000030000780c */ /* 0x000fd60004f05670 */
[----:B------:R-:W-:Y:S05]  /*02e0*/  @P2 BRA `(.L_x_5) ;  /* 0x0000000000202947 */ /* 0x000fea0003800000 */
[----:B------:R-:W3:Y:S02]  /*02f0*/  LDCU.64 UR4, c[0x0][0x348] ;  /* 0x00006900ff0477ac */ /* 0x000ee40008000a00 */
[----:B---3--:R-:W-:Y:S02]  /*0300*/  UIADD3 UR6, UP1, UPT, UR4, 0x80, URZ ;  /* 0x0000008004067890 */ /* 0x008fe4000ff3e0ff */
[----:B------:R-:W-:Y:S02]  /*0310*/  UIADD3 UR4, UP0, UPT, UR4, 0x200, URZ ;  /* 0x0000020004047890 */ /* 0x000fe4000ff1e0ff */
[----:B------:R-:W-:Y:S02]  /*0320*/  UIADD3.X UR7, UPT, UPT, URZ, UR5, URZ, UP1, !UPT ;  /* 0x00000005ff077290 */ /* 0x000fe40008ffe4ff */
[----:B------:R-:W-:-:S07]  /*0330*/  UIADD3.X UR5, UPT, UPT, URZ, UR5, URZ, UP0, !UPT ;  /* 0x00000005ff057290 */ /* 0x000fce00087fe4ff */
[----:B------:R3:W-:Y:S02]  /*0340*/  UTMACCTL.PF [UR6] ;  /* 0x00000000060079b9 */ /* 0x0007e40008040000 */
[----:B------:R3:W-:Y:S02]  /*0350*/  UTMACCTL.PF [UR4] ;  /* 0x00000000040079b9 */ /* 0x0007e40008040000 */
[----:B---3--:R-:W-:Y:S01]  /*0360*/  NOP ;  /* 0x0000000000007918 */ /* 0x008fe20000000000 */
.L_x_5:
[----:B------:R-:W-:Y:S05]  /*0370*/  BSYNC.RECONVERGENT B0 ;  /* 0x0000000000007941 */ /* 0x000fea0003800200 */
.L_x_4:
[----:B------:R-:W-:Y:S04]  /*0380*/  BSSY.RECONVERGENT B0, `(.L_x_6) ;  /* 0x000000a000007945 */ /* 0x000fe80003800200 */
        /* <DEDUP_REMOVED lines=9> */
.L_x_7:
[----:B------:R-:W-:Y:S05]  /*0420*/  BSYNC.RECONVERGENT B0 ;  /* 0x0000000000007941 */ /* 0x000fea0003800200 */
.L_x_6:
[----:B------:R-:W3:Y:S01]  /*0430*/  LDCU.64 UR4, c[0x0][0x988] ;  /* 0x00013100ff0477ac */ /* 0x000ee20008000a00 */
[----:B------:R-:W-:Y:S02]  /*0440*/  UISETP.EQ.U32.AND UP2, UPT, UR8, URZ, UPT ;  /* 0x000000ff0800728c */ /* 0x000fe4000bf42070 */
[----:B------:R-:W-:Y:S02]  /*0450*/  UPLOP3.LUT UP3, UPT, UPT, UPT, UPT, 0x80, 0x8 ;  /* 0x000000000008789c */ /* 0x000fe40003f6f070 */
[----:B---3--:R-:W-:-:S04]  /*0460*/  UISETP.NE.U32.AND UP0, UPT, UR4, URZ, UPT ;  /* 0x000000ff0400728c */ /* 0x008fc8000bf05070 */
[----:B------:R-:W-:-:S04]  /*0470*/  UISETP.NE.AND.EX UP1, UPT, UR5, URZ, UPT, UP0 ;  /* 0x000000ff0500728c */ /* 0x000fc8000bf25300 */
[----:B------:R-:W-:-:S04]  /*0480*/  UISETP.EQ.OR.EX UP4, UPT, UR9, URZ, !UP1, UP2 ;  /* 0x000000ff0900728c */ /* 0x000fc8000cf82720 */
[----:B------:R-:W-:-:S06]  /*0490*/  UP2UR UR4, UPR, URZ, 0x10 ;  /* 0x00000010ff047883 */ /* 0x000fcc0008000000 */
[----:B------:R-:W-:Y:S01]  /*04a0*/  MOV R90, UR4 ;  /* 0x00000004005a7c02 */ /* 0x000fe20008000f00 */
[----:B------:R-:W-:Y:S06]  /*04b0*/  BRA.U !UP4, `(.L_x_8) ;  /* 0x000000010c207547 */ /* 0x000fec000b800000 */
[----:B------:R-:W-:Y:S01]  /*04c0*/  UISETP.NE.U32.AND UP2, UPT, UR8, URZ, UPT ;  /* 0x000000ff0800728c */ /* 0x000fe2000bf45070 */
[----:B-----5:R-:W-:Y:S01]  /*04d0*/  FSETP.NEU.AND P0, PT, R41, RZ, PT ;  /* 0x000000ff2900720b */ /* 0x020fe20003f0d000 */
[----:B------:R-:W-:Y:S02]  /*04e0*/  USEL UR4, URZ, 0xffffffff, UP1 ;  /* 0xffffffffff047887 */ /* 0x000fe40008800000 */
[----:B------:R-:W-:-:S10]  /*04f0*/  UISETP.NE.AND.EX UP2, UPT, UR9, URZ, UPT, UP2 ;  /* 0x000000ff0900728c */ /* 0x000fd4000bf45320 */
[----:B------:R-:W-:Y:S01]  /*0500*/  VOTEU.ANY UP0, P0 ;  /* 0x0000000000ff7886 */ /* 0x000fe20000000100 */
[----:B------:R-:W-:-:S04]  /*0510*/  @!UP2 USEL UR4, URZ, 0xffffffff, UP0 ;  /* 0xffffffffff04a887 */ /* 0x000fc80008000000 */
[----:B------:R-:W-:-:S04]  /*0520*/  ULOP3.LUT UR4, UR4, 0x1, URZ, 0xc0, !UPT ;  /* 0x0000000104047892 */ /* 0x000fc8000f8ec0ff */
[----:B------:R-:W-:-:S11]  /*0530*/  UISETP.NE.U32.AND UP3, UPT, UR4, 0x1, UPT ;  /* 0x000000010400788c */ /* 0x000fd6000bf65070 */
.L_x_8:
[----:B------:R-:W3:Y:S01]  /*0540*/  SHFL.IDX PT, R0, R87, RZ, 0x1f ;  /* 0x00001fff57007589 */ /* 0x000ee200000e0000 */
[----:B------:R-:W-:Y:S02]  /*0550*/  UISETP.NE.AND UP5, UPT, UR18, 0x2, UPT ;  /* 0x000000021200788c */ /* 0x000fe4000bfa5270 */
[----:B------:R-:W-:Y:S02]  /*0560*/  UISETP.NE.AND UP0, UPT, UR18, 0x2, UPT ;  /* 0x000000021200788c */ /* 0x000fe4000bf05270 */
[----:B------:R-:W-:Y:S02]  /*0570*/  UISETP.NE.OR UP2, UPT, UR26, URZ, UP5 ;  /* 0x000000ff1a00728c */ /* 0x000fe4000af45670 */
[----:B------:R-:W-:-:S04]  /*0580*/  USEL UR49, URZ, 0x1, UP0 ;  /* 0x00000001ff317887 */ /* 0x000fc80008000000 */
[----:B------:R-:W-:Y:S02]  /*0590*/  PLOP3.LUT P3, PT, P1, PT, UP2, 0xae, 0xea ;  /* 0x0000000000ea781c */ /* 0x000fe40000f6f52e */
[----:B---3--:R-:W-:-:S13]  /*05a0*/  ISETP.NE.AND P0, PT, R0, RZ, PT ;  /* 0x000000ff0000720c */ /* 0x008fda0003f05270 */
[----:B------:R-:W-:Y:S05]  /*05b0*/  @P0 BRA `(.L_x_9) ;  /* 0x0000000400d00947 */ /* 0x000fea0003800000 */
[----:B------:R-:W-:Y:S01]  /*05c0*/  ELECT P0, URZ, PT ;  /* 0x0000000000ff782f */ /* 0x000fe20003800000 */
[----:B------:R-:W-:-:S12]  /*05d0*/  BSSY.RECONVERGENT B0, `(.L_x_9) ;  /* 0x0000072000007945 */ /* 0x000fd80003800200 */
[----:B------:R-:W-:Y:S05]  /*05e0*/  @!P0 BRA `(.L_x_10) ;  /* 0x0000000400c08947 */ /* 0x000fea0003800000 */
[----:B------:R-:W-:Y:S01]  /*05f0*/  UMOV UR4, 0x400 ;  /* 0x0000040000047882 */ /* 0x000fe20000000000 */
[----:B------:R-:W-:Y:S01]  /*0600*/  UMOV UR6, 0x1 ;  /* 0x0000000100067882 */ /* 0x000fe20000000000 */
[----:B------:R-:W-:Y:S02]  /*0610*/  ULEA UR4, UR23, UR4, 0x18 ;  /* 0x0000000417047291 */ /* 0x000fe4000f8ec0ff */
[----:B------:R-:W-:-:S04]  /*0620*/  UIADD3 UR6, UPT, UPT, -UR6, 0x100000, URZ ;  /* 0x0010000006067890 */ /* 0x000fc8000fffe1ff */
[----:B------:R-:W-:Y:S02]  /*0630*/  USHF.L.U32 UR7, UR6, 0xb, URZ ;  /* 0x0000000b06077899 */ /* 0x000fe400080006ff */
[----:B------:R-:W-:Y:S01]  /*0640*/  USHF.L.U32 UR6, UR6, 0x1, URZ ;  /* 0x0000000106067899 */ /* 0x000fe200080006ff */
[----:B------:R-:W3:Y:S11]  /*0650*/  FENCE.VIEW.ASYNC.S ;  /* 0x00000000000073c6 */ /* 0x000ef60000000000 */
[----:B---3--:R3:W4:Y:S01]  /*0660*/  SYNCS.EXCH.64 URZ, [UR4], UR6 ;  /* 0x0000000604ff75b2 */ /* 0x0087220008000100 */
[----:B------:R3:W1:Y:S01]  /*0670*/  SYNCS.EXCH.64 URZ, [UR4+0x1a0], UR6 ;  /* 0x0001a00604ff75b2 */ /* 0x0006620008000100 */
        /* <DEDUP_REMOVED lines=101> */
[----:B------:R3:W1:Y:S02]  /*0cd0*/  SYNCS.EXCH.64 URZ, [UR4+0x338], UR6 ;  /* 0x0003380604ff75b2 */ /* 0x0006640008000100 */
[----:B---34-:R-:W-:Y:S01]  /*0ce0*/  NOP ;  /* 0x0000000000007918 */ /* 0x018fe20000000000 */
.L_x_10:
[----:B------:R-:W-:Y:S05]  /*0cf0*/  BSYNC.RECONVERGENT B0 ;  /* 0x0000000000007941 */ /* 0x000fea0003800200 */
.L_x_9:
[----:B------:R-:W3:Y:S01]  /*0d00*/  SHFL.IDX PT, R0, R87, RZ, 0x1f ;  /* 0x00001fff57007589 */ /* 0x000ee200000e0000 */
[----:B------:R-:W-:Y:S01]  /*0d10*/  NOP ;  /* 0x0000000000007918 */ /* 0x000fe20000000000 */
[----:B---3--:R-:W-:-:S13]  /*0d20*/  ISETP.NE.AND P0, PT, R0, 0x1, PT ;  /* 0x000000010000780c */ /* 0x008fda0003f05270 */
[----:B------:R-:W-:Y:S05]  /*0d30*/  @P0 BRA `(.L_x_11) ;  /* 0x0000000000440947 */ /* 0x000fea0003800000 */
[----:B------:R-:W-:Y:S01]  /*0d40*/  UMOV UR4, 0x400 ;  /* 0x0000040000047882 */ /* 0x000fe20000000000 */
[----:B------:R-:W-:Y:S01]  /*0d50*/  UMOV UR8, 0x20 ;  /* 0x0000002000087882 */ /* 0x000fe20000000000 */
[----:B------:R-:W-:Y:S01]  /*0d60*/  UMOV UR6, 0x80 ;  /* 0x0000008000067882 */ /* 0x000fe20000000000 */
[----:B------:R-:W-:Y:S02]  /*0d70*/  ULEA UR4, UR23, UR4, 0x18 ;  /* 0x0000000417047291 */ /* 0x000fe4000f8ec0ff */
[----:B------:R-:W-:-:S04]  /*0d80*/  UIADD3 UR8, UPT, UPT, -UR8, 0x100000, URZ ;  /* 0x0010000008087890 */ /* 0x000fc8000fffe1ff */
[----:B------:R-:W-:Y:S02]  /*0d90*/  USHF.L.U32 UR9, UR8, 0xb, URZ ;  /* 0x0000000b08097899 */ /* 0x000fe400080006ff */
[----:B------:R-:W-:Y:S02]  /*0da0*/  USHF.L.U32 UR8, UR8, 0x1, URZ ;  /* 0x0000000108087899 */ /* 0x000fe400080006ff */
[----:B------:R-:W-:-:S04]  /*0db0*/  UIADD3 UR6, UPT, UPT, -UR6, 0x100000, URZ ;  /* 0x0010000006067890 */ /* 0x000fc8000fffe1ff */
[----:B------:R-:W-:Y:S02]  /*0dc0*/  USHF.L.U32 UR7, UR6, 0xb, URZ ;  /* 0x0000000b06077899 */ /* 0x000fe400080006ff */
[----:B------:R-:W-:Y:S01]  /*0dd0*/  USHF.L.U32 UR6, UR6, 0x1, URZ ;  /* 0x0000000106067899 */ /* 0x000fe200080006ff */
[----:B------:R-:W-:Y:S01]  /*0de0*/  ELECT P0, URZ, PT ;  /* 0x0000000000ff782f */ /* 0x000fe20003800000 */
[----:B------:R-:W3:Y:S02]  /*0df0*/  FENCE.VIEW.ASYNC.S ;  /* 0x00000000000073c6 */ /* 0x000ee40000000000 */
[----:B---3--:R3:W4:Y:S08]  /*0e00*/  SYNCS.EXCH.64 URZ, [UR4+0x340], UR8 ;  /* 0x0003400804ff75b2 */ /* 0x0087300008000100 */
[----:B------:R3:W1:Y:S01]  /*0e10*/  SYNCS.EXCH.64 URZ, [UR4+0x350], UR6 ;  /* 0x0003500604ff75b2 */ /* 0x0006620008000100 */
[----:B------:R3:W1:Y:S01]  /*0e20*/  SYNCS.EXCH.64 URZ, [UR4+0x348], UR8 ;  /* 0x0003480804ff75b2 */ /* 0x0006620008000100 */
[----:B------:R3:W1:Y:S01]  /*0e30*/  SYNCS.EXCH.64 URZ, [UR4+0x358], UR6 ;  /* 0x0003580604ff75b2 */ /* 0x0006620008000100 */
[----:B------:R-:W-:Y:S01]  /*0e40*/  NOP ;  /* 0x0000000000007918 */ /* 0x000fe20000000000 */
.L_x_11:
[----:B------:R-:W2:Y:S01]  /*0e50*/  SHFL.IDX PT, R0, R87, RZ, 0x1f ;  /* 0x00001fff57007589 */ /* 0x000ea200000e0000 */
[----:B------:R-:W-:Y:S01]  /*0e60*/  NOP ;  /* 0x0000000000007918 */ /* 0x000fe20000000000 */
[----:B--2---:R-:W-:-:S13]  /*0e70*/  ISETP.NE.AND P0, PT, R0, 0x3, PT ;  /* 0x000000030000780c */ /* 0x004fda0003f05270 */
[----:B------:R-:W-:Y:S05]  /*0e80*/  @P0 BRA `(.L_x_12) ;  /* 0x00000000002c0947 */ /* 0x000fea0003800000 */
[----:B---3--:R-:W-:Y:S01]  /*0e90*/  UMOV UR4, 0x400 ;  /* 0x0000040000047882 */ /* 0x008fe20000000000 */
[----:B------:R-:W-:Y:S01]  /*0ea0*/  UMOV UR6, 0x20 ;  /* 0x0000002000067882 */ /* 0x000fe20000000000 */
[----:B------:R-:W-:Y:S02]  /*0eb0*/  ULEA UR4, UR23, UR4, 0x18 ;  /* 0x0000000417047291 */ /* 0x000fe4000f8ec0ff */
[----:B------:R-:W-:-:S04]  /*0ec0*/  UIADD3 UR6, UPT, UPT, -UR6, 0x100000, URZ ;  /* 0x0010000006067890 */ /* 0x000fc8000fffe1ff */
[----:B------:R-:W-:Y:S02]  /*0ed0*/  USHF.L.U32 UR7, UR6, 0xb, URZ ;  /* 0x0000000b06077899 */ /* 0x000fe400080006ff */
[----:B------:R-:W-:Y:S01]  /*0ee0*/  USHF.L.U32 UR6, UR6, 0x1, URZ ;  /* 0x0000000106067899 */ /* 0x000fe200080006ff */
[----:B------:R-:W-:Y:S01]  /*0ef0*/  ELECT P0, URZ, PT ;  /* 0x0000000000ff782f */ /* 0x000fe20003800000 */
[----:B------:R-:W2:Y:S10]  /*0f00*/  FENCE.VIEW.ASYNC.S ;  /* 0x00000000000073c6 */ /* 0x000eb40000000000 */
[----:B--2---:R2:W3:Y:S01]  /*0f10*/  SYNCS.EXCH.64 URZ, [UR4+0x360], UR6 ;  /* 0x0003600604ff75b2 */ /* 0x0044e20008000100 */
[----:B------:R2:W1:Y:S01]  /*0f20*/  SYNCS.EXCH.64 URZ, [UR4+0x368], UR6 ;  /* 0x0003680604ff75b2 */ /* 0x0004620008000100 */
[----:B------:R-:W-:Y:S01]  /*0f30*/  NOP ;  /* 0x0000000000007918 */ /* 0x000fe20000000000 */
.L_x_12:
[----:B------:R-:W4:Y:S01]  /*0f40*/  SHFL.IDX PT, R0, R87, RZ, 0x1f ;  /* 0x00001fff57007589 */ /* 0x000f2200000e0000 */
[----:B------:R-:W-:Y:S01]  /*0f50*/  NOP ;  /* 0x0000000000007918 */ /* 0x000fe20000000000 */
[----:B----4-:R-:W-:-:S13]  /*0f60*/  ISETP.NE.AND P0, PT, R0, 0x4, PT ;  /* 0x000000040000780c */ /* 0x010fda0003f05270 */
[----:B------:R-:W-:Y:S05]  /*0f70*/  @P0 BRA `(.L_x_13) ;  /* 0x0000000000400947 */ /* 0x000fea0003800000 */
[----:B--23--:R-:W-:Y:S01]  /*0f80*/  UMOV UR4, 0x1e0 ;  /* 0x000001e000047882 */ /* 0x00cfe20000000000 */
[----:B------:R-:W-:Y:S01]  /*0f90*/  UMOV UR6, 0x400 ;  /* 0x0000040000067882 */ /* 0x000fe20000000000 */
[----:B------:R-:W-:Y:S01]  /*0fa0*/  USEL UR4, UR4, 0x1a0, UP3 ;  /* 0x000001a004047887 */ /* 0x000fe20009800000 */
        /* <DEDUP_REMOVED lines=9> */
[----:B------:R-:W2:Y:S02]  /*1040*/  FENCE.VIEW.ASYNC.S ;  /* 0x00000000000073c6 */ /* 0x000ea40000000000 */
[----:B--2---:R4:W2:Y:S08]  /*1050*/  SYNCS.EXCH.64 URZ, [UR6+0x370], UR8 ;  /* 0x0003700806ff75b2 */ /* 0x0048b00008000100 */
[----:B------:R4:W3:Y:S02]  /*1060*/  SYNCS.EXCH.64 URZ, [UR6+0x378], UR4 ;  /* 0x0003780406ff75b2 */ /* 0x0008e40008000100 */
[----:B----4-:R-:W-:Y:S01]  /*1070*/  NOP ;  /* 0x0000000000007918 */ /* 0x010fe20000000000 */
.L_x_13:
[----:B------:R-:W4:Y:S01]  /*1080*/  SHFL.IDX PT, R0, R87, RZ, 0x1f ;  /* 0x00001fff57007589 */ /* 0x000f2200000e0000 */
[----:B------:R-:W-:Y:S01]  /*1090*/  ISETP.NE.OR P1, PT, RZ, UR18, !P1 ;  /* 0x00000012ff007c0c */ /* 0x000fe2000cf25670 */
[----:B------:R-:W-:Y:S01]  /*10a0*/  NOP ;  /* 0x0000000000007918 */ /* 0x000fe20000000000 */
[----:B----4-:R-:W-:-:S13]  /*10b0*/  ISETP.NE.AND P0, PT, R0, 0x5, PT ;  /* 0x000000050000780c */ /* 0x010fda0003f05270 */
[----:B------:R-:W-:Y:S05]  /*10c0*/  @P0 BRA `(.L_x_14) ;  /* 0x0000000000440947 */ /* 0x000fea0003800000 */
[----:B--23--:R-:W-:Y:S01]  /*10d0*/  UMOV UR4, 0x400 ;  /* 0x0000040000047882 */ /* 0x00cfe20000000000 */
        /* <DEDUP_REMOVED lines=12> */
[----:B------:R4:W3:Y:S01]  /*11a0*/  SYNCS.EXCH.64 URZ, [UR4+0x390], UR8 ;  /* 0x0003900804ff75b2 */ /* 0x0008e20008000100 */
[----:B------:R4:W1:Y:S01]  /*11b0*/  SYNCS.EXCH.64 URZ, [UR4+0x388], UR6 ;  /* 0x0003880604ff75b2 */ /* 0x0008620008000100 */
[----:B------:R4:W1:Y:S02]  /*11c0*/  SYNCS.EXCH.64 URZ, [UR4+0x398], UR8 ;  /* 0x0003980804ff75b2 */ /* 0x0008640008000100 */
[----:B----4-:R-:W-:Y:S01]  /*11d0*/  NOP ;  /* 0x0000000000007918 */ /* 0x010fe20000000000 */
.L_x_14:
[----:B------:R-:W-:Y:S01]  /*11e0*/  VOTEU.ALL UP0, P1 ;  /* 0x0000000000ff7886 */ /* 0x000fe20000800000 */
[----:B--23--:R-:W-:Y:S01]  /*11f0*/  UMOV UR4, 0x20 ;  /* 0x0000002000047882 */ /* 0x00cfe20000000000 */
[----:B------:R-:W2:Y:S01]  /*1200*/  LDCU UR7, c[0x0][0x36c] ;  /* 0x00006d80ff0777ac */ /* 0x000ea20008000800 */
[----:B------:R-:W-:Y:S01]  /*1210*/  NOP ;  /* 0x0000000000007918 */ /* 0x000fe20000000000 */
[----:B-1----:R-:W-:Y:S01]  /*1220*/  LOP3.LUT R3, R97, 0x1f, RZ, 0xc0, !PT ;  /* 0x0000001f61037812 */ /* 0x002fe200078ec0ff */
[----:B------:R-:W-:Y:S01]  /*1230*/  @!UP0 UMOV UR6, 0x400 ;  /* 0x0000040000068882 */ /* 0x000fe20000000000 */
[----:B------:R-:W-:-:S04]  /*1240*/  @!UP0 UIADD3 UR4, UPT, UPT, -UR4, 0x100000, URZ ;  /* 0x0010000004048890 */ /* 0x000fc8000fffe1ff */
[----:B------:R-:W-:Y:S02]  /*1250*/  @!UP0 USHF.L.U32 UR5, UR4, 0xb, URZ ;  /* 0x0000000b04058899 */ /* 0x000fe400080006ff */
[----:B------:R-:W-:Y:S02]  /*1260*/  @!UP0 USHF.L.U32 UR4, UR4, 0x1, URZ ;  /* 0x0000000104048899 */ /* 0x000fe400080006ff */
[----:B------:R-:W-:Y:S01]  /*1270*/  @!UP0 ULEA UR6, UR23, UR6, 0x18 ;  /* 0x0000000617068291 */ /* 0x000fe2000f8ec0ff */
[----:B------:R-:W-:Y:S01]  /*1280*/  VOTEU.ALL UP0, P1 ;  /* 0x0000000000ff7886 */ /* 0x000fe20000800000 */
[----:B------:R-:W-:Y:S02]  /*1290*/  UISETP.NE.AND UP4, UPT, UR18, URZ, UPT ;  /* 0x000000ff1200728c */ /* 0x000fe4000bf85270 */
[----:B--2---:R-:W-:Y:S01]  /*12a0*/  UISETP.EQ.U32.AND UP6, UPT, UR7, 0x1, UPT ;  /* 0x000000010700788c */ /* 0x004fe2000bfc2070 */
[----:B------:R-:W1:Y:S07]  /*12b0*/  FENCE.VIEW.ASYNC.S ;  /* 0x00000000000073c6 */ /* 0x000e6e0000000000 */
[----:B-1----:R1:W2:Y:S01]  /*12c0*/  @!UP0 SYNCS.EXCH.64 URZ, [UR6+0x3a0], UR4 ;  /* 0x0003a00406ff85b2 */ /* 0x0022a20008000100 */
[----:B------:R-:W-:Y:S05]  /*12d0*/  BRA.U !UP6, `(.L_x_15) ;  /* 0x000000010e087547 */ /* 0x000fea000b800000 */
[----:B--2---:R-:W-:Y:S01]  /*12e0*/  UCGABAR_ARV ;  /* 0x00000000000079c7 */ /* 0x004fe20008000000 */
[----:B------:R-:W-:Y:S05]  /*12f0*/  BRA `(.L_x_16) ;  /* 0x0000000000047947 */ /* 0x000fea0003800000 */
.L_x_15:
[----:B--2---:R-:W-:Y:S01]  /*1300*/  NOP ;  /* 0x0000000000007918 */ /* 0x004fe20000000000 */
.L_x_16:
[----:B------:R-:W2:Y:S01]  /*1310*/  S2UR UR22, SR_CTAID.X ;  /* 0x00000000001679c3 */ /* 0x000ea20000002500 */
[----:B------:R-:W-:-:S05]  /*1320*/  CS2R.32 R89, SR_CgaSize ;  /* 0x0000000000597805 */ /* 0x000fca0000008a00 */
[----:B------:R-:W-:-:S05]  /*1330*/  IMAD R89, R89, -0xa0, RZ ;  /* 0xffffff6059597824 */ /* 0x000fca00078e02ff */
[----:B-1----:R-:W-:-:S14]  /*1340*/  R2UR UR5, R89 ;  /* 0x00000000590572ca */ /* 0x002fdc00000e0000 */
[----:B------:R-:W1:Y:S01]  /*1350*/  LDCU UR5, c[0x0][UR5+0x2b0] ;  /* 0x00005600050577ac */ /* 0x000e620008000800 */
[----:B------:R-:W-:-:S05]  /*1360*/  CS2R.32 R89, SR_CgaSize ;  /* 0x0000000000597805 */ /* 0x000fca0000008a00 */
[----:B------:R-:W-:-:S05]  /*1370*/  IMAD R89, R89, -0xa0, RZ ;  /* 0xffffff6059597824 */ /* 0x000fca00078e02ff */
[----:B------:R-:W-:-:S14]  /*1380*/  R2UR UR4, R89 ;  /* 0x00000000590472ca */ /* 0x000fdc00000e0000 */
[----:B------:R-:W3:Y:S01]  /*1390*/  LDCU UR4, c[0x0][UR4+0x2b4] ;  /* 0x00005680040477ac */ /* 0x000ee20008000800 */
[----:B------:R-:W4:Y:S01]  /*13a0*/  S2UR UR19, SR_CTAID.Y ;  /* 0x00000000001379c3 */ /* 0x000f220000002600 */
[----:B------:R-:W-:-:S05]  /*13b0*/  CS2R.32 R89, SR_CgaSize ;  /* 0x0000000000597805 */ /* 0x000fca0000008a00 */
[----:B------:R-:W-:-:S05]  /*13c0*/  IMAD R89, R89, -0xa0, RZ ;  /* 0xffffff6059597824 */ /* 0x000fca00078e02ff */
[----:B------:R-:W-:-:S14]  /*13d0*/  R2UR UR7, R89 ;  /* 0x00000000590772ca */ /* 0x000fdc00000e0000 */
[----:B------:R-:W3:Y:S01]  /*13e0*/  LDCU UR7, c[0x0][UR7+0x2a0] ;  /* 0x00005400070777ac */ /* 0x000ee20008000800 */
[----:B------:R-:W-:-:S05]  /*13f0*/  CS2R.32 R89, SR_CgaSize ;  /* 0x0000000000597805 */ /* 0x000fca0000008a00 */
[----:B------:R-:W-:-:S05]  /*1400*/  IMAD R89, R89, -0xa0, RZ ;  /* 0xffffff6059597824 */ /* 0x000fca00078e02ff */
[----:B------:R-:W-:-:S14]  /*1410*/  R2UR UR8, R89 ;  /* 0x00000000590872ca */ /* 0x000fdc00000e0000 */
[----:B------:R-:W3:Y:S01]  /*1420*/  LDCU UR8, c[0x0][UR8+0x2a4] ;  /* 0x00005480080877ac */ /* 0x000ee20008000800 */
[----:B------:R-:W3:Y:S01]  /*1430*/  LDCU UR20, c[0x0][0xc24] ;  /* 0x00018480ff1477ac */ /* 0x000ee20008000800 */
[----:B------:R-:W3:Y:S01]  /*1440*/  LDCU UR39, c[0x0][0xc24] ;  /* 0x00018480ff2777ac */ /* 0x000ee20008000800 */
[----:B--2---:R-:W-:Y:S01]  /*1450*/  I2FP.F32.U32 R2, UR22 ;  /* 0x0000001600027c45 */ /* 0x004fe20008201000 */
[----:B------:R-:W2:Y:S04]  /*1460*/  LDCU UR27, c[0x0][0xc30] ;  /* 0x00018600ff1b77ac */ /* 0x000ea80008000800 */
[----:B-1----:R-:W-:Y:S01]  /*1470*/  FMUL R2, R2, UR5 ;  /* 0x0000000502027c20 */ /* 0x002fe20008400000 */
[----:B----4-:R-:W-:-:S05]  /*1480*/  I2FP.F32.U32 R0, UR19 ;  /* 0x0000001300007c45 */ /* 0x010fca0008201000 */
[----:B------:R-:W1:Y:S01]  /*1490*/  F2I.U32.TRUNC.NTZ R2, R2 ;  /* 0x0000000200027305 */ /* 0x000e62000020f000 */
[----:B---3--:R-:W-:-:S07]  /*14a0*/  FMUL R0, R0, UR4 ;  /* 0x0000000400007c20 */ /* 0x008fce0008400000 */
[----:B------:R-:W3:Y:S01]  /*14b0*/  F2I.U32.TRUNC.NTZ R0, R0 ;  /* 0x0000000000007305 */ /* 0x000ee2000020f000 */
[----:B-1----:R-:W-:Y:S02]  /*14c0*/  R2UR UR4, R2 ;  /* 0x00000000020472ca */ /* 0x002fe400000e0000 */
[----:B------:R-:W-:Y:S02]  /*14d0*/  PRMT R2, RZ, 0x7610, R2 ;  /* 0x00007610ff027816 */ /* 0x000fe40000000002 */
[----:B---3--:R-:W-:Y:S02]  /*14e0*/  R2UR UR6, R0 ;  /* 0x00000000000672ca */ /* 0x008fe400000e0000 */
[----:B------:R-:W-:-:S07]  /*14f0*/  PRMT R0, RZ, 0x7610, R0 ;  /* 0x00007610ff007816 */ /* 0x000fce0000000000 */
[----:B------:R-:W-:-:S04]  /*1500*/  UIADD3 UR5, UPT, UPT, -UR4, URZ, URZ ;  /* 0x000000ff04057290 */ /* 0x000fc8000fffe1ff */
[----:B------:R-:W-:Y:S02]  /*1510*/  UIMAD UR5, UR7, UR5, UR22 ;  /* 0x00000005070572a4 */ /* 0x000fe4000f8e0216 */
[----:B------:R-:W-:-:S04]  /*1520*/  UIADD3 UR4, UPT, UPT, -UR6, URZ, URZ ;  /* 0x000000ff06047290 */ /* 0x000fc8000fffe1ff */
[----:B------:R-:W-:Y:S01]  /*1530*/  IMAD.U32 R89, RZ, RZ, UR5 ;  /* 0x00000005ff597e24 */ /* 0x000fe2000f8e00ff */
[----:B------:R-:W-:-:S06]  /*1540*/  UIMAD UR4, UR8, UR4, UR19 ;  /* 0x00000004080472a4 */ /* 0x000fcc000f8e0213 */
[----:B------:R-:W-:Y:S01]  /*1550*/  IMAD.U32 R88, RZ, RZ, UR4 ;  /* 0x00000004ff587e24 */ /* 0x000fe2000f8e00ff */
[----:B--2---:R-:W-:Y:S06]  /*1560*/  BRA.U UP4, `(.L_x_17) ;  /* 0x0000000104307547 */ /* 0x004fec000b800000 */
[----:B------:R-:W-:Y:S01]  /*1570*/  R2UR UR5, R88 ;  /* 0x00000000580572ca */ /* 0x000fe200000e0000 */
[----:B------:R-:W-:Y:S01]  /*1580*/  UMOV UR7, 0x3 ;  /* 0x0000000300077882 */ /* 0x000fe20000000000 */
[----:B------:R-:W-:-:S11]  /*1590*/  R2UR UR4, R89 ;  /* 0x00000000590472ca */ /* 0x000fd600000e0000 */
[----:B------:R-:W-:-:S04]  /*15a0*/  UISETP.NE.AND UP0, UPT, UR5, URZ, UPT ;  /* 0x000000ff0500728c */ /* 0x000fc8000bf05270 */
[----:B------:R-:W-:Y:S02]  /*15b0*/  UISETP.LT.U32.OR UP0, UPT, UR4, 0x2, !UP0 ;  /* 0x000000020400788c */ /* 0x000fe4000c701470 */
[----:B------:R-:W-:Y:S02]  /*15c0*/  ULOP3.LUT UR4, UR4, 0xfffffffe, URZ, 0xc0, !UPT ;  /* 0xfffffffe04047892 */ /* 0x000fe4000f8ec0ff */
[----:B------:R-:W-:Y:S02]  /*15d0*/  USEL UR6, URZ, 0x1, !UP0 ;  /* 0x00000001ff067887 */ /* 0x000fe4000c000000 */
[----:B------:R-:W-:Y:S02]  /*15e0*/  USEL UR5, URZ, 0x2, !UP0 ;  /* 0x00000002ff057887 */ /* 0x000fe4000c000000 */
[----:B------:R-:W-:Y:S02]  /*15f0*/  USHF.L.U32 UR4, UR7, UR4, URZ ;  /* 0x0000000407047299 */ /* 0x000fe400080006ff */
[----:B------:R-:W-:-:S04]  /*1600*/  UIADD3 UR5, UPT, UPT, UR6, UR5, URZ ;  /* 0x0000000506057290 */ /* 0x000fc8000fffe0ff */
[----:B------:R-:W-:Y:S02]  /*1610*/  IMAD.U32 R0, RZ, RZ, UR4 ;  /* 0x00000004ff007e24 */ /* 0x000fe4000f8e00ff */
[----:B------:R-:W-:-:S07]  /*1620*/  IMAD.U32 R2, RZ, RZ, UR5 ;  /* 0x00000005ff027e24 */ /* 0x000fce000f8e00ff */
.L_x_17:
[----:B------:R-:W1:Y:S01]  /*1630*/  S2UR UR46, SR_CTAID.Z ;  /* 0x00000000002e79c3 */ /* 0x000e620000002700 */
[----:B------:R-:W-:Y:S01]  /*1640*/  UISETP.GE.AND UP0, UPT, UR20, 0x1, UPT ;  /* 0x000000011400788c */ /* 0x000fe2000bf06270 */
[----:B------:R-:W-:-:S08]  /*1650*/  UMOV UR48, UR22 ;  /* 0x0000001600307c82 */ /* 0x000fd00008000000 */
[----:B------:R-:W-:Y:S05]  /*1660*/  BRA.U !UP0, `(.L_x_18) ;  /* 0x0000000108d47547 */ /* 0x000fea000b800000 */
[----:B------:R-:W2:Y:S01]  /*1670*/  LDCU.128 UR12, c[0x0][0xc10] ;  /* 0x00018200ff0c77ac */ /* 0x000ea20008000c00 */
[----:B------:R-:W3:Y:S01]  /*1680*/  LDCU UR21, c[0x0][0xc0c] ;  /* 0x00018180ff1577ac */ /* 0x000ee20008000800 */
[----:B------:R-:W4:Y:S01]  /*1690*/  LDCU UR6, c[0x0][0x370] ;  /* 0x00006e00ff0677ac */ /* 0x000f220008000800 */
[----:B------:R-:W1:Y:S01]  /*16a0*/  LDCU UR7, c[0x0][0x374] ;  /* 0x00006e80ff0777ac */ /* 0x000e620008000800 */
[----:B------:R-:W1:Y:S01]  /*16b0*/  LDCU UR24, c[0x0][0xc20] ;  /* 0x00018400ff1877ac */ /* 0x000e620008000800 */
[----:B--2---:R-:W-:Y:S02]  /*16c0*/  UIMAD.WIDE.U32 UR4, UR22, UR12, URZ ;  /* 0x0000000c160472a5 */ /* 0x004fe4000f8e00ff */
[----:B---3--:R-:W-:Y:S01]  /*16d0*/  UISETP.NE.AND UP0, UPT, UR21, 0x1, UPT ;  /* 0x000000011500788c */ /* 0x008fe2000bf05270 */
[----:B------:R-:W2:Y:S01]  /*16e0*/  LDCU.64 UR8, c[0x0][0xc28] ;  /* 0x00018500ff0877ac */ /* 0x000ea20008000a00 */
[----:B----4-:R-:W-:-:S03]  /*16f0*/  UIMAD.WIDE.U32 UR10, UR6, UR12, URZ ;  /* 0x0000000c060a72a5 */ /* 0x010fc6000f8e00ff */
[----:B------:R-:W-:Y:S01]  /*1700*/  UMOV UR4, UR5 ;  /* 0x0000000500047c82 */ /* 0x000fe20008000000 */
[----:B------:R-:W-:Y:S02]  /*1710*/  UISETP.NE.AND UP2, UPT, UR20, 0x1, UPT ;  /* 0x000000011400788c */ /* 0x000fe4000bf45270 */
[----:B------:R-:W-:Y:S01]  /*1720*/  USHF.R.U32.HI UR4, URZ, UR13, UR4 ;  /* 0x0000000dff047299 */ /* 0x000fe20008011604 */
[----:B------:R-:W-:Y:S01]  /*1730*/  UMOV UR10, UR11 ;  /* 0x0000000b000a7c82 */ /* 0x000fe20008000000 */
[----:B------:R-:W-:Y:S02]  /*1740*/  UIMAD.WIDE.U32 UR16, UR19, UR15, URZ ;  /* 0x0000000f131072a5 */ /* 0x000fe4000f8e00ff */
[----:B------:R-:W-:Y:S02]  /*1750*/  USEL UR5, UR22, UR4, !UP0 ;  /* 0x0000000416057287 */ /* 0x000fe4000c000000 */
[----:B------:R-:W-:Y:S02]  /*1760*/  @UP0 USHF.R.U32.HI UR6, URZ, UR13, UR10 ;  /* 0x0000000dff060299 */ /* 0x000fe4000801160a */
[----:B------:R-:W-:-:S02]  /*1770*/  UISETP.NE.AND UP0, UPT, UR14, 0x1, UPT ;  /* 0x000000010e00788c */ /* 0x000fc4000bf05270 */
[----:B-1----:R-:W-:Y:S02]  /*1780*/  UIMAD.WIDE.U32 UR10, UR7, UR15, URZ ;  /* 0x0000000f070a72a5 */ /* 0x002fe4000f8e00ff */
[----:B--2---:R-:W-:Y:S01]  /*1790*/  UIMAD.WIDE.U32 UR12, UR6, UR8, URZ ;  /* 0x00000008060c72a5 */ /* 0x004fe2000f8e00ff */
[----:B------:R-:W-:Y:S01]  /*17a0*/  UMOV UR4, UR17 ;  /* 0x0000001100047c82 */ /* 0x000fe20008000000 */
[----:B------:R-:W-:-:S03]  /*17b0*/  UIADD3 UR48, UPT, UPT, -UR5, URZ, URZ ;  /* 0x000000ff05307290 */ /* 0x000fc6000fffe1ff */
[----:B------:R-:W-:Y:S01]  /*17c0*/  UMOV UR10, UR11 ;  /* 0x0000000b000a7c82 */ /* 0x000fe20008000000 */
[----:B------:R-:W-:Y:S02]  /*17d0*/  USHF.R.U32.HI UR4, URZ, UR24, UR4 ;  /* 0x00000018ff047299 */ /* 0x000fe40008011604 */
[----:B------:R-:W-:Y:S01]  /*17e0*/  @UP0 USHF.R.U32.HI UR7, URZ, UR24, UR10 ;  /* 0x00000018ff070299 */ /* 0x000fe2000801160a */
[----:B------:R-:W-:Y:S01]  /*17f0*/  UMOV UR12, UR13 ;  /* 0x0000000d000c7c82 */ /* 0x000fe20008000000 */
[----:B------:R-:W-:Y:S02]  /*1800*/  USEL UR4, UR19, UR4, !UP0 ;  /* 0x0000000413047287 */ /* 0x000fe4000c000000 */
[----:B------:R-:W-:Y:S02]  /*1810*/  UIMAD.WIDE.U32 UR10, UR7, UR8, URZ ;  /* 0x00000008070a72a5 */ /* 0x000fe4000f8e00ff */
[----:B------:R-:W-:Y:S02]  /*1820*/  @UP2 USHF.R.U32.HI UR6, URZ, UR9, UR12 ;  /* 0x00000009ff062299 */ /* 0x000fe4000801160c */
[----:B------:R-:W-:-:S02]  /*1830*/  UIMAD.WIDE.U32 UR12, UR4, UR8, URZ ;  /* 0x00000008040c72a5 */ /* 0x000fc4000f8e00ff */
[----:B------:R-:W-:Y:S01]  /*1840*/  UIMAD UR48, UR21, UR48, UR22 ;  /* 0x00000030153072a4 */ /* 0x000fe2000f8e0216 */
[----:B------:R-:W-:Y:S02]  /*1850*/  UMOV UR10, UR11 ;  /* 0x0000000b000a7c82 */ /* 0x000fe40008000000 */
[----:B------:R-:W-:Y:S02]  /*1860*/  @UP2 USHF.R.U32.HI UR7, URZ, UR9, UR10 ;  /* 0x00000009ff072299 */ /* 0x000fe4000801160a */
[----:B------:R-:W-:Y:S02]  /*1870*/  UIMAD UR10, UR6, UR20, URZ ;  /* 0x00000014060a72a4 */ /* 0x000fe4000f8e02ff */
[----:B------:R-:W-:-:S04]  /*1880*/  UIMAD UR7, UR7, UR20, URZ ;  /* 0x00000014070772a4 */ /* 0x000fc8000f8e02ff */
[----:B------:R-:W-:-:S03]  /*1890*/  UISETP.GE.AND UP0, UPT, UR4, UR7, UPT ;  /* 0x000000070400728c */ /* 0x000fc6000bf06270 */
[----:B------:R-:W-:Y:S01]  /*18a0*/  UMOV UR7, UR13 ;  /* 0x0000000d00077c82 */ /* 0x000fe20008000000 */
[----:B------:R-:W-:Y:S02]  /*18b0*/  UISETP.GE.OR UP0, UPT, UR5, UR10, UP0 ;  /* 0x0000000a0500728c */ /* 0x000fe40008706670 */
[----:B------:R-:W-:Y:S02]  /*18c0*/  UIMAD.WIDE.U32 UR10, UR5, UR8, URZ ;  /* 0x00000008050a72a5 */ /* 0x000fe4000f8e00ff */
[----:B------:R-:W-:Y:S02]  /*18d0*/  USHF.R.U32.HI UR7, URZ, UR9, UR7 ;  /* 0x00000009ff077299 */ /* 0x000fe40008011607 */
[----:B------:R-:W-:Y:S02]  /*18e0*/  UIADD3 UR10, UPT, UPT, -UR4, URZ, URZ ;  /* 0x000000ff040a7290 */ /* 0x000fe4000fffe1ff */
[----:B------:R-:W-:Y:S02]  /*18f0*/  USEL UR7, UR4, UR7, !UP2 ;  /* 0x0000000704077287 */ /* 0x000fe4000d000000 */
[----:B------:R-:W-:Y:S01]  /*1900*/  UIMAD UR10, UR14, UR10, UR19 ;  /* 0x0000000a0e0a72a4 */ /* 0x000fe2000f8e0213 */
[----:B------:R-:W-:-:S02]  /*1910*/  @!UP0 UMOV UR8, UR11 ;  /* 0x0000000b00088c82 */ /* 0x000fc40008000000 */
[----:B------:R-:W-:Y:S02]  /*1920*/  @!UP0 USHF.R.U32.HI UR8, URZ, UR9, UR8 ;  /* 0x00000009ff088299 */ /* 0x000fe40008011608 */
[----:B------:R-:W-:Y:S02]  /*1930*/  UIADD3 UR9, UPT, UPT, -UR7, URZ, URZ ;  /* 0x000000ff07097290 */ /* 0x000fe4000fffe1ff */
[----:B------:R-:W-:Y:S02]  /*1940*/  @!UP0 USEL UR8, UR5, UR8, !UP2 ;  /* 0x0000000805088287 */ /* 0x000fe4000d000000 */
[----:B------:R-:W-:Y:S02]  /*1950*/  UIMAD UR9, UR20, UR9, UR4 ;  /* 0x00000009140972a4 */ /* 0x000fe4000f8e0204 */
[----:B------:R-:W-:Y:S02]  /*1960*/  @!UP0 UIADD3 UR7, UPT, UPT, UR7, -UR8, URZ ;  /* 0x8000000807078290 */ /* 0x000fe4000fffe0ff */
[----:B------:R-:W-:-:S02]  /*1970*/  @!UP0 UIMAD UR6, UR9, UR6, UR8 ;  /* 0x00000006090682a4 */ /* 0x000fc4000f8e0208 */
[----:B------:R-:W-:-:S04]  /*1980*/  @!UP0 UIMAD UR4, UR7, UR20, UR5 ;  /* 0x00000014070482a4 */ /* 0x000fc8000f8e0205 */
[----:B------:R-:W-:Y:S01]  /*1990*/  UIMAD UR19, UR4, UR14, UR10 ;  /* 0x0000000e041372a4 */ /* 0x000fe2000f8e020a */
[----:B------:R-:W-:Y:S02]  /*19a0*/  @!UP0 UMOV UR5, UR6 ;  /* 0x0000000600058c82 */ /* 0x000fe40008000000 */
[----:B------:R-:W-:-:S12]  /*19b0*/  UIMAD UR48, UR5, UR21, UR48 ;  /* 0x00000015053072a4 */ /* 0x000fd8000f8e0230 */
.L_x_18:
[----:B------:R-:W-:-:S09]  /*19c0*/  UISETP.NE.AND UP0, UPT, UR27, 0x1, UPT ;  /* 0x000000011b00788c */ /* 0x000fd2000bf05270 */
[----:B------:R-:W-:Y:S05]  /*19d0*/  BRA.U UP0, `(.L_x_19) ;  /* 0x0000000100407547 */ /* 0x000fea000b800000 */
[----:B------:R-:W2:Y:S01]  /*19e0*/  LDCU.128 UR8, c[0x0][0xc10] ;  /* 0x00018200ff0877ac */ /* 0x000ea20008000c00 */
[----:B------:R-:W3:Y:S01]  /*19f0*/  LDCU UR12, c[0x0][0xc0c] ;  /* 0x00018180ff0c77ac */ /* 0x000ee20008000800 */
[----:B------:R-:W4:Y:S01]  /*1a00*/  LDCU UR13, c[0x0][0xc20] ;  /* 0x00018400ff0d77ac */ /* 0x000f220008000800 */
[----:B--2---:R-:W-:Y:S02]  /*1a10*/  UIMAD.WIDE.U32 UR4, UR48, UR8, URZ ;  /* 0x00000008300472a5 */ /* 0x004fe4000f8e00ff */
[----:B------:R-:W-:Y:S02]  /*1a20*/  UIMAD.WIDE.U32 UR6, UR19, UR11, URZ ;  /* 0x0000000b130672a5 */ /* 0x000fe4000f8e00ff */
[----:B---3--:R-:W-:Y:S02]  /*1a30*/  UISETP.NE.AND UP0, UPT, UR12, 0x1, UPT ;  /* 0x000000010c00788c */ /* 0x008fe4000bf05270 */
[----:B------:R-:W-:-:S03]  /*1a40*/  USHF.R.U32.HI UR5, URZ, UR9, UR5 ;  /* 0x00000009ff057299 */ /* 0x000fc60008011605 */
[----:B------:R-:W-:Y:S01]  /*1a50*/  UMOV UR4, UR7 ;  /* 0x0000000700047c82 */ /* 0x000fe20008000000 */
[----:B------:R-:W-:Y:S02]  /*1a60*/  USEL UR5, UR48, UR5, !UP0 ;  /* 0x0000000530057287 */ /* 0x000fe4000c000000 */
[----:B------:R-:W-:Y:S02]  /*1a70*/  UISETP.NE.AND UP0, UPT, UR10, 0x1, UPT ;  /* 0x000000010a00788c */ /* 0x000fe4000bf05270 */
[----:B----4-:R-:W-:-:S04]  /*1a80*/  USHF.R.U32.HI UR4, URZ, UR13, UR4 ;  /* 0x0000000dff047299 */ /* 0x010fc80008011604 */
[----:B------:R-:W-:-:S04]  /*1a90*/  USEL UR4, UR19, UR4, !UP0 ;  /* 0x0000000413047287 */ /* 0x000fc8000c000000 */
[----:B------:R-:W-:Y:S02]  /*1aa0*/  UIADD3 UR6, UPT, UPT, -UR4, UR5, URZ ;  /* 0x0000000504067290 */ /* 0x000fe4000fffe1ff */
[----:B------:R-:W-:Y:S02]  /*1ab0*/  UIADD3 UR4, UPT, UPT, UR4, -UR5, URZ ;  /* 0x8000000504047290 */ /* 0x000fe4000fffe0ff */
[----:B------:R-:W-:Y:S02]  /*1ac0*/  UIMAD UR19, UR6, UR10, UR19 ;  /* 0x0000000a061372a4 */ /* 0x000fe4000f8e0213 */
[----:B------:R-:W-:-:S12]  /*1ad0*/  UIMAD UR48, UR4, UR12, UR48 ;  /* 0x0000000c043072a4 */ /* 0x000fd8000f8e0230 */
.L_x_19:
[----:B------:R-:W-:Y:S05]  /*1ae0*/  BRA.U !UP6, `(.L_x_20) ;  /* 0x000000010e0c7547 */ /* 0x000fea000b800000 */
[----:B------:R-:W-:Y:S01]  /*1af0*/  UCGABAR_WAIT ;  /* 0x0000000000007dc7 */ /* 0x000fe20008000000 */
[----:B------:R-:W-:Y:S01]  /*1b00*/  CCTL.IVALL ;  /* 0x00000000ff00798f */ /* 0x000fe20002000000 */
[----:B------:R-:W-:Y:S05]  /*1b10*/  BRA `(.L_x_21) ;  /* 0x0000000000047947 */ /* 0x000fea0003800000 */
.L_x_20:
[----:B------:R-:W-:Y:S06]  /*1b20*/  BAR.SYNC.DEFER_BLOCKING 0x0 ;  /* 0x0000000000007b1d */ /* 0x000fec0000010000 */
.L_x_21:
[----:B------:R-:W-:Y:S05]  /*1b30*/  BRA.U UP5, `(.L_x_22) ;  /* 0x0000003505f07547 */ /* 0x000fea000b800000 */
[----:B------:R-:W2:Y:S01]  /*1b40*/  LDCU UR5, c[0x0][0x388] ;  /* 0x00007100ff0577ac */ /* 0x000ea20008000800 */
[----:B------:R-:W-:Y:S01]  /*1b50*/  PLOP3.LUT P1, PT, PT, PT, UP3, 0x80, 0x8 ;  /* 0x000000000008781c */ /* 0x000fe20003f2f038 */
[----:B------:R-:W-:Y:S01]  /*1b60*/  IMAD.MOV.U32 R2, RZ, RZ, RZ ;  /* 0x000000ffff027224 */ /* 0x000fe200078e00ff */
[----:B------:R-:W-:Y:S01]  /*1b70*/  ISETP.EQ.OR P2, PT, R3, RZ, P3 ;  /* 0x000000ff0300720c */ /* 0x000fe20001f42670 */
[----:B------:R-:W3:Y:S01]  /*1b80*/  LDCU UR8, c[0x0][0x38c] ;  /* 0x00007180ff0877ac */ /* 0x000ee20008000800 */
[----:B------:R-:W-:Y:S01]  /*1b90*/  PLOP3.LUT P1, PT, P1, PT, PT, 0x8, 0x80 ;  /* 0x000000000080781c */ /* 0x000fe20000f2e170 */
[----:B------:R-:W4:Y:S01]  /*1ba0*/  LDCU.64 UR6, c[0x0][0x390] ;  /* 0x00007200ff0677ac */ /* 0x000f220008000a00 */
[----:B------:R-:W-:Y:S02]  /*1bb0*/  USHF.L.U32 UR54, UR22, 0x6, URZ ;  /* 0x0000000616367899 */ /* 0x000fe400080006ff */
[----:B------:R-:W-:Y:S01]  /*1bc0*/  UISETP.NE.AND UP1, UPT, UR18, URZ, UPT ;  /* 0x000000ff1200728c */ /* 0x000fe2000bf25270 */
[----:B------:R-:W3:Y:S01]  /*1bd0*/  LDCU UR53, c[0x0][0x370] ;  /* 0x00006e00ff3577ac */ /* 0x000ee20008000800 */
[----:B--2---:R-:W-:Y:S01]  /*1be0*/  UIADD3 UR5, UPT, UPT, UR5, 0x1f, URZ ;  /* 0x0000001f05057890 */ /* 0x004fe2000fffe0ff */
[----:B-1----:R-:W1:Y:S03]  /*1bf0*/  LDCU.64 UR46, c[0x0][0x348] ;  /* 0x00006900ff2e77ac */ /* 0x002e660008000a00 */
[----:B------:R-:W-:-:S02]  /*1c00*/  USHF.R.S32.HI UR4, URZ, 0x1f, UR5 ;  /* 0x0000001fff047899 */ /* 0x000fc40008011405 */
[----:B------:R-:W-:Y:S02]  /*1c10*/  ULOP3.LUT UR54, UR54, 0x40, URZ, 0xc0, !UPT ;  /* 0x0000004036367892 */ /* 0x000fe4000f8ec0ff */
[----:B------:R-:W-:Y:S01]  /*1c20*/  ULEA.HI UR4, UR4, UR5, URZ, 0x5 ;  /* 0x0000000504047291 */ /* 0x000fe2000f8f28ff */
[----:B------:R-:W2:Y:S03]  /*1c30*/  LDCU UR52, c[0x0][0x374] ;  /* 0x00006e80ff3477ac */ /* 0x000ea60008000800 */
[----:B------:R-:W-:Y:S02]  /*1c40*/  USHF.R.S32.HI UR4, URZ, 0x5, UR4 ;  /* 0x00000005ff047899 */ /* 0x000fe40008011404 */
[----:B------:R-:W-:Y:S02]  /*1c50*/  USEL UR38, UR49, 0x2, UP1 ;  /* 0x0000000231267887 */ /* 0x000fe40008800000 */
[----:B---3--:R-:W-:Y:S01]  /*1c60*/  UIMAD UR4, UR4, UR8, URZ ;  /* 0x00000008040472a4 */ /* 0x008fe2000f8e02ff */
[----:B------:R-:W-:Y:S01]  /*1c70*/  UMOV UR27, 0x1 ;  /* 0x00000001001b7882 */ /* 0x000fe20000000000 */
[----:B------:R-:W-:-:S02]  /*1c80*/  UMOV UR30, URZ ;  /* 0x000000ff001e7c82 */ /* 0x000fc40008000000 */
[----:B----4-:R-:W-:Y:S01]  /*1c90*/  UIMAD UR4, UR4, UR6, URZ ;  /* 0x00000006040472a4 */ /* 0x010fe2000f8e02ff */
[----:B------:R-:W-:Y:S01]  /*1ca0*/  UMOV UR31, URZ ;  /* 0x000000ff001f7c82 */ /* 0x000fe20008000000 */
[----:B------:R-:W-:Y:S02]  /*1cb0*/  UMOV UR42, URZ ;  /* 0x000000ff002a7c82 */ /* 0x000fe40008000000 */
[----:B------:R-:W-:-:S04]  /*1cc0*/  UIMAD UR55, UR4, UR7, URZ ;  /* 0x00000007043772a4 */ /* 0x000fc8000f8e02ff */
[----:B------:R-:W-:Y:S02]  /*1cd0*/  UISETP.NE.AND UP2, UPT, UR55, URZ, UPT ;  /* 0x000000ff3700728c */ /* 0x000fe4000bf45270 */
[----:B------:R-:W-:-:S04]  /*1ce0*/  UISETP.LT.U32.AND UP0, UPT, UR55, 0x34, UPT ;  /* 0x000000343700788c */ /* 0x000fc8000bf01070 */
[----:B------:R-:W-:-:S04]  /*1cf0*/  USEL UR4, UR55, 0x34, UP0 ;  /* 0x0000003437047887 */ /* 0x000fc80008000000 */
[----:B------:R-:W-:Y:S02]  /*1d00*/  UIADD3 UR5, UPT, UPT, UR4, -0x1, URZ ;  /* 0xffffffff04057890 */ /* 0x000fe4000fffe0ff */
[----:B------:R-:W-:Y:S02]  /*1d10*/  @!UP2 UIADD3 UR5, UPT, UPT, UR4, URZ, URZ ;  /* 0x000000ff0405a290 */ /* 0x000fe4000fffe0ff */
[----:B------:R-:W-:Y:S02]  /*1d20*/  UIADD3 UR51, UPT, UPT, UR55, -UR4, URZ ;  /* 0x8000000437337290 */ /* 0x000fe4000fffe0ff */
[----:B-12---:R-:W-:-:S12]  /*1d30*/  UIADD3 UR56, UPT, UPT, UR5, 0x1, URZ ;  /* 0x0000000105387890 */ /* 0x006fd8000fffe0ff */
.L_x_40:
[----:B------:R-:W1:Y:S01]  /*1d40*/  S2UR UR36, SR_CgaCtaId ;  /* 0x00000000002479c3 */ /* 0x000e620000008800 */
[----:B------:R-:W-:Y:S01]  /*1d50*/  UMOV UR4, 0x400 ;  /* 0x0000040000047882 */ /* 0x000fe20000000000 */
[----:B------:R-:W-:Y:S01]  /*1d60*/  MOV R0, UR27 ;  /* 0x0000001b00007c02 */ /* 0x000fe20008000f00 */
[----:B------:R-:W-:Y:S02]  /*1d70*/  UISETP.NE.AND UP0, UPT, UR55, URZ, UPT ;  /* 0x000000ff3700728c */ /* 0x000fe4000bf05270 */
[----:B------:R-:W-:Y:S01]  /*1d80*/  ULEA UR18, UR19, UR54, 0x7 ;  /* 0x0000003613127291 */ /* 0x000fe2000f8e38ff */
[----:B------:R-:W-:Y:S01]  /*1d90*/  SHF.L.U32 R0, R0, 0x1f, RZ ;  /* 0x0000001f00007819 */ /* 0x000fe200000006ff */
[----:B------:R-:W-:Y:S01]  /*1da0*/  UMOV UR28, URZ ;  /* 0x000000ff001c7c82 */ /* 0x000fe20008000000 */
[----:B------:R-:W-:Y:S01]  /*1db0*/  UMOV UR22, URZ ;  /* 0x000000ff00167c82 */ /* 0x000fe20008000000 */
[----:B------:R-:W-:Y:S01]  /*1dc0*/  UMOV UR21, URZ ;  /* 0x000000ff00157c82 */ /* 0x000fe20008000000 */
[----:B------:R-:W-:Y:S01]  /*1dd0*/  UMOV UR20, URZ ;  /* 0x000000ff00147c82 */ /* 0x000fe20008000000 */
[----:B-1----:R-:W-:-:S04]  /*1de0*/  ULEA UR36, UR36, UR4, 0x18 ;  /* 0x0000000424247291 */ /* 0x002fc8000f8ec0ff */
[----:B------:R-:W-:-:S09]  /*1df0*/  ULEA UR4, UR30, UR36, 0x3 ;  /* 0x000000241e047291 */ /* 0x000fd2000f8e18ff */
[----:B------:R1:W2:Y:S01]  /*1e00*/  SYNCS.PHASECHK.TRANS64.TRYWAIT P0, [UR4+0x1a0], R0 ;  /* 0x0001a000ff0075a7 */ /* 0x0002a20008001104 */
[----:B------:R-:W-:-:S04]  /*1e10*/  ULEA.HI UR4, UR48, UR48, URZ, 0x1 ;  /* 0x0000003030047291 */ /* 0x000fc8000f8f08ff */
[----:B------:R-:W-:-:S04]  /*1e20*/  USHF.L.U32 UR4, UR4, 0x6, URZ ;  /* 0x0000000604047899 */ /* 0x000fc800080006ff */
[----:B------:R-:W-:Y:S01]  /*1e30*/  ULOP3.LUT UR43, UR54, 0xffffff80, UR4, 0xf8, !UPT ;  /* 0xffffff80362b7892 */ /* 0x000fe2000f8ef804 */
[----:B------:R-:W-:Y:S11]  /*1e40*/  BRA.U !UP0, `(.L_x_23) ;  /* 0x0000000508a87547 */ /* 0x000ff6000b800000 */
[----:B------:R-:W3:Y:S01]  /*1e50*/  LDCU.128 UR12, c[0x0][0x480] ;  /* 0x00009000ff0c77ac */ /* 0x000ee20008000c00 */
[----:B------:R-:W4:Y:S01]  /*1e60*/  LDCU.128 UR8, c[0x0][0x490] ;  /* 0x00009200ff0877ac */ /* 0x000f220008000c00 */
[----:B------:R-:W1:Y:S01]  /*1e70*/  LDCU.64 UR20, c[0x0][0x4c0] ;  /* 0x00009800ff1477ac */ /* 0x000e620008000a00 */
[----:B------:R-:W1:Y:S01]  /*1e80*/  LDCU.64 UR16, c[0x0][0x4f0] ;  /* 0x00009e00ff1077ac */ /* 0x000e620008000a00 */
[----:B------:R-:W1:Y:S01]  /*1e90*/  LDCU UR19, c[0x0][0x4c8] ;  /* 0x00009900ff1377ac */ /* 0x000e620008000800 */
[----:B---3--:R-:W-:Y:S02]  /*1ea0*/  UIMAD.WIDE.U32 UR4, UR43, UR13, URZ ;  /* 0x0000000d2b0472a5 */ /* 0x008fe4000f8e00ff */
[----:B------:R-:W-:Y:S02]  /*1eb0*/  UISETP.NE.AND UP0, UPT, UR12, 0x1, UPT ;  /* 0x000000010c00788c */ /* 0x000fe4000bf05270 */
[----:B------:R-:W-:Y:S01]  /*1ec0*/  USHF.R.U32.HI UR5, URZ, UR14, UR5 ;  /* 0x0000000eff057299 */ /* 0x000fe20008011605 */
[----:B------:R-:W3:Y:S03]  /*1ed0*/  LDCU UR48, c[0x0][0x38c] ;  /* 0x00007180ff3077ac */ /* 0x000ee60008000800 */
[----:B------:R-:W-:-:S02]  /*1ee0*/  USEL UR5, UR43, UR5, !UP0 ;  /* 0x000000052b057287 */ /* 0x000fc4000c000000 */
[----:B------:R-:W-:Y:S02]  /*1ef0*/  UISETP.NE.AND UP0, UPT, UR15, 0x1, UPT ;  /* 0x000000010f00788c */ /* 0x000fe4000bf05270 */
[----:B----4-:R-:W-:Y:S01]  /*1f00*/  UIMAD.WIDE.U32 UR6, UR5, UR8, URZ ;  /* 0x00000008050672a5 */ /* 0x010fe2000f8e00ff */
[----:B------:R-:W4:Y:S01]  /*1f10*/  LDCU UR8, c[0x0][0x4a0] ;  /* 0x00009400ff0877ac */ /* 0x000f220008000800 */
[----:B------:R-:W1:Y:S05]  /*1f20*/  LDCU UR23, c[0x0][0x4cc] ;  /* 0x00009980ff1777ac */ /* 0x000e6a0008000800 */
[----:B------:R-:W-:Y:S01]  /*1f30*/  UMOV UR4, UR7 ;  /* 0x0000000700047c82 */ /* 0x000fe20008000000 */
[----:B------:R-:W1:Y:S01]  /*1f40*/  LDCU.64 UR40, c[0x0][0x390] ;  /* 0x00007200ff2877ac */ /* 0x000e620008000a00 */
[----:B------:R-:W-:Y:S01]  /*1f50*/  USHF.R.U32.HI UR4, URZ, UR9, UR4 ;  /* 0x00000009ff047299 */ /* 0x000fe20008011604 */
[----:B------:R-:W1:Y:S03]  /*1f60*/  LDCU UR9, c[0x0][0x4ec] ;  /* 0x00009d80ff0977ac */ /* 0x000e660008000800 */
[----:B------:R-:W-:-:S02]  /*1f70*/  USEL UR4, UR5, UR4, !UP0 ;  /* 0x0000000405047287 */ /* 0x000fc4000c000000 */
[----:B------:R-:W-:Y:S02]  /*1f80*/  UISETP.NE.AND UP0, UPT, UR10, 0x1, UPT ;  /* 0x000000010a00788c */ /* 0x000fe4000bf05270 */
[----:B------:R-:W-:Y:S01]  /*1f90*/  UIMAD.WIDE.U32 UR6, UR4, UR11, URZ ;  /* 0x0000000b040672a5 */ /* 0x000fe2000f8e00ff */
[----:B------:R-:W1:Y:S01]  /*1fa0*/  LDCU.64 UR24, c[0x0][0x4d0] ;  /* 0x00009a00ff1877ac */ /* 0x000e620008000a00 */
[----:B------:R-:W-:-:S05]  /*1fb0*/  UIADD3 UR42, UPT, UPT, UR56, UR31, URZ ;  /* 0x0000001f382a7290 */ /* 0x000fca000fffe0ff */
[----:B------:R-:W-:Y:S01]  /*1fc0*/  UMOV UR6, UR7 ;  /* 0x0000000700067c82 */ /* 0x000fe20008000000 */
[----:B------:R-:W-:Y:S02]  /*1fd0*/  UIADD3 UR7, UPT, UPT, -UR4, URZ, URZ ;  /* 0x000000ff04077290 */ /* 0x000fe4000fffe1ff */
[----:B----4-:R-:W-:Y:S02]  /*1fe0*/  USHF.R.U32.HI UR6, URZ, UR8, UR6 ;  /* 0x00000008ff067299 */ /* 0x010fe40008011606 */
[----:B------:R-:W-:Y:S02]  /*1ff0*/  UIADD3 UR8, UPT, UPT, -UR5, URZ, URZ ;  /* 0x000000ff05087290 */ /* 0x000fe4000fffe1ff */
[----:B------:R-:W-:Y:S02]  /*2000*/  USEL UR14, UR4, UR6, !UP0 ;  /* 0x00000006040e7287 */ /* 0x000fe4000c000000 */
[----:B------:R-:W-:Y:S02]  /*2010*/  UIMAD UR7, UR15, UR7, UR5 ;  /* 0x000000070f0772a4 */ /* 0x000fe4000f8e0205 */
[----:B------:R-:W-:-:S02]  /*2020*/  UIADD3 UR6, UPT, UPT, -UR14, URZ, URZ ;  /* 0x000000ff0e067290 */ /* 0x000fc4000fffe1ff */
[----:B------:R-:W-:Y:S02]  /*2030*/  UIMAD UR8, UR12, UR8, UR43 ;  /* 0x000000080c0872a4 */ /* 0x000fe4000f8e022b */
[----:B------:R-:W-:Y:S02]  /*2040*/  UIMAD UR13, UR10, UR6, UR4 ;  /* 0x000000060a0d72a4 */ /* 0x000fe4000f8e0204 */
[----:B-1----:R-:W-:Y:S02]  /*2050*/  UIMAD UR11, UR8, UR20, UR9 ;  /* 0x00000014080b72a4 */ /* 0x002fe4000f8e0209 */
[----:B------:R-:W-:Y:S01]  /*2060*/  UIMAD UR12, UR7, UR21, UR16 ;  /* 0x00000015070c72a4 */ /* 0x000fe2000f8e0210 */
[----:B------:R-:W1:Y:S02]  /*2070*/  LDCU.64 UR4, c[0x0][0x4f8] ;  /* 0x00009f00ff0477ac */ /* 0x000e640008000a00 */
[----:B------:R-:W4:Y:S01]  /*2080*/  LDCU UR6, c[0x0][0x500] ;  /* 0x0000a000ff0677ac */ /* 0x000f220008000800 */
[----:B------:R-:W-:Y:S01]  /*2090*/  UIMAD UR13, UR13, UR19, UR17 ;  /* 0x000000130d0d72a4 */ /* 0x000fe2000f8e0211 */
[----:B------:R-:W-:Y:S01]  /*20a0*/  UMOV UR28, URZ ;  /* 0x000000ff001c7c82 */ /* 0x000fe20008000000 */
[----:B------:R-:W-:Y:S01]  /*20b0*/  UMOV UR7, UR30 ;  /* 0x0000001e00077c82 */ /* 0x000fe20008000000 */
[----:B------:R-:W-:Y:S01]  /*20c0*/  UMOV UR20, URZ ;  /* 0x000000ff00147c82 */ /* 0x000fe20008000000 */
[----:B------:R-:W-:Y:S01]  /*20d0*/  UMOV UR21, URZ ;  /* 0x000000ff00157c82 */ /* 0x000fe20008000000 */
[----:B---3--:R-:W-:-:S07]  /*20e0*/  UMOV UR22, URZ ;  /* 0x000000ff00167c82 */ /* 0x008fce0008000000 */
.L_x_29:
[----:B------:R-:W-:Y:S01]  /*20f0*/  @!P3 MOV R3, 0x2000 ;  /* 0x000020000003b802 */ /* 0x000fe20000000f00 */
[----:B------:R-:W-:Y:S01]  /*2100*/  ULEA UR9, UR7, UR36, 0x3 ;  /* 0x0000002407097291 */ /* 0x000fe2000f8e18ff */
[----:B-12---:R-:W-:Y:S11]  /*2110*/  @P0 BRA `(.L_x_24) ;  /* 0x0000000000100947 */ /* 0x006ff60003800000 */
[----:B------:R-:W-:Y:S04]  /*2120*/  MOV R0, UR27 ;  /* 0x0000001b00007c02 */ /* 0x000fe80008000f00 */
[----:B------:R-:W-:Y:S04]  /*2130*/  SHF.L.U32 R5, R0, 0x1f, RZ ;  /* 0x0000001f00057819 */ /* 0x000fe800000006ff */
[----:B------:R-:W2:Y:S02]  /*2140*/  SYNCS.PHASECHK.TRANS64.TRYWAIT P0, [UR9+0x1a0], R5 ;  /* 0x0001a005ff0075a7 */ /* 0x000ea40008001109 */
[----:B--2---:R-:W-:Y:S05]  /*2150*/  @!P0 BRA `(.L_x_25) ;  /* 0x0000008400688947 */ /* 0x004fea0003800000 */
.L_x_24:
[----:B------:R3:W-:Y:S01]  /*2160*/  @!P3 SYNCS.ARRIVE.TRANS64 RZ, [UR9], R3 ;  /* 0x00000003ffffb9a7 */ /* 0x0007e20008000009 */
[----:B------:R-:W-:Y:S04]  /*2170*/  ULOP3.LUT UR8, UR38, 0x2, URZ, 0xfc, !UPT ;  /* 0x0000000226087892 */ /* 0x000fe8000f8efcff */
[----:B------:R-:W-:Y:S09]  /*2180*/  UISETP.NE.AND UP0, UPT, UR8, 0x2, UPT ;  /* 0x000000020800788c */ /* 0x000ff2000bf05270 */
[----:B------:R-:W-:Y:S05]  /*2190*/  BRA.U UP0, `(.L_x_26) ;  /* 0x0000000100047547 */ /* 0x000fea000b800000 */
[----:B-1--4-:R-:W-:Y:S05]  /*21a0*/  BPT.TRAP 0x1 ;  /* 0x000000040000795c */ /* 0x012fea0000300000 */
.L_x_26:
[----:B------:R-:W-:Y:S04]  /*21b0*/  BSSY.RECONVERGENT B0, `(.L_x_27) ;  /* 0x0000003000007945 */ /* 0x000fe80003800200 */
[----:B------:R-:W-:Y:S05]  /*21c0*/  @P2 BRA `(.L_x_28) ;  /* 0x0000000000042947 */ /* 0x000fea0003800000 */
[----:B-1--4-:R-:W-:Y:S05]  /*21d0*/  BPT.TRAP 0x1 ;  /* 0x000000040000795c */ /* 0x012fea0000300000 */
.L_x_28:
[----:B-1--4-:R-:W-:Y:S05]  /*21e0*/  BSYNC.RECONVERGENT B0 ;  /* 0x0000000000007941 */ /* 0x012fea0003800200 */
.L_x_27:
[----:B------:R-:W-:Y:S02]  /*21f0*/  UIADD3 UR8, UPT, UPT, UR7, 0x1, URZ ;  /* 0x0000000107087890 */ /* 0x000fe4000fffe0ff */
[----:B------:R-:W-:Y:S02]  /*2200*/  UIMAD UR15, UR20, UR23, UR4 ;  /* 0x00000017140f72a4 */ /* 0x000fe4000f8e0204 */
[----:B------:R-:W-:Y:S02]  /*2210*/  UISETP.NE.AND UP0, UPT, UR8, 0x34, UPT ;  /* 0x000000340800788c */ /* 0x000fe4000bf05270 */
[----:B------:R-:W-:Y:S02]  /*2220*/  ULEA UR16, UR7, UR36, 0xb ;  /* 0x0000002407107291 */ /* 0x000fe4000f8e58ff */
[----:B------:R-:W-:Y:S02]  /*2230*/  USEL UR10, URZ, 0x1, UP0 ;  /* 0x00000001ff0a7887 */ /* 0x000fe40008000000 */
[----:B------:R-:W-:Y:S02]  /*2240*/  USEL UR30, UR8, URZ, UP0 ;  /* 0x000000ff081e7287 */ /* 0x000fe40008000000 */
[----:B------:R-:W-:Y:S02]  /*2250*/  ULOP3.LUT UR27, UR27, UR10, URZ, 0x3c, !UPT ;  /* 0x0000000a1b1b7292 */ /* 0x000fe4000f8e3cff */
[----:B------:R-:W-:Y:S02]  /*2260*/  ULEA UR8, UR30, UR36, 0x3 ;  /* 0x000000241e087291 */ /* 0x000fe4000f8e18ff */
[----:B------:R-:W-:Y:S02]  /*2270*/  UIADD3 UR34, UP0, UPT, UR46, 0x80, URZ ;  /* 0x000000802e227890 */ /* 0x000fe4000ff1e0ff */
[----:B------:R-:W-:Y:S01]  /*2280*/  ULOP3.LUT UR9, UR9, 0xfefffff8, URZ, 0xc0, !UPT ;  /* 0xfefffff809097892 */ /* 0x000fe2000f8ec0ff */
[----:B--2---:R-:W-:Y:S01]  /*2290*/  MOV R0, UR27 ;  /* 0x0000001b00007c02 */ /* 0x004fe20008000f00 */
[----:B------:R-:W-:Y:S02]  /*22a0*/  USHF.L.U32 UR10, UR28, 0x5, URZ ;  /* 0x000000051c0a7899 */ /* 0x000fe400080006ff */
[----:B------:R-:W-:Y:S01]  /*22b0*/  UIADD3.X UR35, UPT, UPT, URZ, UR47, URZ, UP0, !UPT ;  /* 0x0000002fff237290 */ /* 0x000fe200087fe4ff */
[----:B---3--:R-:W-:Y:S01]  /*22c0*/  SHF.L.U32 R3, R0, 0x1f, RZ ;  /* 0x0000001f00037819 */ /* 0x008fe200000006ff */
[----:B------:R-:W-:Y:S02]  /*22d0*/  UIADD3 UR32, UP3, UPT, UR46, 0x200, URZ ;  /* 0x000002002e207890 */ /* 0x000fe4000ff7e0ff */
[----:B------:R-:W-:Y:S01]  /*22e0*/  UIADD3 UR37, UPT, UPT, UR20, 0x1, URZ ;  /* 0x0000000114257890 */ /* 0x000fe2000fffe0ff */
[----:B------:R3:W1:Y:S01]  /*22f0*/  SYNCS.PHASECHK.TRANS64.TRYWAIT P0, [UR8+0x1a0], R3 ;  /* 0x0001a003ff0075a7 */ /* 0x0006620008001108 */
[----:B------:R-:W-:Y:S02]  /*2300*/  UIMAD UR8, UR21, UR24, UR5 ;  /* 0x00000018150872a4 */ /* 0x000fe4000f8e0205 */
[----:B------:R-:W-:Y:S02]  /*2310*/  UIMAD UR7, UR22, UR25, UR6 ;  /* 0x00000019160772a4 */ /* 0x000fe4000f8e0206 */
[----:B------:R-:W-:Y:S02]  /*2320*/  ULEA UR15, UR8, UR15, 0x5 ;  /* 0x0000000f080f7291 */ /* 0x000fe4000f8e28ff */
[----:B------:R-:W-:Y:S02]  /*2330*/  UIADD3 UR8, UPT, UPT, UR16, 0x4500, URZ ;  /* 0x0000450010087890 */ /* 0x000fe4000fffe0ff */
[----:B------:R-:W-:Y:S02]  /*2340*/  ULEA UR7, UR7, UR15, 0xa ;  /* 0x0000000f07077291 */ /* 0x000fe4000f8e50ff */
[----:B------:R-:W-:Y:S02]  /*2350*/  UIADD3.X UR33, UPT, UPT, URZ, UR47, URZ, UP3, !UPT ;  /* 0x0000002fff217290 */ /* 0x000fe40009ffe4ff */
[----:B------:R-:W-:Y:S02]  /*2360*/  UPRMT UR7, UR7, 0x5410, URZ ;  /* 0x0000541007077896 */ /* 0x000fe400080000ff */
[----:B------:R-:W-:Y:S02]  /*2370*/  UIADD3 UR16, UPT, UPT, UR16, 0x1e500, URZ ;  /* 0x0001e50010107890 */ /* 0x000fe4000fffe0ff */
[----:B------:R-:W-:Y:S02]  /*2380*/  UISETP.NE.AND UP2, UPT, UR37, UR48, UPT ;  /* 0x000000302500728c */ /* 0x000fe4000bf45270 */
[----:B------:R-:W-:Y:S02]  /*2390*/  UIADD3 UR29, UPT, UPT, UR21, 0x1, URZ ;  /* 0x00000001151d7890 */ /* 0x000fe4000fffe0ff */
[----:B------:R-:W-:Y:S02]  /*23a0*/  UIADD3 UR26, UPT, UPT, UR22, 0x1, URZ ;  /* 0x00000001161a7890 */ /* 0x000fe4000fffe0ff */
[----:B------:R-:W-:Y:S01]  /*23b0*/  UIADD3 UR31, UPT, UPT, UR31, 0x1, URZ ;  /* 0x000000011f1f7890 */ /* 0x000fe2000fffe0ff */
[----:B------:R-:W-:Y:S01]  /*23c0*/  UMOV UR44, 0x0 ;  /* 0x00000000002c7882 */ /* 0x000fe20000000000 */
[----:B------:R-:W-:Y:S01]  /*23d0*/  UMOV UR45, 0x10000000 ;  /* 0x10000000002d7882 */ /* 0x000fe20000000000 */
[----:B------:R-:W-:Y:S02]  /*23e0*/  UMOV UR17, UR9 ;  /* 0x0000000900117c82 */ /* 0x000fe40008000000 */
[----:B------:R-:W-:Y:S01]  /*23f0*/  @UP2 UIADD3 UR29, UPT, UPT, UR21, URZ, URZ ;  /* 0x000000ff151d2290 */ /* 0x000fe2000fffe0ff */
[----:B------:R2:W-:Y:S01]  /*2400*/  UTMALDG.5D.IM2COL.2CTA [UR8], [UR34], UR7, desc[UR44] ;  /* 0x00002c08220073b4 */ /* 0x0005e20008261007 */
[----:B------:R-:W-:Y:S02]  /*2410*/  UMOV UR19, UR10 ;  /* 0x0000000a00137c82 */ /* 0x000fe40008000000 */
[----:B------:R-:W-:Y:S01]  /*2420*/  UISETP.NE.AND UP1, UPT, UR29, UR40, UPT ;  /* 0x000000281d00728c */ /* 0x000fe2000bf25270 */
[----:B------:R4:W-:Y:S10]  /*2430*/  UTMALDG.5D.2CTA [UR16], [UR32], desc[UR44] ;  /* 0x00002c10200075b4 */ /* 0x0009f40008221000 */
[----:B------:R-:W-:Y:S04]  /*2440*/  @UP1 UIADD3 UR26, UPT, UPT, UR22, URZ, URZ ;  /* 0x000000ff161a1290 */ /* 0x000fe8000fffe0ff */
[----:B------:R-:W-:Y:S02]  /*2450*/  UISETP.NE.AND UP0, UPT, UR26, UR41, UPT ;  /* 0x000000291a00728c */ /* 0x000fe4000bf05270 */
[----:B--2---:R-:W-:Y:S09]  /*2460*/  UIADD3 UR8, UPT, UPT, UR28, 0x1, URZ ;  /* 0x000000011c087890 */ /* 0x004ff2000fffe0ff */
[----:B------:R-:W-:Y:S01]  /*2470*/  @UP0 UIADD3 UR8, UPT, UPT, UR28, URZ, URZ ;  /* 0x000000ff1c080290 */ /* 0x000fe2000fffe0ff */
[----:B------:R-:W-:Y:S01]  /*2480*/  UMOV UR7, UR30 ;  /* 0x0000001e00077c82 */ /* 0x000fe20008000000 */
[----:B----4-:R-:W-:Y:S02]  /*2490*/  USEL UR22, UR26, URZ, UP0 ;  /* 0x000000ff1a167287 */ /* 0x010fe40008000000 */
[----:B------:R-:W-:Y:S02]  /*24a0*/  UISETP.NE.AND UP0, UPT, UR31, UR42, UPT ;  /* 0x0000002a1f00728c */ /* 0x000fe4000bf05270 */
[----:B------:R-:W-:Y:S02]  /*24b0*/  USEL UR20, UR37, URZ, UP2 ;  /* 0x000000ff25147287 */ /* 0x000fe40009000000 */
[----:B------:R-:W-:Y:S01]  /*24c0*/  USEL UR21, UR29, URZ, UP1 ;  /* 0x000000ff1d157287 */ /* 0x000fe20008800000 */
[----:B------:R-:W-:Y:S04]  /*24d0*/  UMOV UR28, UR8 ;  /* 0x00000008001c7c82 */ /* 0x000fe80008000000 */
[----:B---3--:R-:W-:Y:S07]  /*24e0*/  BRA.U UP0, `(.L_x_29) ;  /* 0xfffffffd00007547 */ /* 0x008fee000b83ffff */
.L_x_23:
[----:B------:R-:W-:Y:S01]  /*24f0*/  ULEA UR4, UR30, UR36, 0x3 ;  /* 0x000000241e047291 */ /* 0x000fe2000f8e18ff */
[----:B-1----:R-:W-:Y:S01]  /*2500*/  MOV R0, UR27 ;  /* 0x0000001b00007c02 */ /* 0x002fe20008000f00 */
[----:B------:R-:W-:Y:S01]  /*2510*/  @!P1 SYNCS.ARRIVE.TRANS64.A1T0 RZ, [UR36+0x368], RZ ;  /* 0x000368ffffff99a7 */ /* 0x000fe20008100024 */
[----:B------:R-:W-:Y:S02]  /*2520*/  UISETP.GE.AND UP0, UPT, UR51, 0x1, UPT ;  /* 0x000000013300788c */ /* 0x000fe4000bf06270 */
[----:B------:R-:W-:-:S04]  /*2530*/  SHF.L.U32 R0, R0, 0x1f, RZ ;  /* 0x0000001f00007819 */ /* 0x000fc800000006ff */
[----:B--2---:R1:W2:Y:S03]  /*2540*/  SYNCS.PHASECHK.TRANS64.TRYWAIT P0, [UR4+0x1a0], R0 ;  /* 0x0001a000ff0075a7 */ /* 0x0042a60008001104 */
[----:B------:R-:W-:Y:S05]  /*2550*/  BRA.U !UP0, `(.L_x_30) ;  /* 0x0000000508a07547 */ /* 0x000fea000b800000 */
[----:B------:R-:W3:Y:S01]  /*2560*/  LDCU.128 UR8, c[0x0][0x480] ;  /* 0x00009000ff0877ac */ /* 0x000ee20008000c00 */
[----:B------:R-:W4:Y:S01]  /*2570*/  LDCU.128 UR32, c[0x0][0x490] ;  /* 0x00009200ff2077ac */ /* 0x000f220008000c00 */
[----:B------:R-:W1:Y:S01]  /*2580*/  LDCU UR13, c[0x0][0x4c8] ;  /* 0x00009900ff0d77ac */ /* 0x000e620008000800 */
        /* <DEDUP_REMOVED lines=10> */
[----:B------:R-:W1:Y:S05]  /*2630*/  LDCU.64 UR40, c[0x0][0x390] ;  /* 0x00007200ff2877ac */ /* 0x000e6a0008000a00 */
[----:B------:R-:W-:Y:S01]  /*2640*/  UMOV UR4, UR7 ;  /* 0x0000000700047c82 */ /* 0x000fe20008000000 */
[----:B------:R-:W1:Y:S01]  /*2650*/  LDCU.64 UR24, c[0x0][0x4d0] ;  /* 0x00009a00ff1877ac */ /* 0x000e620008000a00 */
[----:B------:R-:W-:Y:S01]  /*2660*/  USHF.R.U32.HI UR4, URZ, UR33, UR4 ;  /* 0x00000021ff047299 */ /* 0x000fe20008011604 */
[----:B------:R-:W4:Y:S03]  /*2670*/  LDCU.64 UR32, c[0x0][0x4c0] ;  /* 0x00009800ff2077ac */ /* 0x000f260008000a00 */
[----:B------:R-:W-:-:S02]  /*2680*/  USEL UR4, UR5, UR4, !UP0 ;  /* 0x0000000405047287 */ /* 0x000fc4000c000000 */
[----:B------:R-:W-:Y:S02]  /*2690*/  UISETP.NE.AND UP0, UPT, UR34, 0x1, UPT ;  /* 0x000000012200788c */ /* 0x000fe4000bf05270 */
[----:B------:R-:W-:Y:S02]  /*26a0*/  UIMAD.WIDE.U32 UR6, UR4, UR35, URZ ;  /* 0x00000023040672a5 */ /* 0x000fe4000f8e00ff */
[----:B------:R-:W-:Y:S01]  /*26b0*/  UIADD3 UR42, UPT, UPT, UR51, UR42, URZ ;  /* 0x0000002a332a7290 */ /* 0x000fe2000fffe0ff */
[----:B------:R-:W-:-:S04]  /*26c0*/  UMOV UR37, UR51 ;  /* 0x0000003300257c82 */ /* 0x000fc80008000000 */
[----:B------:R-:W-:Y:S01]  /*26d0*/  UMOV UR6, UR7 ;  /* 0x0000000700067c82 */ /* 0x000fe20008000000 */
[----:B------:R-:W-:Y:S02]  /*26e0*/  UIADD3 UR7, UPT, UPT, -UR5, URZ, URZ ;  /* 0x000000ff05077290 */ /* 0x000fe4000fffe1ff */
[----:B---3--:R-:W-:Y:S02]  /*26f0*/  USHF.R.U32.HI UR6, URZ, UR9, UR6 ;  /* 0x00000009ff067299 */ /* 0x008fe40008011606 */
[----:B------:R-:W-:Y:S02]  /*2700*/  UIMAD UR7, UR8, UR7, UR43 ;  /* 0x00000007080772a4 */ /* 0x000fe4000f8e022b */
[----:B------:R-:W-:Y:S02]  /*2710*/  USEL UR14, UR4, UR6, !UP0 ;  /* 0x00000006040e7287 */ /* 0x000fe4000c000000 */
[----:B------:R-:W-:Y:S02]  /*2720*/  UIADD3 UR6, UPT, UPT, -UR4, URZ, URZ ;  /* 0x000000ff04067290 */ /* 0x000fe4000fffe1ff */
[----:B------:R-:W-:-:S02]  /*2730*/  UIADD3 UR9, UPT, UPT, -UR14, URZ, URZ ;  /* 0x000000ff0e097290 */ /* 0x000fc4000fffe1ff */
[----:B------:R-:W-:Y:S02]  /*2740*/  UIMAD UR12, UR11, UR6, UR5 ;  /* 0x000000060b0c72a4 */ /* 0x000fe4000f8e0205 */
[----:B------:R-:W-:Y:S02]  /*2750*/  UIMAD UR9, UR34, UR9, UR4 ;  /* 0x00000009220972a4 */ /* 0x000fe4000f8e0204 */
[----:B----4-:R-:W-:Y:S01]  /*2760*/  UIMAD UR11, UR7, UR32, UR10 ;  /* 0x00000020070b72a4 */ /* 0x010fe2000f8e020a */
[----:B------:R-:W3:Y:S02]  /*2770*/  LDCU UR43, c[0x0][0x38c] ;  /* 0x00007180ff2b77ac */ /* 0x000ee40008000800 */
[----:B------:R-:W4:Y:S01]  /*2780*/  LDCU UR6, c[0x0][0x500] ;  /* 0x0000a000ff0677ac */ /* 0x000f220008000800 */
[----:B------:R-:W2:Y:S01]  /*2790*/  LDCU.64 UR4, c[0x0][0x4f8] ;  /* 0x00009f00ff0477ac */ /* 0x000ea20008000a00 */
[----:B-1----:R-:W-:Y:S02]  /*27a0*/  UIMAD UR12, UR12, UR33, UR16 ;  /* 0x000000210c0c72a4 */ /* 0x002fe4000f8e0210 */
[----:B------:R-:W-:Y:S01]  /*27b0*/  UIMAD UR13, UR9, UR13, UR17 ;  /* 0x0000000d090d72a4 */ /* 0x000fe2000f8e0211 */
[----:B------:R-:W-:-:S11]  /*27c0*/  UMOV UR7, UR30 ;  /* 0x0000001e00077c82 */ /* 0x000fd60008000000 */
.L_x_36:
[----:B------:R-:W-:Y:S01]  /*27d0*/  @!P3 MOV R3, 0x2000 ;  /* 0x000020000003b802 */ /* 0x000fe20000000f00 */
[----:B------:R-:W-:Y:S01]  /*27e0*/  ULEA UR9, UR7, UR36, 0x3 ;  /* 0x0000002407097291 */ /* 0x000fe2000f8e18ff */
[----:B--2---:R-:W-:Y:S11]  /*27f0*/  @P0 BRA `(.L_x_31) ;  /* 0x0000000000100947 */ /* 0x004ff60003800000 */
[----:B------:R-:W-:Y:S04]  /*2800*/  MOV R0, UR27 ;  /* 0x0000001b00007c02 */ /* 0x000fe80008000f00 */
[----:B------:R-:W-:Y:S04]  /*2810*/  SHF.L.U32 R5, R0, 0x1f, RZ ;  /* 0x0000001f00057819 */ /* 0x000fe800000006ff */
[----:B------:R-:W1:Y:S02]  /*2820*/  SYNCS.PHASECHK.TRANS64.TRYWAIT P0, [UR9+0x1a0], R5 ;  /* 0x0001a005ff0075a7 */ /* 0x000e640008001109 */
[----:B-1----:R-:W-:Y:S05]  /*2830*/  @!P0 BRA `(.L_x_32) ;  /* 0x0000007c00c88947 */ /* 0x002fea0003800000 */
.L_x_31:
[----:B------:R2:W-:Y:S01]  /*2840*/  @!P3 SYNCS.ARRIVE.TRANS64 RZ, [UR9], R3 ;  /* 0x00000003ffffb9a7 */ /* 0x0005e20008000009 */
[----:B------:R-:W-:Y:S04]  /*2850*/  ULOP3.LUT UR8, UR38, 0x2, URZ, 0xfc, !UPT ;  /* 0x0000000226087892 */ /* 0x000fe8000f8efcff */
[----:B------:R-:W-:Y:S09]  /*2860*/  UISETP.NE.AND UP0, UPT, UR8, 0x2, UPT ;  /* 0x000000020800788c */ /* 0x000ff2000bf05270 */
[----:B------:R-:W-:Y:S05]  /*2870*/  BRA.U UP0, `(.L_x_33) ;  /* 0x0000000100047547 */ /* 0x000fea000b800000 */
[----:B---34-:R-:W-:Y:S05]  /*2880*/  BPT.TRAP 0x1 ;  /* 0x000000040000795c */ /* 0x018fea0000300000 */
.L_x_33:
[----:B------:R-:W-:Y:S04]  /*2890*/  BSSY.RECONVERGENT B0, `(.L_x_34) ;  /* 0x0000003000007945 */ /* 0x000fe80003800200 */
[----:B------:R-:W-:Y:S05]  /*28a0*/  @P2 BRA `(.L_x_35) ;  /* 0x0000000000042947 */ /* 0x000fea0003800000 */
[----:B---34-:R-:W-:Y:S05]  /*28b0*/  BPT.TRAP 0x1 ;  /* 0x000000040000795c */ /* 0x018fea0000300000 */
.L_x_35:
[----:B---34-:R-:W-:Y:S05]  /*28c0*/  BSYNC.RECONVERGENT B0 ;  /* 0x0000000000007941 */ /* 0x018fea0003800200 */
.L_x_34:
        /* <DEDUP_REMOVED lines=8> */
[----:B------:R-:W-:Y:S02]  /*2950*/  UIMAD UR10, UR21, UR24, UR5 ;  /* 0x00000018150a72a4 */ /* 0x000fe4000f8e0205 */
[----:B------:R-:W-:Y:S01]  /*2960*/  UIMAD UR7, UR22, UR25, UR6 ;  /* 0x00000019160772a4 */ /* 0x000fe2000f8e0206 */
[----:B-1----:R-:W-:Y:S01]  /*2970*/  MOV R0, UR27 ;  /* 0x0000001b00007c02 */ /* 0x002fe20008000f00 */
[----:B------:R-:W-:Y:S02]  /*2980*/  ULEA UR15, UR10, UR15, 0x5 ;  /* 0x0000000f0a0f7291 */ /* 0x000fe4000f8e28ff */
[----:B------:R-:W-:Y:S01]  /*2990*/  UIADD3 UR34, UP0, UPT, UR46, 0x80, URZ ;  /* 0x000000802e227890 */ /* 0x000fe2000ff1e0ff */
[----:B--2---:R-:W-:Y:S01]  /*29a0*/  SHF.L.U32 R3, R0, 0x1f, RZ ;  /* 0x0000001f00037819 */ /* 0x004fe200000006ff */
[----:B------:R-:W-:Y:S02]  /*29b0*/  ULEA UR7, UR7, UR15, 0xa ;  /* 0x0000000f07077291 */ /* 0x000fe4000f8e50ff */
[----:B------:R-:W-:Y:S01]  /*29c0*/  USHF.L.U32 UR19, UR28, 0x5, URZ ;  /* 0x000000051c137899 */ /* 0x000fe200080006ff */
[----:B------:R1:W2:Y:S01]  /*29d0*/  SYNCS.PHASECHK.TRANS64.TRYWAIT P0, [UR8+0x1a0], R3 ;  /* 0x0001a003ff0075a7 */ /* 0x0002a20008001108 */
[----:B------:R-:W-:Y:S02]  /*29e0*/  ULOP3.LUT UR9, UR9, 0xfefffff8, URZ, 0xc0, !UPT ;  /* 0xfefffff809097892 */ /* 0x000fe4000f8ec0ff */
[----:B------:R-:W-:Y:S02]  /*29f0*/  UIADD3.X UR35, UPT, UPT, URZ, UR47, URZ, UP0, !UPT ;  /* 0x0000002fff237290 */ /* 0x000fe400087fe4ff */
[----:B------:R-:W-:Y:S02]  /*2a00*/  UIADD3 UR8, UPT, UPT, UR16, 0x4500, URZ ;  /* 0x0000450010087890 */ /* 0x000fe4000fffe0ff */
[----:B------:R-:W-:Y:S02]  /*2a10*/  UPRMT UR7, UR7, 0x5410, URZ ;  /* 0x0000541007077896 */ /* 0x000fe400080000ff */
[----:B------:R-:W-:Y:S02]  /*2a20*/  UIADD3 UR32, UP3, UPT, UR46, 0x200, URZ ;  /* 0x000002002e207890 */ /* 0x000fe4000ff7e0ff */
[----:B------:R-:W-:Y:S02]  /*2a30*/  UIADD3 UR16, UPT, UPT, UR16, 0x1e500, URZ ;  /* 0x0001e50010107890 */ /* 0x000fe4000fffe0ff */
[----:B------:R-:W-:Y:S02]  /*2a40*/  UIADD3.X UR33, UPT, UPT, URZ, UR47, URZ, UP3, !UPT ;  /* 0x0000002fff217290 */ /* 0x000fe40009ffe4ff */
[----:B------:R-:W-:Y:S02]  /*2a50*/  UIADD3 UR31, UPT, UPT, UR20, 0x1, URZ ;  /* 0x00000001141f7890 */ /* 0x000fe4000fffe0ff */
[----:B------:R-:W-:Y:S02]  /*2a60*/  UIADD3 UR29, UPT, UPT, UR21, 0x1, URZ ;  /* 0x00000001151d7890 */ /* 0x000fe4000fffe0ff */
[----:B------:R-:W-:Y:S02]  /*2a70*/  UISETP.NE.AND UP2, UPT, UR31, UR43, UPT ;  /* 0x0000002b1f00728c */ /* 0x000fe4000bf45270 */
[----:B------:R-:W-:Y:S01]  /*2a80*/  UIADD3 UR26, UPT, UPT, UR22, 0x1, URZ ;  /* 0x00000001161a7890 */ /* 0x000fe2000fffe0ff */
[----:B------:R-:W-:Y:S01]  /*2a90*/  UMOV UR44, 0x0 ;  /* 0x00000000002c7882 */ /* 0x000fe20000000000 */
[----:B------:R-:W-:Y:S01]  /*2aa0*/  UMOV UR45, 0x10000000 ;  /* 0x10000000002d7882 */ /* 0x000fe20000000000 */
[----:B------:R-:W-:Y:S01]  /*2ab0*/  UMOV UR10, UR19 ;  /* 0x00000013000a7c82 */ /* 0x000fe20008000000 */
[----:B------:R-:W-:Y:S01]  /*2ac0*/  UMOV UR17, UR9 ;  /* 0x0000000900117c82 */ /* 0x000fe20008000000 */
[----:B------:R3:W-:Y:S04]  /*2ad0*/  UTMALDG.5D.IM2COL.2CTA [UR8], [UR34], UR7, desc[UR44] ;  /* 0x00002c08220073b4 */ /* 0x0007e80008261007 */
[----:B------:R-:W-:Y:S04]  /*2ae0*/  @UP2 UIADD3 UR29, UPT, UPT, UR21, URZ, URZ ;  /* 0x000000ff151d2290 */ /* 0x000fe8000fffe0ff */
[----:B------:R-:W-:Y:S01]  /*2af0*/  UISETP.NE.AND UP1, UPT, UR29, UR40, UPT ;  /* 0x000000281d00728c */ /* 0x000fe2000bf25270 */
[----:B------:R4:W-:Y:S10]  /*2b00*/  UTMALDG.5D.2CTA [UR16], [UR32], desc[UR44] ;  /* 0x00002c10200075b4 */ /* 0x0009f40008221000 */
[----:B------:R-:W-:Y:S04]  /*2b10*/  @UP1 UIADD3 UR26, UPT, UPT, UR22, URZ, URZ ;  /* 0x000000ff161a1290 */ /* 0x000fe8000fffe0ff */
[----:B------:R-:W-:Y:S02]  /*2b20*/  UISETP.NE.AND UP0, UPT, UR26, UR41, UPT ;  /* 0x000000291a00728c */ /* 0x000fe4000bf05270 */
[----:B---3--:R-:W-:Y:S09]  /*2b30*/  UIADD3 UR8, UPT, UPT, UR28, 0x1, URZ ;  /* 0x000000011c087890 */ /* 0x008ff2000fffe0ff */
[----:B------:R-:W-:Y:S02]  /*2b40*/  @UP0 UIADD3 UR8, UPT, UPT, UR28, URZ, URZ ;  /* 0x000000ff1c080290 */ /* 0x000fe4000fffe0ff */
[----:B------:R-:W-:Y:S02]  /*2b50*/  UIADD3 UR7, UPT, UPT, UR37, -0x1, URZ ;  /* 0xffffffff25077890 */ /* 0x000fe4000fffe0ff */
[----:B----4-:R-:W-:Y:S02]  /*2b60*/  USEL UR22, UR26, URZ, UP0 ;  /* 0x000000ff1a167287 */ /* 0x010fe40008000000 */
[----:B------:R-:W-:Y:S02]  /*2b70*/  UISETP.GT.U32.AND UP0, UPT, UR37, 0x1, UPT ;  /* 0x000000012500788c */ /* 0x000fe4000bf04070 */
[----:B------:R-:W-:Y:S02]  /*2b80*/  USEL UR20, UR31, URZ, UP2 ;  /* 0x000000ff1f147287 */ /* 0x000fe40009000000 */
[----:B------:R-:W-:Y:S01]  /*2b90*/  USEL UR21, UR29, URZ, UP1 ;  /* 0x000000ff1d157287 */ /* 0x000fe20008800000 */
[----:B------:R-:W-:Y:S01]  /*2ba0*/  UMOV UR37, UR7 ;  /* 0x0000000700257c82 */ /* 0x000fe20008000000 */
[----:B------:R-:W-:Y:S01]  /*2bb0*/  UMOV UR7, UR30 ;  /* 0x0000001e00077c82 */ /* 0x000fe20008000000 */
[----:B------:R-:W-:Y:S02]  /*2bc0*/  UMOV UR28, UR8 ;  /* 0x00000008001c7c82 */ /* 0x000fe40008000000 */
[----:B-1----:R-:W-:Y:S07]  /*2bd0*/  BRA.U UP0, `(.L_x_36) ;  /* 0xfffffff900fc7547 */ /* 0x002fee000b83ffff */
.L_x_30:
[----:B------:R-:W-:Y:S01]  /*2be0*/  SHF.L.U32 R3, R2, 0x1f, RZ ;  /* 0x0000001f02037819 */ /* 0x000fe200000006ff */
[----:B------:R-:W-:-:S03]  /*2bf0*/  NOP ;  /* 0x0000000000007918 */ /* 0x000fc60000000000 */
[----:B--2---:R-:W2:Y:S02]  /*2c00*/  SYNCS.PHASECHK.TRANS64.TRYWAIT P0, [UR36+0x370], R3 ;  /* 0x00037003ff0075a7 */ /* 0x004ea40008001124 */
[----:B--2---:R-:W-:Y:S05]  /*2c10*/  @!P0 BRA `(.L_x_37) ;  /* 0x0000007800e88947 */ /* 0x004fea0003800000 */
.L_x_169:
[----:B------:R-:W2:Y:S01]  /*2c20*/  LDS.128 R4, [UR36+0x3b0] ;  /* 0x0003b024ff047984 */ /* 0x000ea20008000c00 */
[----:B------:R-:W-:Y:S02]  /*2c30*/  UIADD3 UR4, UPT, UPT, UR36, 0x378, URZ ;  /* 0x0000037824047890 */ /* 0x000fe4000fffe0ff */
[----:B------:R-:W-:Y:S01]  /*2c40*/  UISETP.GE.AND UP0, UPT, UR39, 0x1, UPT ;  /* 0x000000012700788c */ /* 0x000fe2000bf06270 */
[----:B------:R-:W-:Y:S01]  /*2c50*/  @!PT LDS RZ, [RZ] ;  /* 0x00000000fffff984 */ /* 0x000fe20000000800 */
[----:B------:R-:W-:Y:S01]  /*2c60*/  @!PT LDS RZ, [RZ] ;  /* 0x00000000fffff984 */ /* 0x000fe20000000800 */
[----:B------:R-:W-:Y:S01]  /*2c70*/  @!PT LDS RZ, [RZ] ;  /* 0x00000000fffff984 */ /* 0x000fe20000000800 */
[----:B------:R-:W-:Y:S01]  /*2c80*/  @!PT LDS RZ, [RZ] ;  /* 0x00000000fffff984 */ /* 0x000fe20000000800 */
[----:B------:R3:W-:Y:S06]  /*2c90*/  MEMBAR.ALL.CTA ;  /* 0x0000000000007992 */ /* 0x0007ec0000008000 */
[----:B---3--:R-:W3:Y:S01]  /*2ca0*/  FENCE.VIEW.ASYNC.S ;  /* 0x00000000000073c6 */ /* 0x008ee20000000000 */
[----:B------:R-:W-:-:S09]  /*2cb0*/  UPRMT UR4, URZ, 0x654, UR4 ;  /* 0x00000654ff047896 */ /* 0x000fd20008000004 */
[----:B---3--:R-:W-:Y:S01]  /*2cc0*/  SYNCS.ARRIVE.TRANS64.RED.A1T0 RZ, [UR4], RZ ;  /* 0x000000ffffff79a7 */ /* 0x008fe20008100404 */
[----:B--2---:R-:W-:-:S13]  /*2cd0*/  LOP3.LUT P0, RZ, R6, 0x1, RZ, 0xc0, !PT ;  /* 0x0000000106ff7812 */ /* 0x004fda000780c0ff */
[----:B------:R-:W-:Y:S01]  /*2ce0*/  VOTEU.ANY UP1, P0 ;  /* 0x0000000000ff7886 */ /* 0x000fe20000020100 */
[----:B------:R-:W-:-:S13]  /*2cf0*/  PLOP3.LUT P0, PT, PT, PT, UP1, 0x80, 0x8 ;  /* 0x000000000008781c */ /* 0x000fda0003f0f018 */
[----:B-1----:R-:W-:Y:S02]  /*2d00*/  @P0 MOV R0, R4 ;  /* 0x0000000400000202 */ /* 0x002fe40000000f00 */
[----:B------:R-:W-:Y:S02]  /*2d10*/  @P0 LOP3.LUT R4, R5, 0xffff, RZ, 0xc0, !PT ;  /* 0x0000ffff05040812 */ /* 0x000fe400078ec0ff */
[----:B------:R-:W-:Y:S02]  /*2d20*/  @P0 R2UR UR6, R0 ;  /* 0x00000000000602ca */ /* 0x000fe400000e0000 */
[----:B------:R-:W-:-:S11]  /*2d30*/  @P0 R2UR UR5, R4 ;  /* 0x00000000040502ca */ /* 0x000fd600000e0000 */
[----:B------:R-:W-:Y:S02]  /*2d40*/  @UP1 UMOV UR50, UR6 ;  /* 0x0000000600321c82 */ /* 0x000fe40008000000 */
[----:B------:R-:W-:Y:S01]  /*2d50*/  @UP1 UMOV UR49, UR5 ;  /* 0x0000000500311c82 */ /* 0x000fe20008000000 */
[----:B------:R-:W-:Y:S05]  /*2d60*/  BRA.U !UP0, `(.L_x_38) ;  /* 0x0000000108d47547 */ /* 0x000fea000b800000 */
[----:B------:R-:W1:Y:S01]  /*2d70*/  LDCU.128 UR16, c[0x0][0xc10] ;  /* 0x00018200ff1077ac */ /* 0x000e620008000c00 */
[----:B------:R-:W2:Y:S01]  /*2d80*/  LDCU UR21, c[0x0][0xc20] ;  /* 0x00018400ff1577ac */ /* 0x000ea20008000800 */
[----:B------:R-:W3:Y:S01]  /*2d90*/  LDCU UR20, c[0x0][0xc0c] ;  /* 0x00018180ff1477ac */ /* 0x000ee20008000800 */
[----:B------:R-:W4:Y:S01]  /*2da0*/  LDCU.64 UR12, c[0x0][0xc28] ;  /* 0x00018500ff0c77ac */ /* 0x000f220008000a00 */
[----:B------:R-:W-:Y:S02]  /*2db0*/  UISETP.NE.AND UP3, UPT, UR39, 0x1, UPT ;  /* 0x000000012700788c */ /* 0x000fe4000bf65270 */
[----:B-1----:R-:W-:Y:S02]  /*2dc0*/  UIMAD.WIDE.U32 UR4, UR52, UR19, URZ ;  /* 0x00000013340472a5 */ /* 0x002fe4000f8e00ff */
[----:B------:R-:W-:Y:S02]  /*2dd0*/  UIMAD.WIDE.U32 UR6, UR53, UR16, URZ ;  /* 0x00000010350672a5 */ /* 0x000fe4000f8e00ff */
[----:B------:R-:W-:-:S02]  /*2de0*/  UISETP.NE.AND UP0, UPT, UR18, 0x1, UPT ;  /* 0x000000011200788c */ /* 0x000fc4000bf05270 */
[----:B------:R-:W-:Y:S01]  /*2df0*/  UIMAD.WIDE.U32 UR14, UR49, UR19, URZ ;  /* 0x00000013310e72a5 */ /* 0x000fe2000f8e00ff */
[----:B------:R-:W-:Y:S01]  /*2e00*/  UMOV UR4, UR5 ;  /* 0x0000000500047c82 */ /* 0x000fe20008000000 */
[----:B---3--:R-:W-:Y:S02]  /*2e10*/  UISETP.NE.AND UP2, UPT, UR20, 0x1, UPT ;  /* 0x000000011400788c */ /* 0x008fe4000bf45270 */
[----:B--2---:R-:W-:Y:S02]  /*2e20*/  USHF.R.U32.HI UR5, URZ, UR21, UR4 ;  /* 0x00000015ff057299 */ /* 0x004fe40008011604 */
[----:B------:R-:W-:Y:S01]  /*2e30*/  UIMAD.WIDE.U32 UR10, UR50, UR16, URZ ;  /* 0x00000010320a72a5 */ /* 0x000fe2000f8e00ff */
[----:B------:R-:W-:Y:S01]  /*2e40*/  UMOV UR4, UR7 ;  /* 0x0000000700047c82 */ /* 0x000fe20008000000 */
[----:B------:R-:W-:Y:S02]  /*2e50*/  USEL UR5, UR52, UR5, !UP0 ;  /* 0x0000000534057287 */ /* 0x000fe4000c000000 */
[----:B------:R-:W-:-:S02]  /*2e60*/  USHF.R.U32.HI UR4, URZ, UR17, UR4 ;  /* 0x00000011ff047299 */ /* 0x000fc40008011604 */
[----:B----4-:R-:W-:Y:S02]  /*2e70*/  UIMAD.WIDE.U32 UR8, UR5, UR12, URZ ;  /* 0x0000000c050872a5 */ /* 0x010fe4000f8e00ff */
[----:B------:R-:W-:Y:S01]  /*2e80*/  USEL UR6, UR53, UR4, !UP2 ;  /* 0x0000000435067287 */ /* 0x000fe2000d000000 */
[----:B------:R-:W-:Y:S02]  /*2e90*/  UMOV UR10, UR11 ;  /* 0x0000000b000a7c82 */ /* 0x000fe40008000000 */
[----:B------:R-:W-:Y:S01]  /*2ea0*/  UMOV UR4, UR15 ;  /* 0x0000000f00047c82 */ /* 0x000fe20008000000 */
[----:B------:R-:W-:Y:S01]  /*2eb0*/  UIMAD.WIDE.U32 UR14, UR6, UR12, URZ ;  /* 0x0000000c060e72a5 */ /* 0x000fe2000f8e00ff */
[----:B------:R-:W-:Y:S01]  /*2ec0*/  UMOV UR8, UR9 ;  /* 0x0000000900087c82 */ /* 0x000fe20008000000 */
[----:B------:R-:W-:Y:S02]  /*2ed0*/  USHF.R.U32.HI UR4, URZ, UR21, UR4 ;  /* 0x00000015ff047299 */ /* 0x000fe40008011604 */
[----:B------:R-:W-:-:S03]  /*2ee0*/  @UP3 USHF.R.U32.HI UR5, URZ, UR13, UR8 ;  /* 0x0000000dff053299 */ /* 0x000fc60008011608 */
[----:B------:R-:W-:Y:S01]  /*2ef0*/  UMOV UR14, UR15 ;  /* 0x0000000f000e7c82 */ /* 0x000fe20008000000 */
[----:B------:R-:W-:Y:S02]  /*2f00*/  USHF.R.U32.HI UR17, URZ, UR17, UR10 ;  /* 0x00000011ff117299 */ /* 0x000fe4000801160a */
[----:B------:R-:W-:Y:S02]  /*2f10*/  USEL UR4, UR49, UR4, !UP0 ;  /* 0x0000000431047287 */ /* 0x000fe4000c000000 */
[----:B------:R-:W-:Y:S02]  /*2f20*/  @UP3 USHF.R.U32.HI UR6, URZ, UR13, UR14 ;  /* 0x0000000dff063299 */ /* 0x000fe4000801160e */
[----:B------:R-:W-:Y:S02]  /*2f30*/  UIMAD UR7, UR39, UR5, URZ ;  /* 0x00000005270772a4 */ /* 0x000fe4000f8e02ff */
[----:B------:R-:W-:Y:S02]  /*2f40*/  USEL UR5, UR50, UR17, !UP2 ;  /* 0x0000001132057287 */ /* 0x000fe4000d000000 */
[----:B------:R-:W-:-:S02]  /*2f50*/  UIMAD UR10, UR39, UR6, URZ ;  /* 0x00000006270a72a4 */ /* 0x000fc4000f8e02ff */
[----:B------:R-:W-:Y:S02]  /*2f60*/  UISETP.GE.AND UP0, UPT, UR4, UR7, UPT ;  /* 0x000000070400728c */ /* 0x000fe4000bf06270 */
[----:B------:R-:W-:Y:S02]  /*2f70*/  UIMAD.WIDE.U32 UR8, UR4, UR12, URZ ;  /* 0x0000000c040872a5 */ /* 0x000fe4000f8e00ff */
[----:B------:R-:W-:Y:S02]  /*2f80*/  UISETP.GE.OR UP0, UPT, UR5, UR10, UP0 ;  /* 0x0000000a0500728c */ /* 0x000fe40008706670 */
[----:B------:R-:W-:-:S03]  /*2f90*/  UIMAD.WIDE.U32 UR10, UR5, UR12, URZ ;  /* 0x0000000c050a72a5 */ /* 0x000fc6000f8e00ff */
[----:B------:R-:W-:Y:S01]  /*2fa0*/  UMOV UR7, UR9 ;  /* 0x0000000900077c82 */ /* 0x000fe20008000000 */
[----:B------:R-:W-:Y:S02]  /*2fb0*/  UIADD3 UR9, UPT, UPT, -UR4, URZ, URZ ;  /* 0x000000ff04097290 */ /* 0x000fe4000fffe1ff */
[----:B------:R-:W-:Y:S02]  /*2fc0*/  USHF.R.U32.HI UR7, URZ, UR13, UR7 ;  /* 0x0000000dff077299 */ /* 0x000fe40008011607 */
[----:B------:R-:W-:Y:S02]  /*2fd0*/  UIMAD UR10, UR18, UR9, UR49 ;  /* 0x00000009120a72a4 */ /* 0x000fe4000f8e0231 */
[----:B------:R-:W-:Y:S01]  /*2fe0*/  USEL UR7, UR4, UR7, !UP3 ;  /* 0x0000000704077287 */ /* 0x000fe2000d800000 */
[----:B------:R-:W-:Y:S01]  /*2ff0*/  @!UP0 UMOV UR8, UR11 ;  /* 0x0000000b00088c82 */ /* 0x000fe20008000000 */
[----:B------:R-:W-:Y:S02]  /*3000*/  UIADD3 UR11, UPT, UPT, -UR5, URZ, URZ ;  /* 0x000000ff050b7290 */ /* 0x000fe4000fffe1ff */
[----:B------:R-:W-:-:S02]  /*3010*/  @!UP0 USHF.R.U32.HI UR8, URZ, UR13, UR8 ;  /* 0x0000000dff088299 */ /* 0x000fc40008011608 */
[----:B------:R-:W-:Y:S02]  /*3020*/  UIADD3 UR9, UPT, UPT, -UR7, URZ, URZ ;  /* 0x000000ff07097290 */ /* 0x000fe4000fffe1ff */
[----:B------:R-:W-:Y:S02]  /*3030*/  @!UP0 USEL UR8, UR5, UR8, !UP3 ;  /* 0x0000000805088287 */ /* 0x000fe4000d800000 */
[----:B------:R-:W-:Y:S02]  /*3040*/  UIMAD UR9, UR39, UR9, UR4 ;  /* 0x00000009270972a4 */ /* 0x000fe4000f8e0204 */
[----:B------:R-:W-:Y:S02]  /*3050*/  @!UP0 UIADD3 UR7, UPT, UPT, UR7, -UR8, URZ ;  /* 0x8000000807078290 */ /* 0x000fe4000fffe0ff */
[----:B------:R-:W-:Y:S02]  /*3060*/  @!UP0 UIMAD UR8, UR9, UR6, UR8 ;  /* 0x00000006090882a4 */ /* 0x000fe4000f8e0208 */
[----:B------:R-:W-:-:S02]  /*3070*/  @!UP0 UIMAD UR4, UR39, UR7, UR5 ;  /* 0x00000007270482a4 */ /* 0x000fc4000f8e0205 */
[----:B------:R-:W-:Y:S02]  /*3080*/  UIMAD UR6, UR20, UR11, UR50 ;  /* 0x0000000b140672a4 */ /* 0x000fe4000f8e0232 */
[----:B------:R-:W-:Y:S01]  /*3090*/  UIMAD UR49, UR4, UR18, UR10 ;  /* 0x00000012043172a4 */ /* 0x000fe2000f8e020a */
[----:B------:R-:W-:Y:S02]  /*30a0*/  @!UP0 UMOV UR5, UR8 ;  /* 0x0000000800058c82 */ /* 0x000fe40008000000 */
[----:B------:R-:W-:-:S12]  /*30b0*/  UIMAD UR50, UR5, UR20, UR6 ;  /* 0x00000014053272a4 */ /* 0x000fd8000f8e0206 */
.L_x_38:
[----:B------:R-:W1:Y:S02]  /*30c0*/  LDCU UR4, c[0x0][0xc30] ;  /* 0x00018600ff0477ac */ /* 0x000e640008000800 */
[----:B-1----:R-:W-:-:S09]  /*30d0*/  UISETP.NE.AND UP0, UPT, UR4, 0x1, UPT ;  /* 0x000000010400788c */ /* 0x002fd2000bf05270 */
[----:B------:R-:W-:Y:S05]  /*30e0*/  BRA.U UP0, `(.L_x_39) ;  /* 0x0000000100447547 */ /* 0x000fea000b800000 */
[----:B------:R-:W1:Y:S01]  /*30f0*/  LDCU.128 UR8, c[0x0][0xc10] ;  /* 0x00018200ff0877ac */ /* 0x000e620008000c00 */
[----:B------:R-:W2:Y:S01]  /*3100*/  LDCU UR12, c[0x0][0xc0c] ;  /* 0x00018180ff0c77ac */ /* 0x000ea20008000800 */
[----:B------:R-:W3:Y:S01]  /*3110*/  LDCU UR13, c[0x0][0xc20] ;  /* 0x00018400ff0d77ac */ /* 0x000ee20008000800 */
[----:B-1----:R-:W-:Y:S02]  /*3120*/  UIMAD.WIDE.U32 UR6, UR50, UR8, URZ ;  /* 0x00000008320672a5 */ /* 0x002fe4000f8e00ff */
[----:B------:R-:W-:Y:S02]  /*3130*/  UIMAD.WIDE.U32 UR4, UR49, UR11, URZ ;  /* 0x0000000b310472a5 */ /* 0x000fe4000f8e00ff */
[----:B--2---:R-:W-:Y:S02]  /*3140*/  UISETP.NE.AND UP2, UPT, UR12, 0x1, UPT ;  /* 0x000000010c00788c */ /* 0x004fe4000bf45270 */
[----:B------:R-:W-:Y:S01]  /*3150*/  UISETP.NE.AND UP0, UPT, UR10, 0x1, UPT ;  /* 0x000000010a00788c */ /* 0x000fe2000bf05270 */
[----:B------:R-:W-:-:S02]  /*3160*/  UMOV UR6, UR7 ;  /* 0x0000000700067c82 */ /* 0x000fc40008000000 */
[----:B------:R-:W-:Y:S01]  /*3170*/  UMOV UR4, UR5 ;  /* 0x0000000500047c82 */ /* 0x000fe20008000000 */
[----:B------:R-:W-:Y:S02]  /*3180*/  USHF.R.U32.HI UR6, URZ, UR9, UR6 ;  /* 0x00000009ff067299 */ /* 0x000fe40008011606 */
[----:B---3--:R-:W-:Y:S02]  /*3190*/  USHF.R.U32.HI UR4, URZ, UR13, UR4 ;  /* 0x0000000dff047299 */ /* 0x008fe40008011604 */
[----:B------:R-:W-:Y:S02]  /*31a0*/  USEL UR5, UR50, UR6, !UP2 ;  /* 0x0000000632057287 */ /* 0x000fe4000d000000 */
[----:B------:R-:W-:-:S04]  /*31b0*/  USEL UR4, UR49, UR4, !UP0 ;  /* 0x0000000431047287 */ /* 0x000fc8000c000000 */
[----:B------:R-:W-:Y:S02]  /*31c0*/  UIADD3 UR6, UPT, UPT, UR5, -UR4, URZ ;  /* 0x8000000405067290 */ /* 0x000fe4000fffe0ff */
[----:B------:R-:W-:Y:S02]  /*31d0*/  UIADD3 UR4, UPT, UPT, -UR5, UR4, URZ ;  /* 0x0000000405047290 */ /* 0x000fe4000fffe1ff */
[----:B------:R-:W-:Y:S02]  /*31e0*/  UIMAD UR49, UR6, UR10, UR49 ;  /* 0x0000000a063172a4 */ /* 0x000fe4000f8e0231 */
[----:B------:R-:W-:-:S12]  /*31f0*/  UIMAD UR50, UR4, UR12, UR50 ;  /* 0x0000000c043272a4 */ /* 0x000fd8000f8e0232 */
.L_x_39:
[----:B------:R-:W-:Y:S01]  /*3200*/  R2UR UR5, R89 ;  /* 0x00000000590572ca */ /* 0x000fe200000e0000 */
[----:B------:R-:W-:Y:S01]  /*3210*/  UMOV UR31, UR42 ;  /* 0x0000002a001f7c82 */ /* 0x000fe20008000000 */
[----:B------:R-:W-:Y:S02]  /*3220*/  R2UR UR4, R88 ;  /* 0x00000000580472ca */ /* 0x000fe400000e0000 */
[----:B------:R-:W-:Y:S02]  /*3230*/  PLOP3.LUT P1, PT, PT, PT, PT, 0x80, 0x8 ;  /* 0x000000000008781c */ /* 0x000fe40003f2f070 */
[----:B------:R-:W-:-:S07]  /*3240*/  LOP3.LUT R2, R2, 0x1, RZ, 0x3c, !PT ;  /* 0x0000000102027812 */ /* 0x000fce00078e3cff */
[----:B------:R-:W-:Y:S02]  /*3250*/  UIADD3 UR48, UPT, UPT, UR50, UR5, URZ ;  /* 0x0000000532307290 */ /* 0x000fe4000fffe0ff */
[----:B------:R-:W-:Y:S01]  /*3260*/  UIADD3 UR19, UPT, UPT, UR49, UR4, URZ ;  /* 0x0000000431137290 */ /* 0x000fe2000fffe0ff */
[----:B------:R-:W-:Y:S11]  /*3270*/  BRA.U UP1, `(.L_x_40) ;  /* 0xffffffe901b07547 */ /* 0x000ff6000b83ffff */
[----:B------:R-:W-:Y:S01]  /*3280*/  UIADD3 UR36, UPT, UPT, UR36, 0x1a0, URZ ;  /* 0x000001a024247890 */ /* 0x000fe2000fffe0ff */
[----:B------:R-:W-:-:S03]  /*3290*/  MOV R3, UR27 ;  /* 0x0000001b00037c02 */ /* 0x000fc60008000f00 */
[----:B------:R-:W-:Y:S01]  /*32a0*/  ULEA UR4, UR30, UR36, 0x3 ;  /* 0x000000241e047291 */ /* 0x000fe2000f8e18ff */
[----:B------:R-:W-:-:S08]  /*32b0*/  SHF.L.U32 R3, R3, 0x1f, RZ ;  /* 0x0000001f03037819 */ /* 0x000fd000000006ff */
[----:B------:R-:W1:Y:S02]  /*32c0*/  SYNCS.PHASECHK.TRANS64.TRYWAIT P0, [UR4], R3 ;  /* 0x00000003ff0075a7 */ /* 0x000e640008001104 */
[----:B-1----:R-:W-:Y:S05]  /*32d0*/  @!P0 BRA `(.L_x_41) ;  /* 0x0000007400508947 */ /* 0x002fea0003800000 */
.L_x_171:
[----:B------:R-:W-:-:S04]  /*32e0*/  UIADD3 UR4, UPT, UPT, UR30, 0x1, URZ ;  /* 0x000000011e047890 */ /* 0x000fc8000fffe0ff */
[----:B------:R-:W-:-:S04]  /*32f0*/  UISETP.NE.AND UP0, UPT, UR4, 0x34, UPT ;  /* 0x000000340400788c */ /* 0x000fc8000bf05270 */
[----:B------:R-:W-:Y:S02]  /*3300*/  USEL UR5, URZ, 0x1, UP0 ;  /* 0x00000001ff057887 */ /* 0x000fe40008000000 */
[----:B------:R-:W-:Y:S02]  /*3310*/  USEL UR4, UR4, URZ, UP0 ;  /* 0x000000ff04047287 */ /* 0x000fe40008000000 */
[----:B------:R-:W-:Y:S02]  /*3320*/  ULOP3.LUT UR6, UR27, UR5, URZ, 0x3c, !UPT ;  /* 0x000000051b067292 */ /* 0x000fe4000f8e3cff */
[----:B------:R-:W-:-:S04]  /*3330*/  ULEA UR5, UR4, UR36, 0x3 ;  /* 0x0000002404057291 */ /* 0x000fc8000f8e18ff */
[----:B-1----:R-:W-:-:S04]  /*3340*/  MOV R3, UR6 ;  /* 0x0000000600037c02 */ /* 0x002fc80008000f00 */
[----:B------:R-:W-:-:S04]  /*3350*/  SHF.L.U32 R3, R3, 0x1f, RZ ;  /* 0x0000001f03037819 */ /* 0x000fc800000006ff */
[----:B------:R-:W1:Y:S02]  /*3360*/  SYNCS.PHASECHK.TRANS64.TRYWAIT P0, [UR5], R3 ;  /* 0x00000003ff0075a7 */ /* 0x000e640008001105 */
[----:B-1----:R-:W-:Y:S05]  /*3370*/  @!P0 BRA `(.L_x_42) ;  /* 0x0000007400408947 */ /* 0x002fea0003800000 */
.L_x_173:
        /* <DEDUP_REMOVED lines=10> */
.L_x_175:
        /* <DEDUP_REMOVED lines=10> */
.L_x_177:
        /* <DEDUP_REMOVED lines=10> */
.L_x_179:
        /* <DEDUP_REMOVED lines=10> */
.L_x_181:
        /* <DEDUP_REMOVED lines=10> */
.L_x_183:
        /* <DEDUP_REMOVED lines=10> */
.L_x_185:
        /* <DEDUP_REMOVED lines=10> */
.L_x_187:
        /* <DEDUP_REMOVED lines=10> */
.L_x_189:
        /* <DEDUP_REMOVED lines=10> */
.L_x_191:
        /* <DEDUP_REMOVED lines=10> */
.L_x_193:
        /* <DEDUP_REMOVED lines=10> */
.L_x_195:
        /* <DEDUP_REMOVED lines=10> */
.L_x_197:
        /* <DEDUP_REMOVED lines=10> */
.L_x_199:
        /* <DEDUP_REMOVED lines=10> */
.L_x_201:
        /* <DEDUP_REMOVED lines=10> */
.L_x_203:
        /* <DEDUP_REMOVED lines=10> */
.L_x_205:
        /* <DEDUP_REMOVED lines=10> */
.L_x_207:
        /* <DEDUP_REMOVED lines=10> */
.L_x_209:
        /* <DEDUP_REMOVED lines=10> */
.L_x_211:
        /* <DEDUP_REMOVED lines=10> */
.L_x_213:
        /* <DEDUP_REMOVED lines=10> */
.L_x_215:
        /* <DEDUP_REMOVED lines=10> */
.L_x_217:
        /* <DEDUP_REMOVED lines=10> */
.L_x_219:
        /* <DEDUP_REMOVED lines=10> */
.L_x_221:
        /* <DEDUP_REMOVED lines=10> */
.L_x_223:
        /* <DEDUP_REMOVED lines=10> */
.L_x_225:
        /* <DEDUP_REMOVED lines=10> */
.L_x_227:
        /* <DEDUP_REMOVED lines=10> */
.L_x_229:
        /* <DEDUP_REMOVED lines=10> */
.L_x_231:
        /* <DEDUP_REMOVED lines=10> */
.L_x_233:
        /* <DEDUP_REMOVED lines=10> */
.L_x_235:
        /* <DEDUP_REMOVED lines=10> */
.L_x_237:
        /* <DEDUP_REMOVED lines=10> */
.L_x_239:
        /* <DEDUP_REMOVED lines=10> */
.L_x_241:
        /* <DEDUP_REMOVED lines=10> */
.L_x_243:
        /* <DEDUP_REMOVED lines=10> */
.L_x_245:
        /* <DEDUP_REMOVED lines=10> */
.L_x_247:
        /* <DEDUP_REMOVED lines=10> */
.L_x_249:
        /* <DEDUP_REMOVED lines=10> */
.L_x_251:
        /* <DEDUP_REMOVED lines=10> */
.L_x_253:
        /* <DEDUP_REMOVED lines=10> */
.L_x_255:
        /* <DEDUP_REMOVED lines=10> */
.L_x_257:
        /* <DEDUP_REMOVED lines=10> */
.L_x_259:
        /* <DEDUP_REMOVED lines=10> */
.L_x_261:
        /* <DEDUP_REMOVED lines=10> */
.L_x_263:
        /* <DEDUP_REMOVED lines=10> */
.L_x_265:
        /* <DEDUP_REMOVED lines=10> */
.L_x_267:
        /* <DEDUP_REMOVED lines=10> */
.L_x_269:
        /* <DEDUP_REMOVED lines=10> */
.L_x_271:
[----:B------:R-:W-:-:S04]  /*5220*/  UIADD3 UR4, UPT, UPT, UR4, 0x1, URZ ;  /* 0x0000000104047890 */ /* 0x000fc8000fffe0ff */
[----:B------:R-:W-:-:S04]  /*5230*/  UISETP.NE.AND UP0, UPT, UR4, 0x34, UPT ;  /* 0x000000340400788c */ /* 0x000fc8000bf05270 */
[----:B------:R-:W-:Y:S02]  /*5240*/  USEL UR5, URZ, 0x1, UP0 ;  /* 0x00000001ff057887 */ /* 0x000fe40008000000 */
[----:B------:R-:W-:Y:S02]  /*5250*/  USEL UR4, UR4, URZ, UP0 ;  /* 0x000000ff04047287 */ /* 0x000fe40008000000 */
[----:B------:R-:W-:Y:S02]  /*5260*/  ULOP3.LUT UR5, UR6, UR5, URZ, 0x3c, !UPT ;  /* 0x0000000506057292 */ /* 0x000fe4000f8e3cff */
[----:B------:R-:W-:-:S04]  /*5270*/  ULEA UR4, UR4, UR36, 0x3 ;  /* 0x0000002404047291 */ /* 0x000fc8000f8e18ff */
[----:B------:R-:W-:Y:S02]  /*5280*/  IMAD.U32 R2, RZ, RZ, UR5 ;  /* 0x00000005ff027e24 */ /* 0x000fe4000f8e00ff */
[----:B-1----:R-:W-:-:S03]  /*5290*/  MOV R0, UR4 ;  /* 0x0000000400007c02 */ /* 0x002fc60008000f00 */
[----:B------:R-:W-:-:S07]  /*52a0*/  SHF.L.U32 R3, R2, 0x1f, RZ ;  /* 0x0000001f02037819 */ /* 0x000fce00000006ff */
.L_x_92:
[----:B-1----:R1:W2:Y:S02]  /*52b0*/  SYNCS.PHASECHK.TRANS64.TRYWAIT P0, [R0+URZ], R3 ;  /* 0x00000003000075a7 */ /* 0x0022a400080011ff */
[----:B--2---:R-:W-:Y:S05]  /*52c0*/  @!P0 NANOSLEEP.SYNCS 0x989680 ;  /* 0x009896800000895d */ /* 0x004fea0003900000 */
[----:B------:R-:W2:Y:S02]  /*52d0*/  @!P0 SYNCS.PHASECHK.TRANS64 P0, [R0+URZ], R3 ;  /* 0x00000003000085a7 */ /* 0x000ea400080010ff */
[----:B--2---:R-:W-:Y:S05]  /*52e0*/  @P0 EXIT ;  /* 0x000000000000094d */ /* 0x004fea0003800000 */
[----:B------:R-:W-:Y:S05]  /*52f0*/  BRA `(.L_x_92) ;  /* 0xfffffffc00ec7947 */ /* 0x000fea000383ffff */
.L_x_22:
[----:B------:R-:W-:-:S04]  /*5300*/  UISETP.NE.AND UP0, UPT, UR23, URZ, UPT ;  /* 0x000000ff1700728c */ /* 0x000fc8000bf05270 */
[----:B------:R-:W-:-:S09]  /*5310*/  UISETP.NE.OR UP0, UPT, UR18, 0x1, UP0 ;  /* 0x000000011200788c */ /* 0x000fd20008705670 */
[----:B------:R-:W-:Y:S05]  /*5320*/  BRA.U UP0, `(.L_x_93) ;  /* 0x0000000100b07547 */ /* 0x000fea000b800000 */
[----:B------:R-:W-:Y:S01]  /*5330*/  UMOV UR4, 0x400 ;  /* 0x0000040000047882 */ /* 0x000fe20000000000 */
[----:B------:R-:W-:Y:S01]  /*5340*/  HFMA2 R2, -RZ, RZ, 0, 5.9604644775390625e-08 ;  /* 0x00000001ff027431 */ /* 0x000fe200000001ff */
[----:B------:R-:W-:Y:S01]  /*5350*/  ULEA UR4, UR23, UR4, 0x18 ;  /* 0x0000000417047291 */ /* 0x000fe2000f8ec0ff */
[----:B------:R-:W-:Y:S01]  /*5360*/  ISETP.GE.U32.AND P0, PT, R3, 0x2, PT ;  /* 0x000000020300780c */ /* 0x000fe20003f06070 */
[----:B------:R-:W-:Y:S02]  /*5370*/  IMAD.MOV.U32 R8, RZ, RZ, RZ ;  /* 0x000000ffff087224 */ /* 0x000fe400078e00ff */
[----:B------:R-:W-:Y:S02]  /*5380*/  UIADD3 UR5, UPT, UPT, UR4, 0x378, URZ ;  /* 0x0000037804057890 */ /* 0x000fe4000fffe0ff */
[----:B------:R-:W-:Y:S02]  /*5390*/  UIADD3 UR8, UPT, UPT, UR4, 0x370, URZ ;  /* 0x0000037004087890 */ /* 0x000fe4000fffe0ff */
[----:B------:R-:W-:-:S12]  /*53a0*/  UPRMT UR5, URZ, 0x654, UR5 ;  /* 0x00000654ff057896 */ /* 0x000fd80008000005 */
.L_x_96:
[----:B------:R-:W-:Y:S01]  /*53b0*/  SHF.L.U32 R7, R2, 0x1f, RZ ;  /* 0x0000001f02077819 */ /* 0x000fe200000006ff */
[----:B------:R-:W-:Y:S02]  /*53c0*/  IMAD.U32 R4, RZ, RZ, UR8 ;  /* 0x00000008ff047e24 */ /* 0x000fe4000f8e00ff */
[----:B------:R-:W-:Y:S01]  /*53d0*/  @!P0 IMAD.MOV.U32 R5, RZ, RZ, 0x10 ;  /* 0x00000010ff058424 */ /* 0x000fe200078e00ff */
[----:B------:R-:W2:Y:S02]  /*53e0*/  SYNCS.PHASECHK.TRANS64.TRYWAIT P1, [UR4+0x378], R7 ;  /* 0x00037807ff0075a7 */ /* 0x000ea40008021104 */
[----:B------:R-:W-:-:S04]  /*53f0*/  PRMT R9, R3, 0x654, R4 ;  /* 0x0000065403097816 */ /* 0x000fc80000000004 */
[----:B------:R-:W-:Y:S01]  /*5400*/  SEL R0, R9, R0, !P0 ;  /* 0x0000000009007207 */ /* 0x000fe20004000000 */
[----:B--2---:R-:W-:Y:S06]  /*5410*/  @!P1 BRA `(.L_x_94) ;  /* 0x0000006400c89947 */ /* 0x004fec0003800000 */
.L_x_273:
[----:B------:R-:W-:Y:S01]  /*5420*/  UIADD3 UR6, UPT, UPT, UR4, 0x3b0, URZ ;  /* 0x000003b004067890 */ /* 0x000fe2000fffe0ff */
[----:B------:R3:W-:Y:S01]  /*5430*/  @!P0 SYNCS.ARRIVE.TRANS64.RED RZ, [R0+URZ], R5 ;  /* 0x0000000500ff89a7 */ /* 0x0007e200080004ff */
[----:B------:R-:W-:Y:S01]  /*5440*/  UIADD3 UR7, UPT, UPT, UR4, 0x370, URZ ;  /* 0x0000037004077890 */ /* 0x000fe2000fffe0ff */
[----:B------:R-:W-:-:S08]  /*5450*/  LOP3.LUT R2, R2, 0x1, RZ, 0x3c, !PT ;  /* 0x0000000102027812 */ /* 0x000fd000078e3cff */
[----:B------:R-:W-:Y:S06]  /*5460*/  UGETNEXTWORKID.BROADCAST [UR6], [UR7] ;  /* 0x00000000060073ca */ /* 0x000fec0008000100 */
[----:B---3--:R-:W-:-:S04]  /*5470*/  SHF.L.U32 R5, R8, 0x1f, RZ ;  /* 0x0000001f08057819 */ /* 0x008fc800000006ff */
[----:B------:R-:W3:Y:S02]  /*5480*/  SYNCS.PHASECHK.TRANS64.TRYWAIT P1, [UR4+0x370], R5 ;  /* 0x00037005ff0075a7 */ /* 0x000ee40008021104 */
[----:B---3--:R-:W-:Y:S05]  /*5490*/  @!P1 BRA `(.L_x_95) ;  /* 0x0000006400c09947 */ /* 0x008fea0003800000 */
.L_x_275:
[----:B--2---:R-:W2:Y:S01]  /*54a0*/  LDS.128 R4, [UR4+0x3b0] ;  /* 0x0003b004ff047984 */ /* 0x004ea20008000c00 */
[----:B------:R-:W-:Y:S01]  /*54b0*/  LOP3.LUT R8, R8, 0x1, RZ, 0x3c, !PT ;  /* 0x0000000108087812 */ /* 0x000fe200078e3cff */
[----:B------:R-:W-:Y:S01]  /*54c0*/  @!PT LDS RZ, [RZ] ;  /* 0x00000000fffff984 */ /* 0x000fe20000000800 */
[----:B------:R-:W-:Y:S01]  /*54d0*/  @!PT LDS RZ, [RZ] ;  /* 0x00000000fffff984 */ /* 0x000fe20000000800 */
[----:B------:R-:W-:Y:S01]  /*54e0*/  @!PT LDS RZ, [RZ] ;  /* 0x00000000fffff984 */ /* 0x000fe20000000800 */
[----:B------:R-:W-:Y:S01]  /*54f0*/  @!PT LDS RZ, [RZ] ;  /* 0x00000000fffff984 */ /* 0x000fe20000000800 */
[----:B------:R3:W-:Y:S06]  /*5500*/  MEMBAR.ALL.CTA ;  /* 0x0000000000007992 */ /* 0x0007ec0000008000 */
[----:B---3--:R-:W3:Y:S02]  /*5510*/  FENCE.VIEW.ASYNC.S ;  /* 0x00000000000073c6 */ /* 0x008ee40000000000 */
[----:B---3--:R-:W-:Y:S01]  /*5520*/  SYNCS.ARRIVE.TRANS64.RED.A1T0 RZ, [UR5], RZ ;  /* 0x000000ffffff79a7 */ /* 0x008fe20008100405 */
[----:B--2---:R-:W-:-:S13]  /*5530*/  LOP3.LUT P1, RZ, R6, 0x1, RZ, 0xc0, !PT ;  /* 0x0000000106ff7812 */ /* 0x004fda000782c0ff */
[----:B------:R-:W-:Y:S05]  /*5540*/  @P1 BRA `(.L_x_96) ;  /* 0xfffffffc00981947 */ /* 0x000fea000383ffff */
[----:B------:R-:W-:-:S04]  /*5550*/  SHF.L.U32 R0, R2, 0x1f, RZ ;  /* 0x0000001f02007819 */ /* 0x000fc800000006ff */
[----:B------:R-:W2:Y:S02]  /*5560*/  SYNCS.PHASECHK.TRANS64 P0, [UR4+0x378], R0 ;  /* 0x00037800ff0075a7 */ /* 0x000ea40008001004 */
[----:B-12---:R-:W-:Y:S05]  /*5570*/  @P0 EXIT ;  /* 0x000000000000094d */ /* 0x006fea0003800000 */
[----:B------:R-:W-:-:S07]  /*5580*/  MOV R0, UR4 ;  /* 0x0000000400007c02 */ /* 0x000fce0008000f00 */
.L_x_97:
[----:B-1----:R-:W-:-:S04]  /*5590*/  SHF.L.U32 R3, R2, 0x1f, RZ ;  /* 0x0000001f02037819 */ /* 0x002fc800000006ff */
[----:B------:R1:W2:Y:S03]  /*55a0*/  SYNCS.PHASECHK.TRANS64.TRYWAIT P0, [R0+URZ+0x378], R3 ;  /* 0x00037803000075a7 */ /* 0x0002a600080011ff */
[----:B--2---:R-:W-:Y:S05]  /*55b0*/  @!P0 NANOSLEEP.SYNCS 0x989680 ;  /* 0x009896800000895d */ /* 0x004fea0003900000 */
[----:B------:R-:W2:Y:S02]  /*55c0*/  @!P0 SYNCS.PHASECHK.TRANS64 P0, [R0+URZ+0x378], R3 ;  /* 0x00037803000085a7 */ /* 0x000ea400080010ff */
[----:B--2---:R-:W-:Y:S05]  /*55d0*/  @P0 EXIT ;  /* 0x000000000000094d */ /* 0x004fea0003800000 */
[----:B------:R-:W-:Y:S05]  /*55e0*/  BRA `(.L_x_97) ;  /* 0xfffffffc00e87947 */ /* 0x000fea000383ffff */
.L_x_93:
[----:B------:R-:W-:Y:S05]  /*55f0*/  BRA.U UP4, `(.L_x_98) ;  /* 0x0000001104387547 */ /* 0x000fea000b800000 */
[----:B------:R-:W-:Y:S01]  /*5600*/  UMOV UR5, 0x40 ;  /* 0x0000004000057882 */ /* 0x000fe20000000000 */
[----:B------:R-:W-:Y:S01]  /*5610*/  NOP ;  /* 0x0000000000007918 */ /* 0x000fe20000000000 */
[----:B------:R-:W-:Y:S01]  /*5620*/  ULEA UR5, UR23, UR5, 0x18 ;  /* 0x0000000517057291 */ /* 0x000fe2000f8ec0ff */
[----:B------:R-:W-:Y:S02]  /*5630*/  UMOV UR6, 0x400 ;  /* 0x0000040000067882 */ /* 0x000fe40000000000 */
[----:B------:R-:W-:-:S06]  /*5640*/  ULEA UR6, UR23, UR6, 0x18 ;  /* 0x0000000617067291 */ /* 0x000fcc000f8ec0ff */
[----:B------:R-:W2:Y:S02]  /*5650*/  LDS.U8 R3, [UR5+0x1c] ;  /* 0x00001c05ff037984 */ /* 0x000ea40008000000 */
[----:B--2---:R-:W-:-:S13]  /*5660*/  ISETP.NE.AND P0, PT, R3, RZ, PT ;  /* 0x000000ff0300720c */ /* 0x004fda0003f05270 */
[----:B------:R-:W-:Y:S05]  /*5670*/  @P0 BRA `(.L_x_99) ;  /* 0x0000000400080947 */ /* 0x000fea0003800000 */
[----:B------:R-:W-:Y:S02]  /*5680*/  UISETP.NE.U32.AND UP1, UPT, UR26, 0x1, UPT ;  /* 0x000000011a00788c */ /* 0x000fe4000bf25070 */
[----:B------:R-:W-:-:S07]  /*5690*/  UIADD3 UR7, UPT, UPT, UR5, 0x8, URZ ;  /* 0x0000000805077890 */ /* 0x000fce000fffe0ff */
[----:B------:R-:W-:Y:S05]  /*56a0*/  BRA.U !UP1, `(.L_x_100) ;  /* 0x00000001099c7547 */ /* 0x000fea000b800000 */
[----:B------:R-:W-:Y:S01]  /*56b0*/  ELECT P0, URZ, PT ;  /* 0x0000000000ff782f */ /* 0x000fe20003800000 */
[----:B------:R-:W-:-:S12]  /*56c0*/  BSSY B0, `(.L_x_100) ;  /* 0x0000025000007945 */ /* 0x000fd80003800000 */
[----:B------:R-:W-:Y:S05]  /*56d0*/  @!P0 BRA `(.L_x_101) ;  /* 0x00000000008c8947 */ /* 0x000fea0003800000 */
[----:B------:R-:W-:-:S05]  /*56e0*/  UMOV UR4, 0x10 ;  /* 0x0000001000047882 */ /* 0x000fca0000000000 */
[----:B------:R-:W-:Y:S04]  /*56f0*/  DEPBAR.LE SB2, 0x36 ;  /* 0x0000ad800000791a */ /* 0x000fe80000000000 */
[----:B------:R-:W2:Y:S02]  /*5700*/  UTCATOMSWS.2CTA.FIND_AND_SET.ALIGN UP0, UR4, UR4 ;  /* 0x00000004000475e3 */ /* 0x000ea40008200800 */
[----:B--2---:R-:W-:Y:S01]  /*5710*/  MOV R10, UR4 ;  /* 0x00000004000a7c02 */ /* 0x004fe20008000f00 */
[----:B------:R-:W-:Y:S06]  /*5720*/  BRA.U UP0, `(.L_x_102) ;  /* 0x0000000100187547 */ /* 0x000fec000b800000 */
.L_x_103:
[----:B------:R-:W-:Y:S05]  /*5730*/  NANOSLEEP 0x64 ;  /* 0x000000640000795d */ /* 0x000fea0003800000 */
[----:B------:R-:W-:-:S05]  /*5740*/  UMOV UR4, 0x10 ;  /* 0x0000001000047882 */ /* 0x000fca0000000000 */
[----:B------:R-:W-:Y:S04]  /*5750*/  DEPBAR.LE SB2, 0x36 ;  /* 0x0000ad800000791a */ /* 0x000fe80000000000 */
[----:B------:R-:W2:Y:S02]  /*5760*/  UTCATOMSWS.2CTA.FIND_AND_SET.ALIGN UP0, UR4, UR4 ;  /* 0x00000004000475e3 */ /* 0x000ea40008200800 */
[----:B--2---:R-:W-:Y:S01]  /*5770*/  MOV R10, UR4 ;  /* 0x00000004000a7c02 */ /* 0x004fe20008000f00 */
[----:B------:R-:W-:Y:S05]  /*5780*/  BRA.U !UP0, `(.L_x_103) ;  /* 0xfffffffd08e87547 */ /* 0x000fea000b83ffff */
.L_x_102:
[----:B------:R-:W2:Y:S01]  /*5790*/  LDS R6, [UR5+0x10] ;  /* 0x00001005ff067984 */ /* 0x000ea20008000800 */
[----:B------:R-:W-:Y:S01]  /*57a0*/  IMAD.U32 R3, RZ, RZ, UR6 ;  /* 0x00000006ff037e24 */ /* 0x000fe2000f8e00ff */
[----:B------:R-:W-:-:S03]  /*57b0*/  MOV R4, UR25 ;  /* 0x0000001900047c02 */ /* 0x000fc60008000f00 */
[----:B------:R-:W-:Y:S01]  /*57c0*/  VIADD R3, R3, 0x3c0 ;  /* 0x000003c003037836 */ /* 0x000fe20000000000 */
[----:B--2---:R-:W-:-:S04]  /*57d0*/  SHF.L.U32 R6, R6, 0x1f, RZ ;  /* 0x0000001f06067819 */ /* 0x004fc800000006ff */
[----:B------:R-:W2:Y:S02]  /*57e0*/  SYNCS.PHASECHK.TRANS64.TRYWAIT P0, [UR5+0x8], R6 ;  /* 0x00000806ff0075a7 */ /* 0x000ea40008001105 */
[----:B--2---:R-:W-:Y:S05]  /*57f0*/  @P0 BRA `(.L_x_104) ;  /* 0x0000000000080947 */ /* 0x004fea0003800000 */
[----:B------:R-:W2:Y:S02]  /*5800*/  SYNCS.PHASECHK.TRANS64.TRYWAIT P0, [UR5+0x8], R6 ;  /* 0x00000806ff0075a7 */ /* 0x000ea40008001105 */
[----:B--2---:R-:W-:Y:S05]  /*5810*/  @!P0 BRA `(.L_x_105) ;  /* 0x0000006000f88947 */ /* 0x004fea0003800000 */
.L_x_104:
[----:B------:R-:W-:Y:S01]  /*5820*/  PRMT R4, R4, 0x654, R3 ;  /* 0x0000065404047816 */ /* 0x000fe20000000003 */
[----:B------:R-:W-:Y:S01]  /*5830*/  HFMA2 R3, -RZ, RZ, 0, 5.9604644775390625e-08 ;  /* 0x00000001ff037431 */ /* 0x000fe200000001ff */
[----:B------:R-:W-:Y:S01]  /*5840*/  UPRMT UR4, UR25, 0x654, UR7 ;  /* 0x0000065419047896 */ /* 0x000fe20008000007 */
[----:B------:R-:W-:Y:S02]  /*5850*/  IMAD.MOV.U32 R7, RZ, RZ, 0xffff ;  /* 0x0000ffffff077424 */ /* 0x000fe400078e00ff */
[----:B--2---:R-:W-:Y:S02]  /*5860*/  IMAD.MOV.U32 R6, RZ, RZ, 0x4 ;  /* 0x00000004ff067424 */ /* 0x004fe400078e00ff */
[----:B------:R-:W-:Y:S01]  /*5870*/  IMAD.SHL.U32 R9, R10, 0x20, RZ ;  /* 0x000000200a097824 */ /* 0x000fe200078e00ff */
[----:B------:R-:W-:Y:S02]  /*5880*/  MOV R5, UR4 ;  /* 0x0000000400057c02 */ /* 0x000fe40008000f00 */
[-C--:B------:R-:W-:Y:S01]  /*5890*/  SHF.L.U32 R8, R7, R10.reuse, RZ ;  /* 0x0000000a07087219 */ /* 0x080fe200000006ff */
[----:B------:R2:W-:Y:S01]  /*58a0*/  SYNCS.ARRIVE.TRANS64.RED RZ, [UR4], R6 ;  /* 0x00000006ffff79a7 */ /* 0x0005e20008000404 */
[----:B------:R-:W-:Y:S01]  /*58b0*/  SHF.L.U32 R7, R3, R10, RZ ;  /* 0x0000000a03077219 */ /* 0x000fe200000006ff */
[----:B------:R2:W-:Y:S04]  /*58c0*/  STS [UR6+0x3c0], R9 ;  /* 0x0003c009ff007988 */ /* 0x0005e80008000806 */
[----:B------:R2:W-:Y:S04]  /*58d0*/  STAS [R4.64], R10 ;  /* 0x0000000a04007dbd */ /* 0x0005e8000c0008ff */
[----:B------:R2:W-:Y:S04]  /*58e0*/  ATOMS.OR RZ, [UR5+0x14], R8 ;  /* 0x00001408ffff798c */ /* 0x0005e8000b000005 */
[----:B------:R2:W-:Y:S04]  /*58f0*/  ATOMS.OR RZ, [UR5+0x18], R7 ;  /* 0x00001807ffff798c */ /* 0x0005e8000b000005 */
[----:B------:R2:W-:Y:S02]  /*5900*/  ATOMS.XOR RZ, [UR5+0x10], R3 ;  /* 0x00001003ffff798c */ /* 0x0005e4000b800005 */
.L_x_101:
[----:B-1----:R-:W-:Y:S05]  /*5910*/  BSYNC B0 ;  /* 0x0000000000007941 */ /* 0x002fea0003800000 */
.L_x_100:
[----:B------:R-:W-:Y:S05]  /*5920*/  BRA.U UP1, `(.L_x_106) ;  /* 0x00000001016c7547 */ /* 0x000fea000b800000 */
[----:B------:R-:W-:-:S03]  /*5930*/  UMOV UR4, 0xffffffff ;  /* 0xffffffff00047882 */ /* 0x000fc60000000000 */
[----:B------:R-:W-:Y:S05]  /*5940*/  BRA.DIV UR4, `(.L_x_107) ;  /* 0x0000006204c47947 */ /* 0x000fea000b800000 */
[----:B------:R-:W-:-:S13]  /*5950*/  ELECT P6, URZ, PT ;  /* 0x0000000000ff782f */ /* 0x000fda00038c0000 */
.L_x_278:
[----:B------:R-:W-:Y:S05]  /*5960*/  @!P6 BRA `(.L_x_106) ;  /* 0x00000000005ce947 */ /* 0x000fea0003800000 */
[----:B--2---:R-:W2:Y:S02]  /*5970*/  LDS R4, [UR5+0x10] ;  /* 0x00001005ff047984 */ /* 0x004ea40008000800 */
[----:B--2---:R-:W-:-:S04]  /*5980*/  SHF.L.U32 R4, R4, 0x1f, RZ ;  /* 0x0000001f04047819 */ /* 0x004fc800000006ff */
[----:B------:R-:W2:Y:S02]  /*5990*/  SYNCS.PHASECHK.TRANS64.TRYWAIT P0, [UR5+0x8], R4 ;  /* 0x00000804ff0075a7 */ /* 0x000ea40008001105 */
[----:B--2---:R-:W-:Y:S05]  /*59a0*/  @P0 BRA `(.L_x_108) ;  /* 0x0000000000080947 */ /* 0x004fea0003800000 */
[----:B------:R-:W2:Y:S02]  /*59b0*/  SYNCS.PHASECHK.TRANS64.TRYWAIT P0, [UR5+0x8], R4 ;  /* 0x00000804ff0075a7 */ /* 0x000ea40008001105 */
[----:B--2---:R-:W-:Y:S05]  /*59c0*/  @!P0 BRA `(.L_x_109) ;  /* 0x0000006000c48947 */ /* 0x004fea0003800000 */
.L_x_108:
[----:B------:R-:W3:Y:S01]  /*59d0*/  LDS R6, [UR6+0x3c0] ;  /* 0x0003c006ff067984 */ /* 0x000ee20008000800 */
[----:B--2---:R-:W-:Y:S02]  /*59e0*/  HFMA2 R3, -RZ, RZ, 0, 5.9604644775390625e-08 ;  /* 0x00000001ff037431 */ /* 0x004fe400000001ff */
[----:B------:R-:W-:Y:S01]  /*59f0*/  IMAD.MOV.U32 R4, RZ, RZ, 0xffff ;  /* 0x0000ffffff047424 */ /* 0x000fe200078e00ff */
[----:B------:R-:W-:Y:S01]  /*5a00*/  UPRMT UR4, UR25, 0x654, UR7 ;  /* 0x0000065419047896 */ /* 0x000fe20008000007 */
[----:B---3--:R-:W-:-:S03]  /*5a10*/  IMAD.SHL.U32 R5, R6, 0x20, RZ ;  /* 0x0000002006057824 */ /* 0x008fc600078e00ff */
[-C--:B------:R-:W-:Y:S02]  /*5a20*/  SHF.L.U32 R4, R4, R6.reuse, RZ ;  /* 0x0000000604047219 */ /* 0x080fe400000006ff */
[----:B------:R-:W-:Y:S01]  /*5a30*/  SHF.L.U32 R6, R3, R6, RZ ;  /* 0x0000000603067219 */ /* 0x000fe200000006ff */
[----:B------:R3:W-:Y:S04]  /*5a40*/  STS [UR6+0x3c0], R5 ;  /* 0x0003c005ff007988 */ /* 0x0007e80008000806 */
[----:B------:R3:W-:Y:S04]  /*5a50*/  ATOMS.OR RZ, [UR5+0x14], R4 ;  /* 0x00001404ffff798c */ /* 0x0007e8000b000005 */
[----:B------:R3:W-:Y:S01]  /*5a60*/  ATOMS.OR RZ, [UR5+0x18], R6 ;  /* 0x00001806ffff798c */ /* 0x0007e2000b000005 */
[----:B------:R-:W-:Y:S03]  /*5a70*/  SYNCS.ARRIVE.TRANS64.RED.A1T0 RZ, [UR4], RZ ;  /* 0x000000ffffff79a7 */ /* 0x000fe60008100404 */
[----:B------:R3:W-:Y:S01]  /*5a80*/  ATOMS.XOR RZ, [UR5+0x10], R3 ;  /* 0x00001003ffff798c */ /* 0x0007e2000b800005 */
[----:B------:R-:W-:Y:S05]  /*5a90*/  BRA `(.L_x_106) ;  /* 0x0000000000107947 */ /* 0x000fea0003800000 */
.L_x_99:
[----:B------:R-:W-:Y:S02]  /*5aa0*/  MOV R3, 0xffffffff ;  /* 0xffffffff00037802 */ /* 0x000fe40000000f00 */
[----:B------:R-:W-:-:S03]  /*5ab0*/  MOV R4, 0x5ae0 ;  /* 0x00005ae000047802 */ /* 0x000fc60000000f00 */
[----:B------:R2:W-:Y:S04]  /*5ac0*/  STS [UR6+0x3c0], R3 ;  /* 0x0003c003ff007988 */ /* 0x0005e80008000806 */
[----:B-12--5:R-:W-:Y:S05]  /*5ad0*/  CALL.REL.NOINC `($__internal_1_$__cuda_sm10x_tcgen05_guardrail_trap_phase_invalid_during_alloc) ;  /* 0x0000006400e87944 */ /* 0x026fea0003c00000 */
.L_x_106:
[----:B------:R-:W-:Y:S05]  /*5ae0*/  WARPSYNC.ALL ;  /* 0x0000000000007948 */ /* 0x000fea0003800000 */
[----:B------:R-:W4:Y:S01]  /*5af0*/  S2UR UR14, SR_CgaCtaId ;  /* 0x00000000000e79c3 */ /* 0x000f220000008800 */
[----:B------:R-:W-:Y:S01]  /*5b00*/  UMOV UR4, 0x400 ;  /* 0x0000040000047882 */ /* 0x000fe20000000000 */
[----:B------:R-:W-:-:S06]  /*5b10*/  NOP ;  /* 0x0000000000007918 */ /* 0x000fcc0000000000 */
[----:B------:R-:W-:Y:S06]  /*5b20*/  BAR.ARV 0x6, 0xa0 ;  /* 0x0182800000007b1d */ /* 0x000fec0000002000 */
[----:B------:R-:W1:Y:S01]  /*5b30*/  LDCU.64 UR6, c[0x0][0x388] ;  /* 0x00007100ff0677ac */ /* 0x000e620008000a00 */
[----:B------:R-:W-:Y:S01]  /*5b40*/  LOP3.LUT R2, R2, 0xffff, RZ, 0xc0, !PT ;  /* 0x0000ffff02027812 */ /* 0x000fe200078ec0ff */
[----:B--2---:R-:W-:Y:S01]  /*5b50*/  IMAD.MOV.U32 R8, RZ, RZ, 0x1 ;  /* 0x00000001ff087424 */ /* 0x004fe200078e00ff */
[----:B------:R-:W-:Y:S01]  /*5b60*/  LOP3.LUT R0, R0, 0xffff, RZ, 0xc0, !PT ;  /* 0x0000ffff00007812 */ /* 0x000fe200078ec0ff */
[----:B------:R-:W2:Y:S01]  /*5b70*/  LDCU.64 UR8, c[0x0][0x390] ;  /* 0x00007200ff0877ac */ /* 0x000ea20008000a00 */
[----:B------:R-:W-:Y:S01]  /*5b80*/  R2UR UR15, R2 ;  /* 0x00000000020f72ca */ /* 0x000fe200000e0000 */
[----:B------:R-:W-:Y:S01]  /*5b90*/  IMAD.MOV.U32 R2, RZ, RZ, RZ ;  /* 0x000000ffff027224 */ /* 0x000fe200078e00ff */
[----:B------:R-:W-:Y:S01]  /*5ba0*/  R2UR UR23, R0 ;  /* 0x00000000001772ca */ /* 0x000fe200000e0000 */
[----:B------:R-:W-:Y:S01]  /*5bb0*/  IMAD.MOV.U32 R0, RZ, RZ, RZ ;  /* 0x000000ffff007224 */ /* 0x000fe200078e00ff */
[----:B------:R-:W-:-:S02]  /*5bc0*/  UISETP.NE.AND UP3, UPT, UR26, URZ, UPT ;  /* 0x000000ff1a00728c */ /* 0x000fc4000bf65270 */
[----:B----4-:R-:W-:Y:S01]  /*5bd0*/  ULEA UR14, UR14, UR4, 0x18 ;  /* 0x000000040e0e7291 */ /* 0x010fe2000f8ec0ff */
[----:B------:R-:W-:Y:S01]  /*5be0*/  UMOV UR18, URZ ;  /* 0x000000ff00127c82 */ /* 0x000fe20008000000 */
[----:B------:R-:W-:Y:S02]  /*5bf0*/  UMOV UR13, URZ ;  /* 0x000000ff000d7c82 */ /* 0x000fe40008000000 */
[----:B------:R-:W-:Y:S01]  /*5c00*/  UIADD3 UR22, UPT, UPT, UR14, 0x378, URZ ;  /* 0x000003780e167890 */ /* 0x000fe2000fffe0ff */
[----:B------:R-:W-:Y:S01]  /*5c10*/  UMOV UR20, 0x0 ;  /* 0x0000000000147882 */ /* 0x000fe20000000000 */
[----:B-1----:R-:W-:-:S03]  /*5c20*/  UIADD3 UR4, UPT, UPT, UR6, 0x1f, URZ ;  /* 0x0000001f06047890 */ /* 0x002fc6000fffe0ff */
[----:B---3--:R-:W1:Y:S01]  /*5c30*/  LDS R3, [UR14+0x3c0] ;  /* 0x0003c00eff037984 */ /* 0x008e620008000800 */
[----:B------:R-:W-:Y:S02]  /*5c40*/  UPRMT UR22, URZ, 0x654, UR22 ;  /* 0x00000654ff167896 */ /* 0x000fe40008000016 */
[----:B------:R-:W-:Y:S01]  /*5c50*/  USHF.R.S32.HI UR5, URZ, 0x1f, UR4 ;  /* 0x0000001fff057899 */ /* 0x000fe20008011404 */
[----:B------:R-:W-:-:S03]  /*5c60*/  UMOV UR21, 0x8210010 ;  /* 0x0821001000157882 */ /* 0x000fc60000000000 */
[----:B------:R-:W-:Y:S02]  /*5c70*/  ULEA.HI UR4, UR5, UR4, URZ, 0x5 ;  /* 0x0000000405047291 */ /* 0x000fe4000f8f28ff */
[----:B------:R-:W-:Y:S02]  /*5c80*/  UIADD3 UR5, UPT, UPT, UR14, 0x1e500, URZ ;  /* 0x0001e5000e057890 */ /* 0x000fe4000fffe0ff */
[----:B------:R-:W-:Y:S02]  /*5c90*/  USHF.R.S32.HI UR4, URZ, 0x5, UR4 ;  /* 0x00000005ff047899 */ /* 0x000fe40008011404 */
[----:B------:R-:W-:Y:S02]  /*5ca0*/  USHF.R.U32.HI UR5, URZ, 0x4, UR5 ;  /* 0x00000004ff057899 */ /* 0x000fe40008011605 */
[----:B------:R-:W-:Y:S02]  /*5cb0*/  UIMAD UR4, UR4, UR7, URZ ;  /* 0x00000007040472a4 */ /* 0x000fe4000f8e02ff */
[----:B------:R-:W-:-:S02]  /*5cc0*/  ULOP3.LUT UR17, UR5, 0x3fff, URZ, 0xc0, !UPT ;  /* 0x00003fff05117892 */ /* 0x000fc4000f8ec0ff */
[----:B--2---:R-:W-:-:S04]  /*5cd0*/  UIMAD UR4, UR4, UR8, URZ ;  /* 0x00000008040472a4 */ /* 0x004fc8000f8e02ff */
[----:B------:R-:W-:Y:S02]  /*5ce0*/  UIMAD UR6, UR4, UR9, URZ ;  /* 0x00000009040672a4 */ /* 0x000fe4000f8e02ff */
[----:B------:R-:W-:Y:S02]  /*5cf0*/  UIADD3 UR4, UPT, UPT, UR14, 0x4500, URZ ;  /* 0x000045000e047890 */ /* 0x000fe4000fffe0ff */
[----:B------:R-:W-:Y:S02]  /*5d00*/  UIADD3 UR24, UPT, UPT, UR6, -0x1, URZ ;  /* 0xffffffff06187890 */ /* 0x000fe4000fffe0ff */
[----:B------:R-:W-:Y:S02]  /*5d10*/  USHF.R.U32.HI UR4, URZ, 0x4, UR4 ;  /* 0x00000004ff047899 */ /* 0x000fe40008011604 */
[----:B------:R-:W-:Y:S02]  /*5d20*/  UISETP.GE.AND UP4, UPT, UR6, 0x1, UPT ;  /* 0x000000010600788c */ /* 0x000fe4000bf86270 */
[----:B------:R-:W-:-:S04]  /*5d30*/  ULOP3.LUT UR4, UR4, 0x3fff, URZ, 0xc0, !UPT ;  /* 0x00003fff04047892 */ /* 0x000fc8000f8ec0ff */
[----:B------:R-:W-:Y:S01]  /*5d40*/  ULOP3.LUT UR16, UR4, 0x10000, URZ, 0xfc, !UPT ;  /* 0x0001000004107892 */ /* 0x000fe2000f8efcff */
[C---:B-1----:R-:W-:Y:S01]  /*5d50*/  VIADD R5, R3.reuse, 0x40 ;  /* 0x0000004003057836 */ /* 0x042fe20000000000 */
[----:B------:R-:W-:-:S04]  /*5d60*/  LOP3.LUT R4, R3, 0xffff, RZ, 0xc0, !PT ;  /* 0x0000ffff03047812 */ /* 0x000fc800078ec0ff */
[----:B------:R-:W-:-:S05]  /*5d70*/  LOP3.LUT R5, R5, 0xffff, RZ, 0xc0, !PT ;  /* 0x0000ffff05057812 */ /* 0x000fca00078ec0ff */
[----:B------:R1:W-:Y:S02]  /*5d80*/  STL.64 [R1], R4 ;  /* 0x0000000401007387 */ /* 0x0003e40000100a00 */
.L_x_118:
[----:B-1----:R-:W-:-:S04]  /*5d90*/  SHF.L.U32 R5, R2, 0x1f, RZ ;  /* 0x0000001f02057819 */ /* 0x002fc800000006ff */
[----:B------:R-:W1:Y:S02]  /*5da0*/  SYNCS.PHASECHK.TRANS64.TRYWAIT P0, [UR14+0x370], R5 ;  /* 0x00037005ff0075a7 */ /* 0x000e64000800110e */
[----:B-1--4-:R-:W-:Y:S05]  /*5db0*/  @!P0 BRA `(.L_x_110) ;  /* 0x0000005c00e08947 */ /* 0x012fea0003800000 */
.L_x_280:
[----:B-1----:R-:W1:Y:S01]  /*5dc0*/  LDS.128 R4, [UR14+0x3b0] ;  /* 0x0003b00eff047984 */ /* 0x002e620008000c00 */
[----:B------:R-:W-:Y:S01]  /*5dd0*/  ULEA UR19, UR18, UR14, 0x3 ;  /* 0x0000000e12137291 */ /* 0x000fe2000f8e18ff */
[----:B------:R-:W-:Y:S01]  /*5de0*/  @!PT LDS RZ, [RZ] ;  /* 0x00000000fffff984 */ /* 0x000fe20000000800 */
[----:B------:R-:W-:Y:S01]  /*5df0*/  @!PT LDS RZ, [RZ] ;  /* 0x00000000fffff984 */ /* 0x000fe20000000800 */
[----:B------:R-:W-:Y:S01]  /*5e00*/  @!PT LDS RZ, [RZ] ;  /* 0x00000000fffff984 */ /* 0x000fe20000000800 */
[----:B------:R-:W-:Y:S01]  /*5e10*/  @!PT LDS RZ, [RZ] ;  /* 0x00000000fffff984 */ /* 0x000fe20000000800 */
[----:B------:R2:W-:Y:S06]  /*5e20*/  MEMBAR.ALL.CTA ;  /* 0x0000000000007992 */ /* 0x0005ec0000008000 */
[----:B--2---:R-:W2:Y:S02]  /*5e30*/  FENCE.VIEW.ASYNC.S ;  /* 0x00000000000073c6 */ /* 0x004ea40000000000 */
[----:B--2---:R-:W-:Y:S01]  /*5e40*/  SYNCS.ARRIVE.TRANS64.RED.A1T0 RZ, [UR22], RZ ;  /* 0x000000ffffff79a7 */ /* 0x004fe20008100416 */
[----:B-1----:R-:W-:Y:S01]  /*5e50*/  LOP3.LUT P2, RZ, R6, 0x1, RZ, 0xc0, !PT ;  /* 0x0000000106ff7812 */ /* 0x002fe2000784c0ff */
[----:B------:R-:W-:-:S12]  /*5e60*/  BRA.U UP3, `(.L_x_111) ;  /* 0x00000001030c7547 */ /* 0x000fd8000b800000 */
[----:B------:R-:W-:-:S04]  /*5e70*/  SHF.L.U32 R5, R8, 0x1f, RZ ;  /* 0x0000001f08057819 */ /* 0x000fc800000006ff */
[----:B------:R-:W1:Y:S02]  /*5e80*/  SYNCS.PHASECHK.TRANS64.TRYWAIT P0, [UR19+0x390], R5 ;  /* 0x00039005ff0075a7 */ /* 0x000e640008001113 */
[----:B-1----:R-:W-:Y:S05]  /*5e90*/  @!P0 BRA `(.L_x_112) ;  /* 0x0000005c00c08947 */ /* 0x002fea0003800000 */
.L_x_111:
[----:B------:R-:W-:Y:S05]  /*5ea0*/  BRA.U UP3, `(.L_x_113) ;  /* 0x0000000103b47547 */ /* 0x000fea000b800000 */
[----:B------:R-:W-:Y:S05]  /*5eb0*/  BRA.U !UP4, `(.L_x_114) ;  /* 0x000000010ca47547 */ /* 0x000fea000b800000 */
[----:B------:R-:W-:Y:S01]  /*5ec0*/  ULEA UR4, UR18, UR43, 0x2 ;  /* 0x0000002b12047291 */ /* 0x000fe2000f8e10ff */
[----:B-1----:R-:W-:-:S08]  /*5ed0*/  SHF.L.U32 R4, R0, 0x1f, RZ ;  /* 0x0000001f00047819 */ /* 0x002fd000000006ff */
[----:B------:R-:W5:Y:S01]  /*5ee0*/  LDL R5, [UR4] ;  /* 0x00000004ff057983 */ /* 0x000f620008100800 */
[----:B------:R-:W-:Y:S02]  /*5ef0*/  ULEA UR4, UR13, UR14, 0x3 ;  /* 0x0000000e0d047291 */ /* 0x000fe4000f8e18ff */
[----:B------:R-:W-:Y:S01]  /*5f00*/  UPLOP3.LUT UP2, UPT, UPT, UPT, UPT, 0x40, 0x4 ;  /* 0x000000000004789c */ /* 0x000fe20003f4e870 */
[----:B------:R-:W-:-:S06]  /*5f10*/  UMOV UR10, UR24 ;  /* 0x00000018000a7c82 */ /* 0x000fcc0008000000 */
[----:B------:R1:W2:Y:S01]  /*5f20*/  SYNCS.PHASECHK.TRANS64.TRYWAIT P1, [UR4], R4 ;  /* 0x00000004ff0075a7 */ /* 0x0002a20008021104 */
[----:B------:R-:W-:-:S05]  /*5f30*/  UMOV UR4, UR13 ;  /* 0x0000000d00047c82 */ /* 0x000fca0008000000 */
.L_x_117:
[----:B------:R-:W-:Y:S01]  /*5f40*/  ULEA UR11, UR4, UR14, 0x3 ;  /* 0x0000000e040b7291 */ /* 0x000fe2000f8e18ff */
[----:B--234-:R-:W-:Y:S11]  /*5f50*/  @P1 BRA `(.L_x_115) ;  /* 0x00000000000c1947 */ /* 0x01cff60003800000 */
[----:B------:R-:W-:Y:S04]  /*5f60*/  SHF.L.U32 R7, R0, 0x1f, RZ ;  /* 0x0000001f00077819 */ /* 0x000fe800000006ff */
[----:B------:R-:W2:Y:S02]  /*5f70*/  SYNCS.PHASECHK.TRANS64.TRYWAIT P0, [UR11], R7 ;  /* 0x00000007ff0075a7 */ /* 0x000ea4000800110b */
[----:B--2---:R-:W-:Y:S05]  /*5f80*/  @!P0 BRA `(.L_x_116) ;  /* 0x0000005c009c8947 */ /* 0x004fea0003800000 */
.L_x_115:
[----:B------:R-:W-:Y:S01]  /*5f90*/  UISETP.NE.AND UP0, UPT, UR10, URZ, UPT ;  /* 0x000000ff0a00728c */ /* 0x000fe2000bf05270 */
[----:B------:R-:W-:Y:S01]  /*5fa0*/  PLOP3.LUT P1, PT, PT, PT, PT, 0x80, 0x8 ;  /* 0x000000000008781c */ /* 0x000fe20003f2f070 */
[----:B------:R-:W-:Y:S02]  /*5fb0*/  UIADD3 UR5, UPT, UPT, UR4, 0x1, URZ ;  /* 0x0000000104057890 */ /* 0x000fe4000fffe0ff */
[----:B------:R-:W-:Y:S02]  /*5fc0*/  USHF.L.U32 UR4, UR4, 0x7, URZ ;  /* 0x0000000704047899 */ /* 0x000fe400080006ff */
[----:B------:R-:W-:Y:S01]  /*5fd0*/  UISETP.NE.AND UP1, UPT, UR5, 0x34, UPT ;  /* 0x000000340500788c */ /* 0x000fe2000bf25270 */
[----:B------:R-:W-:Y:S01]  /*5fe0*/  PLOP3.LUT P0, PT, PT, PT, UP0, 0x80, 0x8 ;  /* 0x000000000008781c */ /* 0x000fe20003f0f008 */
[----:B------:R-:W-:Y:S02]  /*5ff0*/  UIADD3 UR8, UPT, UPT, UR17, UR4, URZ ;  /* 0x0000000411087290 */ /* 0x000fe4000fffe0ff */
[----:B------:R-:W-:Y:S02]  /*6000*/  USEL UR6, URZ, 0x1, UP1 ;  /* 0x00000001ff067887 */ /* 0x000fe40008800000 */
[----:B------:R-:W-:Y:S01]  /*6010*/  USEL UR13, UR5, URZ, UP1 ;  /* 0x000000ff050d7287 */ /* 0x000fe20008800000 */
[----:B------:R-:W-:Y:S01]  /*6020*/  UMOV UR9, 0x80004020 ;  /* 0x8000402000097882 */ /* 0x000fe20000000000 */
[----:B------:R-:W-:Y:S02]  /*6030*/  UMOV UR7, 0xc0004010 ;  /* 0xc000401000077882 */ /* 0x000fe40000000000 */
[----:B------:R-:W-:Y:S01]  /*6040*/  @UP0 ULEA UR5, UR13, UR14, 0x3 ;  /* 0x0000000e0d050291 */ /* 0x000fe2000f8e18ff */
[----:B------:R-:W-:Y:S01]  /*6050*/  LOP3.LUT R0, R0, UR6, RZ, 0x3c, !PT ;  /* 0x0000000600007c12 */ /* 0x000fe2000f8e3cff */
[----:B------:R-:W-:Y:S02]  /*6060*/  UIADD3 UR6, UPT, UPT, UR4, UR16, URZ ;  /* 0x0000001004067290 */ /* 0x000fe4000fffe0ff */
[----:B------:R-:W-:Y:S01]  /*6070*/  UIADD3 UR4, UPT, UPT, UR10, 0x1, URZ ;  /* 0x000000010a047890 */ /* 0x000fe2000fffe0ff */
[----:B-1----:R-:W-:Y:S01]  /*6080*/  @P0 SHF.L.U32 R4, R0, 0x1f, RZ ;  /* 0x0000001f00040819 */ /* 0x002fe200000006ff */
[----:B------:R-:W-:Y:S02]  /*6090*/  UIADD3 UR10, UPT, UPT, UR10, -0x1, URZ ;  /* 0xffffffff0a0a7890 */ /* 0x000fe4000fffe0ff */
[----:B------:R-:W-:Y:S01]  /*60a0*/  UISETP.GT.U32.AND UP0, UPT, UR4, 0x1, UPT ;  /* 0x000000010400788c */ /* 0x000fe2000bf04070 */
[----:B------:R3:W4:Y:S01]  /*60b0*/  @P0 SYNCS.PHASECHK.TRANS64.TRYWAIT P1, [UR5], R4 ;  /* 0x00000004ff0005a7 */ /* 0x0007220008021105 */
[----:B------:R-:W-:Y:S11]  /*60c0*/  ELECT P0, URZ, PT ;  /* 0x0000000000ff782f */ /* 0x000ff60003800000 */
[----:B------:R-:W-:Y:S02]  /*60d0*/  @!UPT UIADD3 URZ, UPT, UPT, URZ, URZ, URZ ;  /* 0x000000fffffff290 */ /* 0x000fe4000fffe0ff */
[----:B-----5:R-:W-:Y:S01]  /*60e0*/  @P0 R2UR.BROADCAST UR12, R5 ;  /* 0x00000000050c02ca */ /* 0x020fe200008e0000 */
[----:B------:R-:W-:Y:S01]  /*60f0*/  UIADD3 UR5, UPT, UPT, UR11, 0x1a0, URZ ;  /* 0x000001a00b057890 */ /* 0x000fe2000fffe0ff */
[----:B------:R-:W-:Y:S11]  /*6100*/  UMOV UR4, UR13 ;  /* 0x0000000d00047c82 */ /* 0x000ff60008000000 */
[----:B------:R3:W-:Y:S01]  /*6110*/  UTCQMMA.2CTA gdesc[UR6], gdesc[UR8], tmem[UR12], tmem[UR20], idesc[UR21], UP2 ;  /* 0x00ff1408060075ea */ /* 0x0007e2000920030c */
[----:B------:R-:W-:Y:S01]  /*6120*/  UPLOP3.LUT UP2, UPT, UPT, UPT, UPT, 0x80, 0x8 ;  /* 0x000000000008789c */ /* 0x000fe20003f4f070 */
[----:B------:R3:W-:Y:S01]  /*6130*/  UTCBAR.2CTA.MULTICAST [UR5], URZ, UR15 ;  /* 0x000000ff050073e9 */ /* 0x0007e2000820080f */
[----:B------:R-:W-:Y:S09]  /*6140*/  BRA.U UP0, `(.L_x_117) ;  /* 0xfffffffd007c7547 */ /* 0x000ff2000b83ffff */
.L_x_114:
[----:B------:R-:W-:-:S09]  /*6150*/  UIADD3 UR4, UPT, UPT, UR19, 0x380, URZ ;  /* 0x0000038013047890 */ /* 0x000fd2000fffe0ff */
[----:B------:R2:W-:Y:S01]  /*6160*/  UTCBAR.2CTA.MULTICAST [UR4], URZ, UR23 ;  /* 0x000000ff040073e9 */ /* 0x0005e20008200817 */
[----:B------:R-:W-:Y:S02]  /*6170*/  NOP ;  /* 0x0000000000007918 */ /* 0x000fe40000000000 */
.L_x_113:
[----:B--2---:R-:W-:Y:S01]  /*6180*/  UIADD3 UR4, UPT, UPT, UR18, 0x1, URZ ;  /* 0x0000000112047890 */ /* 0x004fe2000fffe0ff */
[----:B------:R-:W-:-:S03]  /*6190*/  LOP3.LUT R2, R2, 0x1, RZ, 0x3c, !PT ;  /* 0x0000000102027812 */ /* 0x000fc600078e3cff */
[----:B------:R-:W-:-:S04]  /*61a0*/  UISETP.NE.AND UP0, UPT, UR4, 0x2, UPT ;  /* 0x000000020400788c */ /* 0x000fc8000bf05270 */
[----:B---3--:R-:W-:Y:S02]  /*61b0*/  USEL UR5, URZ, 0x1, UP0 ;  /* 0x00000001ff057887 */ /* 0x008fe40008000000 */
[----:B------:R-:W-:-:S04]  /*61c0*/  USEL UR18, UR4, URZ, UP0 ;  /* 0x000000ff04127287 */ /* 0x000fc80008000000 */
[----:B------:R-:W-:Y:S01]  /*61d0*/  LOP3.LUT R8, R8, UR5, RZ, 0x3c, !PT ;  /* 0x0000000508087c12 */ /* 0x000fe2000f8e3cff */
[----:B------:R-:W-:Y:S07]  /*61e0*/  @P2 BRA `(.L_x_118) ;  /* 0xfffffff800e82947 */ /* 0x000fee000383ffff */
[----:B------:R-:W2:Y:S01]  /*61f0*/  S2UR UR8, SR_CgaCtaId ;  /* 0x00000000000879c3 */ /* 0x000ea20000008800 */
[----:B------:R-:W-:Y:S01]  /*6200*/  ELECT P0, URZ, PT ;  /* 0x0000000000ff782f */ /* 0x000fe20003800000 */
[----:B------:R-:W-:Y:S01]  /*6210*/  HFMA2 R0, -RZ, RZ, 0, 5.9604644775390625e-08 ;  /* 0x00000001ff007431 */ /* 0x000fe200000001ff */
[----:B------:R-:W-:-:S05]  /*6220*/  UMOV UR4, 0x40 ;  /* 0x0000004000047882 */ /* 0x000fca0000000000 */
[----:B------:R-:W-:Y:S01]  /*6230*/  UVIRTCOUNT.DEALLOC.SMPOOL 0x80 ;  /* 0x000000800000784c */ /* 0x000fe20000000000 */
[----:B------:R-:W-:Y:S02]  /*6240*/  UISETP.NE.AND UP0, UPT, UR26, URZ, UPT ;  /* 0x000000ff1a00728c */ /* 0x000fe4000bf05270 */
[----:B--2---:R-:W-:-:S09]  /*6250*/  ULEA UR8, UR8, UR4, 0x18 ;  /* 0x0000000408087291 */ /* 0x004fd2000f8ec0ff */
[----:B------:R2:W-:Y:S01]  /*6260*/  @P0 STS.U8 [UR8+0x1c], R0 ;  /* 0x00001c00ff000988 */ /* 0x0005e20008000008 */
[----:B------:R-:W-:Y:S05]  /*6270*/  BRA.U UP0, `(.L_x_119) ;  /* 0x0000000100587547 */ /* 0x000fea000b800000 */
[----:B------:R-:W-:Y:S01]  /*6280*/  UIADD3 UR5, UPT, UPT, UR14, 0x390, URZ ;  /* 0x000003900e057890 */ /* 0x000fe2000fffe0ff */
[----:B-1----:R-:W-:-:S03]  /*6290*/  SHF.L.U32 R5, R8, 0x1f, RZ ;  /* 0x0000001f08057819 */ /* 0x002fc600000006ff */
[----:B------:R-:W-:-:S09]  /*62a0*/  ULEA UR4, UR18, UR5, 0x3 ;  /* 0x0000000512047291 */ /* 0x000fd2000f8e18ff */
[----:B------:R-:W1:Y:S02]  /*62b0*/  SYNCS.PHASECHK.TRANS64.TRYWAIT P0, [UR4], R5 ;  /* 0x00000005ff0075a7 */ /* 0x000e640008001104 */
[----:B-1----:R-:W-:Y:S05]  /*62c0*/  @!P0 BRA `(.L_x_120) ;  /* 0x0000005800e48947 */ /* 0x002fea0003800000 */
.L_x_284:
[----:B------:R-:W-:-:S04]  /*62d0*/  UIADD3 UR4, UPT, UPT, UR18, 0x1, URZ ;  /* 0x0000000112047890 */ /* 0x000fc8000fffe0ff */
[----:B------:R-:W-:-:S04]  /*62e0*/  UISETP.NE.AND UP1, UPT, UR4, 0x2, UPT ;  /* 0x000000020400788c */ /* 0x000fc8000bf25270 */
[----:B------:R-:W-:Y:S02]  /*62f0*/  USEL UR6, URZ, 0x1, UP1 ;  /* 0x00000001ff067887 */ /* 0x000fe40008800000 */
[----:B------:R-:W-:-:S04]  /*6300*/  USEL UR4, UR4, URZ, UP1 ;  /* 0x000000ff04047287 */ /* 0x000fc80008800000 */
[----:B------:R-:W-:Y:S01]  /*6310*/  ULEA UR4, UR4, UR5, 0x3 ;  /* 0x0000000504047291 */ /* 0x000fe2000f8e18ff */
[----:B-1----:R-:W-:-:S04]  /*6320*/  LOP3.LUT R5, R8, UR6, RZ, 0x3c, !PT ;  /* 0x0000000608057c12 */ /* 0x002fc8000f8e3cff */
[----:B------:R-:W-:Y:S01]  /*6330*/  SHF.L.U32 R5, R5, 0x1f, RZ ;  /* 0x0000001f05057819 */ /* 0x000fe200000006ff */
[----:B--2---:R-:W-:-:S04]  /*6340*/  IMAD.U32 R0, RZ, RZ, UR4 ;  /* 0x00000004ff007e24 */ /* 0x004fc8000f8e00ff */
[----:B------:R1:W2:Y:S03]  /*6350*/  SYNCS.PHASECHK.TRANS64.TRYWAIT P0, [R0+URZ], R5 ;  /* 0x00000005000075a7 */ /* 0x0002a600080011ff */
[----:B--2---:R-:W-:Y:S05]  /*6360*/  @!P0 NANOSLEEP.SYNCS 0x989680 ;  /* 0x009896800000895d */ /* 0x004fea0003900000 */
[----:B------:R-:W2:Y:S02]  /*6370*/  @!P0 SYNCS.PHASECHK.TRANS64 P0, [R0+URZ], R5 ;  /* 0x00000005000085a7 */ /* 0x000ea400080010ff */
[----:B--2---:R-:W-:Y:S05]  /*6380*/  @P0 BRA `(.L_x_121) ;  /* 0x0000000000200947 */ /* 0x004fea0003800000 */
.L_x_122:
[----:B--2---:R2:W3:Y:S02]  /*6390*/  SYNCS.PHASECHK.TRANS64.TRYWAIT P0, [R0+URZ], R5 ;  /* 0x00000005000075a7 */ /* 0x0044e400080011ff */
[----:B---3--:R-:W-:Y:S05]  /*63a0*/  @!P0 NANOSLEEP.SYNCS 0x989680 ;  /* 0x009896800000895d */ /* 0x008fea0003900000 */
[----:B------:R-:W3:Y:S02]  /*63b0*/  @!P0 SYNCS.PHASECHK.TRANS64 P0, [R0+URZ], R5 ;  /* 0x00000005000085a7 */ /* 0x000ee400080010ff */
[----:B---3--:R-:W-:Y:S05]  /*63c0*/  @!P0 BRA `(.L_x_122) ;  /* 0xfffffffc00f08947 */ /* 0x008fea000383ffff */
[----:B------:R-:W-:Y:S05]  /*63d0*/  BRA `(.L_x_121) ;  /* 0x00000000000c7947 */ /* 0x000fea0003800000 */
.L_x_119:
[----:B------:R-:W-:-:S04]  /*63e0*/  UIADD3 UR4, UPT, UPT, UR14, 0x3a0, URZ ;  /* 0x000003a00e047890 */ /* 0x000fc8000fffe0ff */
[----:B------:R-:W-:-:S09]  /*63f0*/  UPRMT UR4, UR25, 0x654, UR4 ;  /* 0x0000065419047896 */ /* 0x000fd20008000004 */
[----:B------:R-:W-:Y:S03]  /*6400*/  SYNCS.ARRIVE.TRANS64.RED.A1T0 RZ, [UR4], RZ ;  /* 0x000000ffffff79a7 */ /* 0x000fe60008100404 */
.L_x_121:
[----:B-12---:R-:W-:Y:S01]  /*6410*/  SHF.L.U32 R5, RZ, 0x1f, RZ ;  /* 0x0000001fff057819 */ /* 0x006fe200000006ff */
[----:B------:R-:W-:Y:S01]  /*6420*/  UIADD3 UR4, UPT, UPT, UR14, 0x3a0, URZ ;  /* 0x000003a00e047890 */ /* 0x000fe2000fffe0ff */
[----:B------:R-:W-:Y:S02]  /*6430*/  PLOP3.LUT P0, PT, PT, PT, UP0, 0x80, 0x8 ;  /* 0x000000000008781c */ /* 0x000fe40003f0f008 */
[----:B----4-:R-:W1:Y:S02]  /*6440*/  SYNCS.PHASECHK.TRANS64.TRYWAIT P1, [UR14+0x3a0], R5 ;  /* 0x0003a005ff0075a7 */ /* 0x010e64000802110e */
[----:B-1----:R-:W-:Y:S09]  /*6450*/  @!P1 BRA `(.L_x_123) ;  /* 0x0000005800989947 */ /* 0x002ff20003800000 */
.L_x_286:
[----:B------:R-:W-:Y:S01]  /*6460*/  @!UP0 UPRMT UR4, UR25, 0x654, UR4 ;  /* 0x0000065419048896 */ /* 0x000fe20008000004 */
[----:B------:R-:W-:Y:S01]  /*6470*/  LOP3.LUT R2, R3, 0xffff, RZ, 0xc0, !PT ;  /* 0x0000ffff03027812 */ /* 0x000fe200078ec0ff */
[----:B------:R-:W-:Y:S02]  /*6480*/  IMAD.MOV.U32 R3, RZ, RZ, 0xffff ;  /* 0x0000ffffff037424 */ /* 0x000fe400078e00ff */
[----:B-1----:R-:W-:Y:S01]  /*6490*/  IMAD.MOV.U32 R5, RZ, RZ, 0x1 ;  /* 0x00000001ff057424 */ /* 0x002fe200078e00ff */
[----:B------:R-:W-:-:S04]  /*64a0*/  SHF.R.U32.HI R2, RZ, 0x5, R2 ;  /* 0x00000005ff027819 */ /* 0x000fc80000011602 */
[----:B------:R-:W-:Y:S01]  /*64b0*/  @!P0 SYNCS.ARRIVE.TRANS64.RED.A1T0 RZ, [UR4], RZ ;  /* 0x000000ffffff89a7 */ /* 0x000fe20008100404 */
[----:B------:R-:W-:Y:S01]  /*64c0*/  NOP ;  /* 0x0000000000007918 */ /* 0x000fe20000000000 */
[----:B------:R-:W1:Y:S01]  /*64d0*/  LDS R0, [UR8+0x14] ;  /* 0x00001408ff007984 */ /* 0x000e620008000800 */
[-C--:B------:R-:W-:Y:S02]  /*64e0*/  SHF.L.U32 R3, R3, R2.reuse, RZ ;  /* 0x0000000203037219 */ /* 0x080fe400000006ff */
[----:B------:R-:W-:Y:S02]  /*64f0*/  SHF.L.U32 R5, R5, R2, RZ ;  /* 0x0000000205057219 */ /* 0x000fe400000006ff */
[----:B-1----:R-:W-:-:S04]  /*6500*/  LOP3.LUT R0, R0, R3, RZ, 0xc0, !PT ;  /* 0x0000000300007212 */ /* 0x002fc800078ec0ff */
[----:B------:R-:W-:-:S13]  /*6510*/  ISETP.NE.AND P0, PT, R0, R3, PT ;  /* 0x000000030000720c */ /* 0x000fda0003f05270 */
[----:B------:R-:W-:Y:S05]  /*6520*/  @P0 BRA `(.L_x_124) ;  /* 0x00000000005c0947 */ /* 0x000fea0003800000 */
[----:B------:R-:W1:Y:S02]  /*6530*/  LDS R0, [UR8+0x18] ;  /* 0x00001808ff007984 */ /* 0x000e640008000800 */
[----:B-1----:R-:W-:-:S04]  /*6540*/  LOP3.LUT R0, R0, R5, RZ, 0xc0, !PT ;  /* 0x0000000500007212 */ /* 0x002fc800078ec0ff */
[----:B------:R-:W-:-:S13]  /*6550*/  ISETP.NE.AND P0, PT, R0, R5, PT ;  /* 0x000000050000720c */ /* 0x000fda0003f05270 */
[----:B------:R-:W-:Y:S05]  /*6560*/  @P0 BRA `(.L_x_125) ;  /* 0x0000000000400947 */ /* 0x000fea0003800000 */
[----:B------:R-:W-:Y:S01]  /*6570*/  R2UR UR4, R3 ;  /* 0x00000000030472ca */ /* 0x000fe200000e0000 */
[----:B------:R-:W1:Y:S01]  /*6580*/  S2R R2, SR_LANEID ;  /* 0x0000000000027919 */ /* 0x000e620000000000 */
[----:B------:R-:W-:-:S04]  /*6590*/  LOP3.LUT R5, RZ, R5, RZ, 0x33, !PT ;  /* 0x00000005ff057212 */ /* 0x000fc800078e33ff */
[----:B------:R-:W2:Y:S07]  /*65a0*/  REDUX UR6, R5 ;  /* 0x00000000050673c4 */ /* 0x000eae0000000000 */
[----:B------:R-:W-:-:S03]  /*65b0*/  ULOP3.LUT UR5, URZ, UR4, URZ, 0x33, !UPT ;  /* 0x00000004ff057292 */ /* 0x000fc6000f8e33ff */
[----:B------:R-:W-:Y:S02]  /*65c0*/  VOTEU.ANY UR4, UPT, PT ;  /* 0x0000000000047886 */ /* 0x000fe400038e0100 */
[----:B------:R-:W-:Y:S01]  /*65d0*/  UFLO.U32 UR4, UR4 ;  /* 0x00000004000472bd */ /* 0x000fe200080e0000 */
[----:B------:R-:W-:-:S04]  /*65e0*/  IMAD.U32 R0, RZ, RZ, UR5 ;  /* 0x00000005ff007e24 */ /* 0x000fc8000f8e00ff */
[----:B------:R-:W3:Y:S02]  /*65f0*/  REDUX UR7, R0 ;  /* 0x00000000000773c4 */ /* 0x000ee40000000000 */
[----:B------:R4:W-:Y:S01]  /*6600*/  UTCATOMSWS.AND URZ, UR5 ;  /* 0x0000000500ff79e3 */ /* 0x0009e20008000000 */
[----:B-1----:R-:W-:Y:S01]  /*6610*/  ISETP.EQ.U32.AND P0, PT, R2, UR4, PT ;  /* 0x0000000402007c0c */ /* 0x002fe2000bf02070 */
[----:B--2---:R-:W-:Y:S02]  /*6620*/  IMAD.U32 R2, RZ, RZ, UR6 ;  /* 0x00000006ff027e24 */ /* 0x004fe4000f8e00ff */
[----:B---3--:R-:W-:-:S10]  /*6630*/  IMAD.U32 R3, RZ, RZ, UR7 ;  /* 0x00000007ff037e24 */ /* 0x008fd4000f8e00ff */
[----:B------:R4:W-:Y:S04]  /*6640*/  @P0 ATOMS.AND RZ, [UR8+0x14], R3 ;  /* 0x00001403ffff098c */ /* 0x0009e8000a800008 */
[----:B------:R4:W-:Y:S01]  /*6650*/  @P0 ATOMS.AND RZ, [UR8+0x18], R2 ;  /* 0x00001802ffff098c */ /* 0x0009e2000a800008 */
[----:B------:R-:W-:Y:S05]  /*6660*/  BRA `(.L_x_126) ;  /* 0x0000000000147947 */ /* 0x000fea0003800000 */
.L_x_125:
[----:B------:R-:W-:Y:S02]  /*6670*/  MOV R2, 0x6690 ;  /* 0x0000669000027802 */ /* 0x000fe40000000f00 */
[----:B-----5:R-:W-:Y:S05]  /*6680*/  CALL.REL.NOINC `($__internal_0_$__cuda_sm10x_tcgen05_guardrail_trap_col_being_dealloced_not_returned_by_alloc) ;  /* 0x0000005800f07944 */ /* 0x020fea0003c00000 */
[----:B------:R-:W-:Y:S05]  /*6690*/  BRA `(.L_x_126) ;  /* 0x0000000000087947 */ /* 0x000fea0003800000 */
.L_x_124:
[----:B------:R-:W-:Y:S02]  /*66a0*/  MOV R2, 0x66c0 ;  /* 0x000066c000027802 */ /* 0x000fe40000000f00 */
[----:B-----5:R-:W-:Y:S05]  /*66b0*/  CALL.REL.NOINC `($__internal_2_$__cuda_sm10x_tcgen05_guardrail_trap_unallocated_columns_being_dealloced) ;  /* 0x0000005800fc7944 */ /* 0x020fea0003c00000 */
.L_x_126:
[----:B------:R-:W-:Y:S01]  /*66c0*/  NOP ;  /* 0x0000000000007918 */ /* 0x000fe20000000000 */
[----:B----4-:R-:W-:Y:S05]  /*66d0*/  EXIT ;  /* 0x000000000000794d */ /* 0x010fea0003800000 */
.L_x_98:
[----:B------:R-:W-:-:S09]  /*66e0*/  UISETP.NE.OR UP0, UPT, UR18, 0x3, !UP3 ;  /* 0x000000031200788c */ /* 0x000fd2000df05670 */
[----:B------:R-:W-:Y:S05]  /*66f0*/  BRA.U UP0, `(.L_x_127) ;  /* 0x0000001100407547 */ /* 0x000fea000b800000 */
[----:B------:R-:W2:Y:S01]  /*6700*/  LDCU.64 UR4, c[0x0][0x988] ;  /* 0x00013100ff0477ac */ /* 0x000ea20008000a00 */
[----:B------:R-:W3:Y:S01]  /*6710*/  LDC.64 R12, c[0x0][0x348] ;  /* 0x0000d200ff0c7b82 */ /* 0x000ee20000000a00 */
[----:B------:R-:W-:Y:S01]  /*6720*/  HFMA2 R10, -RZ, RZ, 0, 5.9604644775390625e-08 ;  /* 0x00000001ff0a7431 */ /* 0x000fe200000001ff */
[----:B------:R-:W-:Y:S01]  /*6730*/  MOV R8, RZ ;  /* 0x000000ff00087202 */ /* 0x000fe20000000f00 */
[----:B------:R-:W4:Y:S01]  /*6740*/  LDCU UR36, c[0x0][0x370] ;  /* 0x00006e00ff2477ac */ /* 0x000f220008000800 */
[----:B------:R-:W-:Y:S01]  /*6750*/  HFMA2 R3, -RZ, RZ, 0, 0.00048828125 ;  /* 0x00001000ff037431 */ /* 0x000fe200000001ff */
[----:B------:R-:W4:Y:S01]  /*6760*/  LDCU.128 UR32, c[0x0][0xc10] ;  /* 0x00018200ff2077ac */ /* 0x000f220008000c00 */
[----:B------:R-:W1:Y:S01]  /*6770*/  LDCU UR29, c[0x0][0x374] ;  /* 0x00006e80ff1d77ac */ /* 0x000e620008000800 */
[----:B------:R-:W1:Y:S01]  /*6780*/  LDCU.64 UR30, c[0x0][0x990] ;  /* 0x00013200ff1e77ac */ /* 0x000e620008000a00 */
[----:B------:R-:W1:Y:S01]  /*6790*/  LDCU UR26, c[0x0][0xc0c] ;  /* 0x00018180ff1a77ac */ /* 0x000e620008000800 */
[----:B--2---:R-:W-:Y:S01]  /*67a0*/  UISETP.NE.U32.AND UP0, UPT, UR4, URZ, UPT ;  /* 0x000000ff0400728c */ /* 0x004fe2000bf05070 */
[----:B------:R-:W2:Y:S01]  /*67b0*/  LDCU.128 UR40, c[0x0][0xa80] ;  /* 0x00015000ff2877ac */ /* 0x000ea20008000c00 */
[----:B------:R-:W3:Y:S01]  /*67c0*/  LDCU UR50, c[0x0][0xc20] ;  /* 0x00018400ff3277ac */ /* 0x000ee20008000800 */
[----:B------:R-:W3:Y:S01]  /*67d0*/  LDCU UR4, c[0x0][0xc30] ;  /* 0x00018600ff0477ac */ /* 0x000ee20008000800 */
[----:B------:R-:W3:Y:S01]  /*67e0*/  LDCU.128 UR52, c[0x0][0xa90] ;  /* 0x00015200ff3477ac */ /* 0x000ee20008000c00 */
[----:B------:R-:W-:Y:S01]  /*67f0*/  UMOV UR27, 0x400 ;  /* 0x00000400001b7882 */ /* 0x000fe20000000000 */
[----:B----4-:R-:W-:-:S02]  /*6800*/  UIMAD.WIDE.U32 UR6, UR36, UR32, URZ ;  /* 0x00000020240672a5 */ /* 0x010fc4000f8e00ff */
[----:B-1----:R-:W-:Y:S02]  /*6810*/  UIMAD.WIDE.U32 UR8, UR29, UR35, URZ ;  /* 0x000000231d0872a5 */ /* 0x002fe4000f8e00ff */
[----:B------:R-:W-:Y:S02]  /*6820*/  ULEA UR27, UR23, UR27, 0x18 ;  /* 0x0000001b171b7291 */ /* 0x000fe4000f8ec0ff */
[----:B------:R-:W-:Y:S02]  /*6830*/  UISETP.NE.AND.EX UP5, UPT, UR5, URZ, UPT, UP0 ;  /* 0x000000ff0500728c */ /* 0x000fe4000bfa5300 */
[----:B------:R-:W-:Y:S02]  /*6840*/  UISETP.NE.U32.AND UP6, UPT, UR30, URZ, UPT ;  /* 0x000000ff1e00728c */ /* 0x000fe4000bfc5070 */
[----:B------:R-:W-:Y:S02]  /*6850*/  UIADD3 UR38, UPT, UPT, UR27, 0x348, URZ ;  /* 0x000003481b267890 */ /* 0x000fe4000fffe0ff */
[----:B------:R-:W-:-:S02]  /*6860*/  UIADD3 UR37, UPT, UPT, UR27, 0x378, URZ ;  /* 0x000003781b257890 */ /* 0x000fc4000fffe0ff */
[----:B------:R-:W-:Y:S02]  /*6870*/  UIADD3 UR28, UPT, UPT, UR27, 0x340, URZ ;  /* 0x000003401b1c7890 */ /* 0x000fe4000fffe0ff */
[----:B------:R-:W-:Y:S02]  /*6880*/  UISETP.NE.AND UP0, UPT, UR39, 0x1, UPT ;  /* 0x000000012700788c */ /* 0x000fe4000bf05270 */
[----:B------:R-:W-:Y:S02]  /*6890*/  UISETP.GE.AND UP2, UPT, UR39, 0x1, UPT ;  /* 0x000000012700788c */ /* 0x000fe4000bf46270 */
[----:B------:R-:W-:Y:S01]  /*68a0*/  UISETP.NE.AND UP0, UPT, UR26, 0x1, UPT ;  /* 0x000000011a00788c */ /* 0x000fe2000bf05270 */
[----:B------:R-:W-:Y:S01]  /*68b0*/  UMOV UR47, UR7 ;  /* 0x00000007002f7c82 */ /* 0x000fe20008000000 */
[----:B------:R-:W-:Y:S01]  /*68c0*/  UMOV UR45, UR9 ;  /* 0x00000009002d7c82 */ /* 0x000fe20008000000 */
[----:B------:R-:W-:Y:S02]  /*68d0*/  UISETP.NE.AND UP2, UPT, UR34, 0x1, UPT ;  /* 0x000000012200788c */ /* 0x000fe4000bf45270 */
[----:B--2---:R-:W-:Y:S01]  /*68e0*/  UISETP.NE.AND UP0, UPT, UR40, 0x1, UPT ;  /* 0x000000012800788c */ /* 0x004fe2000bf05270 */
[----:B------:R-:W1:Y:S01]  /*68f0*/  LDCU UR51, c[0x0][0xaa0] ;  /* 0x00015400ff3377ac */ /* 0x000e620008000800 */
[----:B------:R-:W-:Y:S01]  /*6900*/  UPLOP3.LUT UP4, UPT, UPT, UPT, UPT, 0x40, 0x4 ;  /* 0x000000000004789c */ /* 0x000fe20003f8e870 */
[----:B------:R-:W2:Y:S01]  /*6910*/  LDCU.64 UR24, c[0x0][0xc28] ;  /* 0x00018500ff1877ac */ /* 0x000ea20008000a00 */
[----:B------:R-:W-:-:S02]  /*6920*/  UISETP.NE.AND.EX UP6, UPT, UR31, URZ, UPT, UP6 ;  /* 0x000000ff1f00728c */ /* 0x000fc4000bfc5360 */
[----:B------:R-:W-:Y:S02]  /*6930*/  UPRMT UR38, UR23, 0x654, UR38 ;  /* 0x0000065417267896 */ /* 0x000fe40008000026 */
[----:B------:R-:W-:Y:S02]  /*6940*/  UPRMT UR37, URZ, 0x654, UR37 ;  /* 0x00000654ff257896 */ /* 0x000fe40008000025 */
[----:B------:R-:W-:Y:S02]  /*6950*/  UPRMT UR44, UR23, 0x654, UR28 ;  /* 0x00000654172c7896 */ /* 0x000fe4000800001c */
[----:B------:R-:W-:Y:S02]  /*6960*/  USHF.R.U32.HI UR47, URZ, UR33, UR47 ;  /* 0x00000021ff2f7299 */ /* 0x000fe4000801162f */
[----:B---3--:R-:W-:Y:S02]  /*6970*/  USHF.R.U32.HI UR45, URZ, UR50, UR45 ;  /* 0x00000032ff2d7299 */ /* 0x008fe4000801162d */
[----:B------:R-:W-:-:S02]  /*6980*/  UISETP.NE.AND UP3, UPT, UR4, 0x1, UPT ;  /* 0x000000010400788c */ /* 0x000fc4000bf65270 */
[----:B------:R-:W-:Y:S02]  /*6990*/  UISETP.NE.AND UP2, UPT, UR43, 0x1, UPT ;  /* 0x000000012b00788c */ /* 0x000fe4000bf45270 */
[----:B-1----:R-:W-:-:S11]  /*69a0*/  UISETP.NE.AND UP0, UPT, UR54, 0x1, UPT ;  /* 0x000000013600788c */ /* 0x002fd6000bf05270 */
.L_x_136:
[----:B------:R-:W-:Y:S04]  /*69b0*/  SHF.L.U32 R5, R8, 0x1f, RZ ;  /* 0x0000001f08057819 */ /* 0x000fe800000006ff */
[----:B------:R-:W1:Y:S02]  /*69c0*/  SYNCS.PHASECHK.TRANS64.TRYWAIT P0, [UR27+0x370], R5 ;  /* 0x00037005ff0075a7 */ /* 0x000e64000800111b */
[----:B-1-3--:R-:W-:Y:S05]  /*69d0*/  @!P0 BRA `(.L_x_128) ;  /* 0x0000005400508947 */ /* 0x00afea0003800000 */
.L_x_288:
[----:B-1----:R-:W1:Y:S01]  /*69e0*/  LDS.128 R4, [UR27+0x3b0] ;  /* 0x0003b01bff047984 */ /* 0x002e620008000c00 */
[----:B------:R-:W-:Y:S01]  /*69f0*/  UISETP.GE.AND UP0, UPT, UR39, 0x1, UPT ;  /* 0x000000012700788c */ /* 0x000fe2000bf06270 */
[----:B------:R-:W-:Y:S01]  /*6a00*/  @!PT LDS RZ, [RZ] ;  /* 0x00000000fffff984 */ /* 0x000fe20000000800 */
[----:B------:R-:W-:Y:S01]  /*6a10*/  @!PT LDS RZ, [RZ] ;  /* 0x00000000fffff984 */ /* 0x000fe20000000800 */
[----:B------:R-:W-:Y:S01]  /*6a20*/  @!PT LDS RZ, [RZ] ;  /* 0x00000000fffff984 */ /* 0x000fe20000000800 */
[----:B------:R-:W-:Y:S01]  /*6a30*/  @!PT LDS RZ, [RZ] ;  /* 0x00000000fffff984 */ /* 0x000fe20000000800 */
[----:B------:R3:W-:Y:S06]  /*6a40*/  MEMBAR.ALL.CTA ;  /* 0x0000000000007992 */ /* 0x0007ec0000008000 */
[----:B---3--:R-:W3:Y:S02]  /*6a50*/  FENCE.VIEW.ASYNC.S ;  /* 0x00000000000073c6 */ /* 0x008ee40000000000 */
[----:B---3--:R-:W-:Y:S01]  /*6a60*/  SYNCS.ARRIVE.TRANS64.RED.A1T0 RZ, [UR37], RZ ;  /* 0x000000ffffff79a7 */ /* 0x008fe20008100425 */
[----:B-1----:R-:W-:Y:S11]  /*6a70*/  LOP3.LUT P0, RZ, R6, 0x1, RZ, 0xc0, !PT ;  /* 0x0000000106ff7812 */ /* 0x002ff6000780c0ff */
[----:B------:R-:W-:Y:S02]  /*6a80*/  @!UPT UIADD3 URZ, UPT, UPT, URZ, URZ, URZ ;  /* 0x000000fffffff290 */ /* 0x000fe4000fffe0ff */
[----:B------:R-:W-:Y:S01]  /*6a90*/  VOTEU.ANY UP2, P0 ;  /* 0x0000000000ff7886 */ /* 0x000fe20000040100 */
[----:B------:R-:W-:Y:S11]  /*6aa0*/  PLOP3.LUT P0, PT, PT, PT, UP2, 0x80, 0x8 ;  /* 0x000000000008781c */ /* 0x000ff60003f0f028 */
[----:B------:R-:W-:Y:S02]  /*6ab0*/  @!UPT UIADD3 URZ, UPT, UPT, URZ, URZ, URZ ;  /* 0x000000fffffff290 */ /* 0x000fe4000fffe0ff */
[----:B------:R-:W-:Y:S02]  /*6ac0*/  @P0 MOV R2, R4 ;  /* 0x0000000400020202 */ /* 0x000fe40000000f00 */
[----:B------:R-:W-:Y:S02]  /*6ad0*/  @P0 LOP3.LUT R0, R5, 0xffff, RZ, 0xc0, !PT ;  /* 0x0000ffff05000812 */ /* 0x000fe400078ec0ff */
[----:B------:R-:W-:Y:S02]  /*6ae0*/  @P0 R2UR UR5, R2 ;  /* 0x00000000020502ca */ /* 0x000fe400000e0000 */
[----:B------:R-:W-:Y:S11]  /*6af0*/  @P0 R2UR UR4, R0 ;  /* 0x00000000000402ca */ /* 0x000ff600000e0000 */
[----:B------:R-:W-:Y:S02]  /*6b00*/  @UP2 UMOV UR23, UR5 ;  /* 0x0000000500172c82 */ /* 0x000fe40008000000 */
[----:B------:R-:W-:Y:S01]  /*6b10*/  @UP2 UMOV UR15, UR4 ;  /* 0x00000004000f2c82 */ /* 0x000fe20008000000 */
[----:B------:R-:W-:Y:S05]  /*6b20*/  BRA.U !UP0, `(.L_x_129) ;  /* 0x0000000108c07547 */ /* 0x000fea000b800000 */
[----:B------:R-:W-:Y:S02]  /*6b30*/  UP2UR UR14, UPR, URZ, 0x4 ;  /* 0x00000004ff0e7883 */ /* 0x000fe40008000000 */
[----:B------:R-:W-:Y:S02]  /*6b40*/  UISETP.NE.AND UP2, UPT, UR34, 0x1, UPT ;  /* 0x000000012200788c */ /* 0x000fe4000bf45270 */
[----:B------:R-:W-:Y:S02]  /*6b50*/  UIMAD.WIDE.U32 UR6, UR15, UR35, URZ ;  /* 0x000000230f0672a5 */ /* 0x000fe4000f8e00ff */
[----:B------:R-:W-:Y:S02]  /*6b60*/  UIMAD.WIDE.U32 UR10, UR23, UR32, URZ ;  /* 0x00000020170a72a5 */ /* 0x000fe4000f8e00ff */
[----:B------:R-:W-:Y:S02]  /*6b70*/  USEL UR4, UR29, UR45, !UP2 ;  /* 0x0000002d1d047287 */ /* 0x000fe4000d000000 */
[----:B------:R-:W-:Y:S02]  /*6b80*/  UISETP.NE.AND UP0, UPT, UR26, 0x1, UPT ;  /* 0x000000011a00788c */ /* 0x000fe4000bf05270 */
[----:B------:R-:W-:Y:S02]  /*6b90*/  UP2UR UR18, UPR, URZ, 0x2 ;  /* 0x00000002ff127883 */ /* 0x000fe40008000000 */
[----:B------:R-:W-:Y:S02]  /*6ba0*/  UISETP.NE.AND UP1, UPT, UR39, 0x1, UPT ;  /* 0x000000012700788c */ /* 0x000fe4000bf25270 */
[----:B--2---:R-:W-:Y:S02]  /*6bb0*/  UIMAD.WIDE.U32 UR12, UR4, UR24, URZ ;  /* 0x00000018040c72a5 */ /* 0x004fe4000f8e00ff */
[----:B------:R-:W-:Y:S01]  /*6bc0*/  USEL UR9, UR36, UR47, !UP0 ;  /* 0x0000002f24097287 */ /* 0x000fe2000c000000 */
[----:B------:R-:W-:Y:S01]  /*6bd0*/  UMOV UR6, UR7 ;  /* 0x0000000700067c82 */ /* 0x000fe20008000000 */
[----:B------:R-:W-:Y:S01]  /*6be0*/  UMOV UR5, UR11 ;  /* 0x0000000b00057c82 */ /* 0x000fe20008000000 */
[----:B------:R-:W-:Y:S02]  /*6bf0*/  USHF.R.U32.HI UR7, URZ, UR50, UR6 ;  /* 0x00000032ff077299 */ /* 0x000fe40008011606 */
[----:B------:R-:W-:Y:S02]  /*6c00*/  USHF.R.U32.HI UR6, URZ, UR33, UR5 ;  /* 0x00000021ff067299 */ /* 0x000fe40008011605 */
[----:B------:R-:W-:Y:S02]  /*6c10*/  UIMAD.WIDE.U32 UR16, UR9, UR24, URZ ;  /* 0x00000018091072a5 */ /* 0x000fe4000f8e00ff */
[----:B------:R-:W-:Y:S02]  /*6c20*/  USEL UR8, UR15, UR7, !UP2 ;  /* 0x000000070f087287 */ /* 0x000fe4000d000000 */
[----:B------:R-:W-:Y:S02]  /*6c30*/  UISETP.NE.AND UP2, UPT, UR14, URZ, UPT ;  /* 0x000000ff0e00728c */ /* 0x000fe4000bf45270 */
[----:B------:R-:W-:Y:S01]  /*6c40*/  UIMAD.WIDE.U32 UR10, UR8, UR24, URZ ;  /* 0x00000018080a72a5 */ /* 0x000fe2000f8e00ff */
[----:B------:R-:W-:Y:S02]  /*6c50*/  UMOV UR5, UR13 ;  /* 0x0000000d00057c82 */ /* 0x000fe40008000000 */
[----:B------:R-:W-:Y:S03]  /*6c60*/  @UP1 USHF.R.U32.HI UR4, URZ, UR25, UR5 ;  /* 0x00000019ff041299 */ /* 0x000fe60008011605 */
[----:B------:R-:W-:Y:S01]  /*6c70*/  UMOV UR5, UR17 ;  /* 0x0000001100057c82 */ /* 0x000fe20008000000 */
[----:B------:R-:W-:Y:S02]  /*6c80*/  UIMAD UR4, UR39, UR4, URZ ;  /* 0x00000004270472a4 */ /* 0x000fe4000f8e02ff */
[----:B------:R-:W-:Y:S02]  /*6c90*/  @UP1 USHF.R.U32.HI UR9, URZ, UR25, UR5 ;  /* 0x00000019ff091299 */ /* 0x000fe40008011605 */
[----:B------:R-:W-:Y:S02]  /*6ca0*/  USEL UR5, UR23, UR6, !UP0 ;  /* 0x0000000617057287 */ /* 0x000fe4000c000000 */
[----:B------:R-:W-:Y:S02]  /*6cb0*/  UIMAD UR6, UR39, UR9, URZ ;  /* 0x00000009270672a4 */ /* 0x000fe4000f8e02ff */
[----:B------:R-:W-:Y:S03]  /*6cc0*/  UISETP.GE.AND UP0, UPT, UR8, UR4, UPT ;  /* 0x000000040800728c */ /* 0x000fe6000bf06270 */
[----:B------:R-:W-:Y:S01]  /*6cd0*/  UMOV UR4, UR11 ;  /* 0x0000000b00047c82 */ /* 0x000fe20008000000 */
[----:B------:R-:W-:Y:S02]  /*6ce0*/  UISETP.GE.OR UP0, UPT, UR5, UR6, UP0 ;  /* 0x000000060500728c */ /* 0x000fe40008706670 */
[----:B------:R-:W-:Y:S02]  /*6cf0*/  USHF.R.U32.HI UR4, URZ, UR25, UR4 ;  /* 0x00000019ff047299 */ /* 0x000fe40008011604 */
[----:B------:R-:W-:Y:S02]  /*6d00*/  UIMAD.WIDE.U32 UR6, UR5, UR24, URZ ;  /* 0x00000018050672a5 */ /* 0x000fe4000f8e00ff */
[----:B------:R-:W-:Y:S04]  /*6d10*/  USEL UR10, UR8, UR4, !UP1 ;  /* 0x00000004080a7287 */ /* 0x000fe8000c800000 */
[----:B------:R-:W-:Y:S01]  /*6d20*/  UIADD3 UR11, UPT, UPT, -UR10, URZ, URZ ;  /* 0x000000ff0a0b7290 */ /* 0x000fe2000fffe1ff */
[----:B------:R-:W-:Y:S01]  /*6d30*/  @!UP0 UMOV UR4, UR7 ;  /* 0x0000000700048c82 */ /* 0x000fe20008000000 */
[----:B------:R-:W-:Y:S02]  /*6d40*/  UIADD3 UR7, UPT, UPT, -UR8, URZ, URZ ;  /* 0x000000ff08077290 */ /* 0x000fe4000fffe1ff */
[----:B------:R-:W-:Y:S02]  /*6d50*/  @!UP0 USHF.R.U32.HI UR4, URZ, UR25, UR4 ;  /* 0x00000019ff048299 */ /* 0x000fe40008011604 */
[----:B------:R-:W-:Y:S02]  /*6d60*/  UIMAD UR6, UR39, UR11, UR8 ;  /* 0x0000000b270672a4 */ /* 0x000fe4000f8e0208 */
[----:B------:R-:W-:Y:S02]  /*6d70*/  @!UP0 USEL UR4, UR5, UR4, !UP1 ;  /* 0x0000000405048287 */ /* 0x000fe4000c800000 */
[----:B------:R-:W-:Y:S02]  /*6d80*/  UISETP.NE.AND UP1, UPT, UR18, URZ, UPT ;  /* 0x000000ff1200728c */ /* 0x000fe4000bf25270 */
[----:B------:R-:W-:Y:S02]  /*6d90*/  @!UP0 UIMAD UR6, UR9, UR6, UR4 ;  /* 0x00000006090682a4 */ /* 0x000fe4000f8e0204 */
[----:B------:R-:W-:Y:S02]  /*6da0*/  @!UP0 UIADD3 UR9, UPT, UPT, UR10, -UR4, URZ ;  /* 0x800000040a098290 */ /* 0x000fe4000fffe0ff */
[----:B------:R-:W-:Y:S02]  /*6db0*/  UIADD3 UR4, UPT, UPT, -UR5, URZ, URZ ;  /* 0x000000ff05047290 */ /* 0x000fe4000fffe1ff */
[----:B------:R-:W-:Y:S03]  /*6dc0*/  @!UP0 UIMAD UR8, UR9, UR39, UR5 ;  /* 0x00000027090882a4 */ /* 0x000fe6000f8e0205 */
[----:B------:R-:W-:Y:S01]  /*6dd0*/  @!UP0 UMOV UR5, UR6 ;  /* 0x0000000600058c82 */ /* 0x000fe20008000000 */
[----:B------:R-:W-:Y:S02]  /*6de0*/  UIMAD UR6, UR26, UR4, UR23 ;  /* 0x000000041a0672a4 */ /* 0x000fe4000f8e0217 */
[----:B------:R-:W-:Y:S02]  /*6df0*/  UIMAD UR4, UR34, UR7, UR15 ;  /* 0x00000007220472a4 */ /* 0x000fe4000f8e020f */
[----:B------:R-:W-:Y:S02]  /*6e00*/  UIMAD UR23, UR5, UR26, UR6 ;  /* 0x0000001a051772a4 */ /* 0x000fe4000f8e0206 */
[----:B------:R-:W-:Y:S11]  /*6e10*/  UIMAD UR15, UR8, UR34, UR4 ;  /* 0x00000022080f72a4 */ /* 0x000ff6000f8e0204 */
[----:B------:R-:W-:Y:S01]  /*6e20*/  @!UPT UIADD3 URZ, UPT, UPT, URZ, URZ, URZ ;  /* 0x000000fffffff290 */ /* 0x000fe2000fffe0ff */
.L_x_129:
[----:B------:R-:W1:Y:S01]  /*6e30*/  @!UP3 LDCU.128 UR8, c[0x0][0xc10] ;  /* 0x00018200ff08b7ac */ /* 0x000e620008000c00 */
[----:B------:R-:W-:Y:S02]  /*6e40*/  ISETP.NE.U32.AND P1, PT, RZ, UR30, PT ;  /* 0x0000001eff007c0c */ /* 0x000fe4000bf25070 */
[----:B------:R-:W-:Y:S02]  /*6e50*/  SHF.L.U32 R9, R10, 0x1f, RZ ;  /* 0x0000001f0a097819 */ /* 0x000fe400000006ff */
[----:B------:R-:W-:Y:S01]  /*6e60*/  ISETP.NE.AND.EX P1, PT, RZ, UR31, PT, P1 ;  /* 0x0000001fff007c0c */ /* 0x000fe2000bf25310 */
[----:B------:R-:W3:Y:S01]  /*6e70*/  @!UP3 LDCU UR5, c[0x0][0xc0c] ;  /* 0x00018180ff05b7ac */ /* 0x000ee20008000800 */
[----:B------:R-:W-:Y:S02]  /*6e80*/  USHF.L.U32 UR19, UR19, 0x7, URZ ;  /* 0x0000000713137899 */ /* 0x000fe400080006ff */
[----:B-1----:R-:W-:Y:S07]  /*6e90*/  UIMAD.WIDE.U32 UR6, UR23, UR8, URZ ;  /* 0x00000008170672a5 */ /* 0x002fee000f8e00ff */
[----:B------:R-:W-:Y:S01]  /*6ea0*/  @!UP3 UMOV UR4, UR7 ;  /* 0x000000070004bc82 */ /* 0x000fe20008000000 */
[----:B---3--:R-:W-:Y:S02]  /*6eb0*/  @!UP3 UISETP.NE.AND UP0, UPT, UR5, 0x1, UPT ;  /* 0x000000010500b88c */ /* 0x008fe4000bf05270 */
[----:B------:R-:W-:Y:S02]  /*6ec0*/  @!UP3 USHF.R.U32.HI UR4, URZ, UR9, UR4 ;  /* 0x00000009ff04b299 */ /* 0x000fe40008011604 */
[----:B------:R-:W-:Y:S02]  /*6ed0*/  UIMAD.WIDE.U32 UR6, UR15, UR11, URZ ;  /* 0x0000000b0f0672a5 */ /* 0x000fe4000f8e00ff */
[----:B------:R-:W-:Y:S02]  /*6ee0*/  @!UP3 USEL UR8, UR23, UR4, !UP0 ;  /* 0x000000041708b287 */ /* 0x000fe4000c000000 */
[----:B------:R-:W-:Y:S03]  /*6ef0*/  @!UP3 UISETP.NE.AND UP0, UPT, UR10, 0x1, UPT ;  /* 0x000000010a00b88c */ /* 0x000fe6000bf05270 */
[----:B------:R-:W-:Y:S02]  /*6f00*/  @!UP3 UMOV UR6, UR7 ;  /* 0x000000070006bc82 */ /* 0x000fe40008000000 */
[----:B------:R-:W1:Y:S02]  /*6f10*/  @!UP3 LDCU UR4, c[0x0][0xc20] ;  /* 0x00018400ff04b7ac */ /* 0x000e640008000800 */
[----:B-1----:R-:W-:Y:S04]  /*6f20*/  @!UP3 USHF.R.U32.HI UR6, URZ, UR4, UR6 ;  /* 0x00000004ff06b299 */ /* 0x002fe80008011606 */
[----:B------:R-:W-:Y:S04]  /*6f30*/  @!UP3 USEL UR6, UR15, UR6, !UP0 ;  /* 0x000000060f06b287 */ /* 0x000fe8000c000000 */
[----:B------:R-:W-:Y:S02]  /*6f40*/  @!UP3 UIADD3 UR4, UPT, UPT, -UR8, UR6, URZ ;  /* 0x000000060804b290 */ /* 0x000fe4000fffe1ff */
[----:B------:R-:W-:Y:S02]  /*6f50*/  @!UP3 UIADD3 UR6, UPT, UPT, UR8, -UR6, URZ ;  /* 0x800000060806b290 */ /* 0x000fe4000fffe0ff */
[----:B------:R-:W-:Y:S02]  /*6f60*/  @!UP3 UIMAD UR23, UR4, UR5, UR23 ;  /* 0x000000050417b2a4 */ /* 0x000fe4000f8e0217 */
[----:B------:R-:W-:Y:S01]  /*6f70*/  @!UP3 UIMAD UR15, UR6, UR10, UR15 ;  /* 0x0000000a060fb2a4 */ /* 0x000fe2000f8e020f */
[----:B------:R-:W-:Y:S11]  /*6f80*/  BRA.U UP4, `(.L_x_130) ;  /* 0x0000000104107547 */ /* 0x000ff6000b800000 */
[----:B------:R-:W-:Y:S04]  /*6f90*/  MOV R0, UR49 ;  /* 0x0000003100007c02 */ /* 0x000fe80008000f00 */
[----:B------:R-:W-:Y:S04]  /*6fa0*/  SHF.L.U32 R11, R0, 0x1f, RZ ;  /* 0x0000001f000b7819 */ /* 0x000fe800000006ff */
[----:B------:R-:W1:Y:S02]  /*6fb0*/  SYNCS.PHASECHK.TRANS64.TRYWAIT P2, [UR27+0x368], R11 ;  /* 0x0003680bff0075a7 */ /* 0x000e64000804111b */
[----:B-1----:R-:W-:Y:S05]  /*6fc0*/  @!P2 BRA `(.L_x_131) ;  /* 0x0000004c00eca947 */ /* 0x002fea0003800000 */
.L_x_130:
[----:B------:R-:W-:Y:S05]  /*6fd0*/  BRA.U !UP6, `(.L_x_132) ;  /* 0x000000010e387547 */ /* 0x000fea000b800000 */
[----:B------:R-:W-:Y:S01]  /*6fe0*/  UPLOP3.LUT UP1, UPT, UPT, UPT, UP5, 0x80, 0x8 ;  /* 0x000000000008789c */ /* 0x000fe20003f2f050 */
[----:B-1----:R-:W-:Y:S01]  /*6ff0*/  HFMA2 R0, -RZ, RZ, 0, 5.9604644775390625e-08 ;  /* 0x00000001ff007431 */ /* 0x002fe200000001ff */
[----:B------:R-:W1:Y:S01]  /*7000*/  LDCU.64 UR8, c[0x0][0x358] ;  /* 0x00006b00ff0877ac */ /* 0x000e620008000a00 */
[----:B------:R-:W-:Y:S03]  /*7010*/  IMAD.MOV.U32 R86, RZ, RZ, 0x1 ;  /* 0x00000001ff567424 */ /* 0x000fe600078e00ff */
[----:B------:R-:W-:Y:S05]  /*7020*/  PLOP3.LUT P2, PT, PT, PT, UP1, 0x80, 0x8 ;  /* 0x000000000008781c */ /* 0x000fea0003f4f018 */
[----:B------:R-:W3:Y:S01]  /*7030*/  @UP1 LDCU.64 UR4, c[0x0][0x988] ;  /* 0x00013100ff0417ac */ /* 0x000ee20008000a00 */
[----:B------:R-:W-:Y:S07]  /*7040*/  @UP1 UIMAD UR6, UR46, UR30, URZ ;  /* 0x0000001e2e0612a4 */ /* 0x000fee000f8e02ff */
[----:B------:R-:W-:Y:S01]  /*7050*/  @!P2 PRMT R86, R0, 0x7610, R86 ;  /* 0x000076100056a816 */ /* 0x000fe20000000056 */
[----:B---3--:R-:W-:Y:S06]  /*7060*/  @UP1 UIMAD.WIDE UR4, UR6, 0x4, UR4 ;  /* 0x00000004060418a5 */ /* 0x008fec000f8e0204 */
[----:B------:R-:W-:Y:S01]  /*7070*/  IMAD.U32 R14, RZ, RZ, UR4 ;  /* 0x00000004ff0e7e24 */ /* 0x000fe2000f8e00ff */
[----:B------:R-:W-:Y:S04]  /*7080*/  MOV R15, UR5 ;  /* 0x00000005000f7c02 */ /* 0x000fe80008000f00 */
[----:B------:R-:W3:Y:S01]  /*7090*/  @!UP1 LDCU UR4, c[0x0][0x980] ;  /* 0x00013000ff0497ac */ /* 0x000ee20008000800 */
[----:B-1---5:R4:W5:Y:S02]  /*70a0*/  @P2 LDG.E R41, desc[UR8][R14.64] ;  /* 0x000000080e292981 */ /* 0x022964000c1e1900 */
[----:B---34-:R-:W-:Y:S07]  /*70b0*/  @!P2 IMAD.U32 R41, RZ, RZ, UR4 ;  /* 0x00000004ff29ae24 */ /* 0x018fee000f8e00ff */
.L_x_132:
[----:B-----5:R-:W-:Y:S01]  /*70c0*/  @!P1 FSETP.EQ.AND P3, PT, R41, RZ, PT ;  /* 0x000000ff2900920b */ /* 0x020fe20003f62000 */
[----:B------:R-:W-:Y:S01]  /*70d0*/  @!UPT UIADD3 URZ, UPT, UPT, URZ, URZ, URZ ;  /* 0x000000fffffff290 */ /* 0x000fe2000fffe0ff */
[----:B------:R-:W-:Y:S11]  /*70e0*/  @!P1 BRA `(.L_x_133) ;  /* 0x0000000000149947 */ /* 0x000ff60003800000 */
[----:B------:R-:W-:Y:S02]  /*70f0*/  LOP3.LUT P1, RZ, R86, 0xff, RZ, 0xc0, !PT ;  /* 0x000000ff56ff7812 */ /* 0x000fe4000782c0ff */
[----:B------:R-:W-:Y:S04]  /*7100*/  PLOP3.LUT P3, PT, PT, PT, UP1, 0x80, 0x8 ;  /* 0x000000000008781c */ /* 0x000fe80003f6f018 */
[----:B------:R-:W-:Y:S07]  /*7110*/  PLOP3.LUT P3, PT, P3, PT, PT, 0x8, 0x80 ;  /* 0x000000000080781c */ /* 0x000fee0001f6e170 */
[----:B------:R-:W-:Y:S11]  /*7120*/  @P1 FSETP.EQ.AND P3, PT, R41, RZ, PT ;  /* 0x000000ff2900120b */ /* 0x000ff60003f62000 */
[----:B------:R-:W-:Y:S02]  /*7130*/  @!UPT UIADD3 URZ, UPT, UPT, URZ, URZ, URZ ;  /* 0x000000fffffff290 */ /* 0x000fe4000fffe0ff */
.L_x_133:
[----:B------:R-:W-:Y:S01]  /*7140*/  USHF.L.U32 UR11, UR48, 0x6, URZ ;  /* 0x00000006300b7899 */ /* 0x000fe200080006ff */
[----:B------:R-:W3:Y:S01]  /*7150*/  SYNCS.PHASECHK.TRANS64.TRYWAIT P1, [UR27+0x350], R9 ;  /* 0x00035009ff0075a7 */ /* 0x000ee2000802111b */
[----:B------:R-:W-:Y:S02]  /*7160*/  UISETP.NE.AND UP0, UPT, UR40, 0x1, UPT ;  /* 0x000000012800788c */ /* 0x000fe4000bf05270 */
[----:B------:R-:W-:Y:S01]  /*7170*/  UIMAD.WIDE.U32 UR4, UR11, UR41, URZ ;  /* 0x000000290b0472a5 */ /* 0x000fe2000f8e00ff */
[----:B------:R-:W-:Y:S04]  /*7180*/  ELECT P2, URZ, PT ;  /* 0x0000000000ff782f */ /* 0x000fe80003840000 */
[----:B------:R-:W-:Y:S02]  /*7190*/  PLOP3.LUT P2, PT, P3, P2, PT, 0xf2, 0x2f ;  /* 0x00000000002f781c */ /* 0x000fe40001f45e72 */
[----:B------:R-:W-:Y:S02]  /*71a0*/  UMOV UR4, UR5 ;  /* 0x0000000500047c82 */ /* 0x000fe40008000000 */
[----:B------:R-:W-:Y:S04]  /*71b0*/  USHF.R.U32.HI UR4, URZ, UR42, UR4 ;  /* 0x0000002aff047299 */ /* 0x000fe80008011604 */
[----:B------:R-:W-:Y:S02]  /*71c0*/  USEL UR12, UR11, UR4, !UP0 ;  /* 0x000000040b0c7287 */ /* 0x000fe4000c000000 */
[----:B------:R-:W-:Y:S02]  /*71d0*/  UISETP.NE.AND UP0, UPT, UR43, 0x1, UPT ;  /* 0x000000012b00788c */ /* 0x000fe4000bf05270 */
[----:B------:R-:W-:Y:S02]  /*71e0*/  UIMAD.WIDE.U32 UR4, UR12, UR52, URZ ;  /* 0x000000340c0472a5 */ /* 0x000fe4000f8e00ff */
[----:B------:R-:W-:Y:S01]  /*71f0*/  UIADD3 UR6, UPT, UPT, -UR12, URZ, URZ ;  /* 0x000000ff0c067290 */ /* 0x000fe2000fffe1ff */
[----:B-1----:R-:W-:Y:S03]  /*7200*/  @!P2 IMAD.MOV.U32 R0, RZ, 0x20, RZ ;  /* 0x00000020ff00a824 */ /* 0x002fe600078e00ff */
[----:B------:R-:W-:Y:S01]  /*7210*/  UIMAD UR11, UR40, UR6, UR11 ;  /* 0x00000006280b72a4 */ /* 0x000fe2000f8e020b */
[----:B------:R-:W-:Y:S01]  /*7220*/  @!P2 IMAD.MOV.U32 R0, RZ, 0x400, R0 ;  /* 0x00000400ff00a824 */ /* 0x000fe200078e0000 */
[----:B------:R-:W-:Y:S02]  /*7230*/  UMOV UR4, UR5 ;  /* 0x0000000500047c82 */ /* 0x000fe40008000000 */
[----:B------:R-:W-:Y:S04]  /*7240*/  USHF.R.U32.HI UR4, URZ, UR53, UR4 ;  /* 0x00000035ff047299 */ /* 0x000fe80008011604 */
[----:B------:R-:W-:Y:S02]  /*7250*/  USEL UR13, UR12, UR4, !UP0 ;  /* 0x000000040c0d7287 */ /* 0x000fe4000c000000 */
[----:B------:R-:W-:Y:S02]  /*7260*/  UISETP.NE.AND UP0, UPT, UR54, 0x1, UPT ;  /* 0x000000013600788c */ /* 0x000fe4000bf05270 */
[----:B------:R-:W-:Y:S07]  /*7270*/  UIMAD.WIDE.U32 UR4, UR13, UR55, URZ ;  /* 0x000000370d0472a5 */ /* 0x000fee000f8e00ff */
[----:B------:R-:W-:Y:S02]  /*7280*/  UMOV UR4, UR5 ;  /* 0x0000000500047c82 */ /* 0x000fe40008000000 */
[----:B------:R-:W-:Y:S04]  /*7290*/  USHF.R.U32.HI UR4, URZ, UR51, UR4 ;  /* 0x00000033ff047299 */ /* 0x000fe80008011604 */
[----:B------:R-:W-:Y:S02]  /*72a0*/  USEL UR14, UR13, UR4, !UP0 ;  /* 0x000000040d0e7287 */ /* 0x000fe4000c000000 */
[----:B------:R-:W-:Y:S02]  /*72b0*/  UIADD3 UR4, UPT, UPT, -UR13, URZ, URZ ;  /* 0x000000ff0d047290 */ /* 0x000fe4000fffe1ff */
[----:B------:R-:W-:Y:S02]  /*72c0*/  UIADD3 UR5, UPT, UPT, -UR14, URZ, URZ ;  /* 0x000000ff0e057290 */ /* 0x000fe4000fffe1ff */
[----:B------:R-:W-:Y:S02]  /*72d0*/  UIMAD UR12, UR43, UR4, UR12 ;  /* 0x000000042b0c72a4 */ /* 0x000fe4000f8e020c */
[----:B------:R-:W-:Y:S01]  /*72e0*/  UIMAD UR13, UR54, UR5, UR13 ;  /* 0x00000005360d72a4 */ /* 0x000fe2000f8e020d */
[----:B---3--:R-:W-:Y:S11]  /*72f0*/  @!P1 BRA `(.L_x_134) ;  /* 0x0000004c00389947 */ /* 0x008ff60003800000 */
.L_x_291:
[----:B-1----:R-:W-:Y:S01]  /*7300*/  @!P2 IADD3 R2, P1, PT, R12, 0x680, RZ ;  /* 0x000006800c02a810 */ /* 0x002fe20007f3e0ff */
[----:B------:R-:W-:Y:S01]  /*7310*/  VOTEU.ALL UP0, P2 ;  /* 0x0000000000ff7886 */ /* 0x000fe20001000000 */
[----:B------:R-:W-:Y:S02]  /*7320*/  @!P2 R2UR UR6, R0 ;  /* 0x000000000006a2ca */ /* 0x000fe400000e0000 */
[----:B------:R-:W-:Y:S01]  /*7330*/  @!P2 R2UR UR5, R2 ;  /* 0x000000000205a2ca */ /* 0x000fe200000e0000 */
[----:B------:R-:W-:Y:S01]  /*7340*/  @!P2 IMAD.X R0, RZ, RZ, R13, P1 ;  /* 0x000000ffff00a224 */ /* 0x000fe200008e060d */
[----:B------:R-:W-:Y:S01]  /*7350*/  @!UP0 UIADD3 UR8, UPT, UPT, UR27, 0x400, URZ ;  /* 0x000004001b088890 */ /* 0x000fe2000fffe0ff */
[----:B------:R-:W-:Y:S01]  /*7360*/  @P0 SHF.R.U32.HI R4, RZ, 0x10, R5 ;  /* 0x00000010ff040819 */ /* 0x000fe20000011605 */
[----:B------:R-:W-:Y:S02]  /*7370*/  @!UP0 UIADD3 UR16, UPT, UPT, UR27, 0xc00, URZ ;  /* 0x00000c001b108890 */ /* 0x000fe4000fffe0ff */
[----:B------:R-:W-:Y:S01]  /*7380*/  @!P2 R2UR UR4, R0 ;  /* 0x000000000004a2ca */ /* 0x000fe200000e0000 */
[----:B------:R-:W-:Y:S01]  /*7390*/  @!UP0 UIADD3 UR7, UPT, UPT, UR19, 0x40, URZ ;  /* 0x0000004013078890 */ /* 0x000fe2000fffe0ff */
[----:B------:R-:W-:Y:S01]  /*73a0*/  @!P2 IMAD.MOV.U32 R0, RZ, RZ, 0x1000 ;  /* 0x00001000ff00a424 */ /* 0x000fe200078e00ff */
[----:B------:R-:W-:Y:S02]  /*73b0*/  @P0 R2UR UR46, R4 ;  /* 0x00000000042e02ca */ /* 0x000fe400000e0000 */
[----:B------:R-:W-:Y:S02]  /*73c0*/  @!UP0 UPRMT UR6, UR6, 0x5410, URZ ;  /* 0x0000541006068896 */ /* 0x000fe400080000ff */
[----:B------:R-:W-:Y:S01]  /*73d0*/  IMAD.U32 R14, RZ, RZ, UR5 ;  /* 0x00000005ff0e7e24 */ /* 0x000fe2000f8e00ff */
[----:B------:R-:W-:Y:S05]  /*73e0*/  VOTEU.ALL UP0, P2 ;  /* 0x0000000000ff7886 */ /* 0x000fea0001000000 */
[----:B------:R-:W-:Y:S01]  /*73f0*/  IMAD.U32 R15, RZ, RZ, UR4 ;  /* 0x00000004ff0f7e24 */ /* 0x000fe2000f8e00ff */
[----:B------:R-:W-:Y:S01]  /*7400*/  @!P2 R2UR UR4, R14 ;  /* 0x000000000e04a2ca */ /* 0x000fe200000e0000 */
[----:B------:R-:W-:Y:S01]  /*7410*/  @!UP0 UMOV UR9, UR28 ;  /* 0x0000001c00098c82 */ /* 0x000fe20008000000 */
[----:B------:R-:W-:Y:S02]  /*7420*/  @!UP0 UMOV UR10, UR19 ;  /* 0x00000013000a8c82 */ /* 0x000fe40008000000 */
[----:B------:R-:W-:Y:S11]  /*7430*/  @!P2 R2UR UR5, R15 ;  /* 0x000000000f05a2ca */ /* 0x000ff600000e0000 */
[----:B------:R-:W-:Y:S02]  /*7440*/  @!UPT UIADD3 URZ, UPT, UPT, URZ, URZ, URZ ;  /* 0x000000fffffff290 */ /* 0x000fe4000fffe0ff */
[----:B------:R1:W-:Y:S01]  /*7450*/  @!UP0 UTMALDG.5D.IM2COL [UR8], [UR4], UR6 ;  /* 0x00000008040083b4 */ /* 0x0003e20008060006 */
[----:B------:R-:W-:Y:S05]  /*7460*/  VOTEU.ALL UP0, P2 ;  /* 0x0000000000ff7886 */ /* 0x000fea0001000000 */
[----:B-1----:R-:W-:Y:S01]  /*7470*/  @!UP0 UMOV UR8, UR16 ;  /* 0x0000001000088c82 */ /* 0x002fe20008000000 */
[----:B------:R-:W-:Y:S01]  /*7480*/  @!UP0 UMOV UR9, UR28 ;  /* 0x0000001c00098c82 */ /* 0x000fe20008000000 */
[----:B------:R-:W-:Y:S02]  /*7490*/  @!UP0 UMOV UR10, UR7 ;  /* 0x00000007000a8c82 */ /* 0x000fe40008000000 */
[----:B------:R1:W-:Y:S01]  /*74a0*/  @!UP0 UTMALDG.5D.IM2COL [UR8], [UR4], UR6 ;  /* 0x00000008040083b4 */ /* 0x0003e20008060006 */
[----:B------:R1:W-:Y:S01]  /*74b0*/  @!P2 SYNCS.ARRIVE.TRANS64.RED.A0TR RZ, [UR27+0x340], R0 ;  /* 0x00034000ffffa9a7 */ /* 0x0003e2000830041b */
[----:B------:R-:W-:Y:S01]  /*74c0*/  SYNCS.ARRIVE.TRANS64.RED.A1T0 RZ, [UR44], RZ ;  /* 0x000000ffffff79a7 */ /* 0x000fe2000810042c */
[----:B------:R-:W3:Y:S02]  /*74d0*/  SYNCS.PHASECHK.TRANS64.TRYWAIT P1, [UR27+0x358], R9 ;  /* 0x00035809ff0075a7 */ /* 0x000ee4000802111b */
[----:B-1-3--:R-:W-:Y:S05]  /*74e0*/  @!P1 BRA `(.L_x_135) ;  /* 0x0000004800d49947 */ /* 0x00afea0003800000 */
.L_x_293:
[----:B------:R-:W-:Y:S01]  /*74f0*/  UPLOP3.LUT UP4, UPT, UPT, UPT, UPT, 0x80, 0x8 ;  /* 0x000000000008789c */ /* 0x000fe20003f8f070 */
[----:B-1----:R-:W-:Y:S01]  /*7500*/  @!P2 IMAD.MOV.U32 R0, RZ, 0x20, RZ ;  /* 0x00000020ff00a824 */ /* 0x002fe200078e00ff */
[----:B------:R-:W-:Y:S01]  /*7510*/  @!P2 IADD3 R2, P0, PT, R12, 0x680, RZ ;  /* 0x000006800c02a810 */ /* 0x000fe20007f1e0ff */
[----:B------:R-:W-:Y:S01]  /*7520*/  UMOV UR20, UR12 ;  /* 0x0000000c00147c82 */ /* 0x000fe20008000000 */
[----:B------:R-:W-:Y:S01]  /*7530*/  VOTEU.ALL UP0, P2 ;  /* 0x0000000000ff7886 */ /* 0x000fe20001000000 */
[----:B------:R-:W-:Y:S01]  /*7540*/  @!P2 IMAD.MOV.U32 R0, RZ, 0x400, R0 ;  /* 0x00000400ff00a824 */ /* 0x000fe200078e0000 */
[----:B------:R-:W-:Y:S01]  /*7550*/  @!P2 R2UR UR5, R2 ;  /* 0x000000000205a2ca */ /* 0x000fe200000e0000 */
[----:B------:R-:W-:Y:S01]  /*7560*/  UMOV UR21, UR13 ;  /* 0x0000000d00157c82 */ /* 0x000fe20008000000 */
[----:B------:R-:W-:Y:S01]  /*7570*/  UMOV UR22, UR14 ;  /* 0x0000000e00167c82 */ /* 0x000fe20008000000 */
[----:B------:R-:W-:Y:S01]  /*7580*/  @!UP0 UIADD3 UR18, UPT, UPT, UR19, 0x20, URZ ;  /* 0x0000002013128890 */ /* 0x000fe2000fffe0ff */
[----:B------:R-:W-:Y:S01]  /*7590*/  @!P2 R2UR UR4, R0 ;  /* 0x000000000004a2ca */ /* 0x000fe200000e0000 */
[----:B------:R-:W-:Y:S01]  /*75a0*/  @!P2 IMAD.X R0, RZ, RZ, R13, P0 ;  /* 0x000000ffff00a224 */ /* 0x000fe200000e060d */
[----:B------:R-:W-:Y:S01]  /*75b0*/  @!UP0 UIADD3 UR16, UPT, UPT, UR27, 0x1400, URZ ;  /* 0x000014001b108890 */ /* 0x000fe2000fffe0ff */
[----:B------:R-:W-:Y:S01]  /*75c0*/  R2UR UR48, R88 ;  /* 0x00000000583072ca */ /* 0x000fe200000e0000 */
[----:B------:R-:W-:Y:S01]  /*75d0*/  @!UP0 UIADD3 UR17, UPT, UPT, UR27, 0x348, URZ ;  /* 0x000003481b118890 */ /* 0x000fe2000fffe0ff */
[----:B------:R-:W-:Y:S01]  /*75e0*/  R2UR UR7, R89 ;  /* 0x00000000590772ca */ /* 0x000fe200000e0000 */
[----:B------:R-:W-:Y:S01]  /*75f0*/  @!UP0 UIADD3 UR10, UPT, UPT, UR19, 0x60, URZ ;  /* 0x00000060130a8890 */ /* 0x000fe2000fffe0ff */
[----:B------:R-:W-:Y:S01]  /*7600*/  LOP3.LUT R10, R10, 0x1, RZ, 0x3c, !PT ;  /* 0x000000010a0a7812 */ /* 0x000fe200078e3cff */
[----:B------:R-:W-:Y:S01]  /*7610*/  @!UP0 UIADD3 UR8, UPT, UPT, UR27, 0x1c00, URZ ;  /* 0x00001c001b088890 */ /* 0x000fe2000fffe0ff */
[----:B------:R-:W-:Y:S01]  /*7620*/  IMAD.U32 R4, RZ, RZ, UR5 ;  /* 0x00000005ff047e24 */ /* 0x000fe2000f8e00ff */
[----:B------:R-:W-:Y:S01]  /*7630*/  UMOV UR19, UR11 ;  /* 0x0000000b00137c82 */ /* 0x000fe20008000000 */
[----:B------:R-:W-:Y:S01]  /*7640*/  UMOV UR9, UR17 ;  /* 0x0000001100097c82 */ /* 0x000fe20008000000 */
[----:B------:R-:W-:Y:S01]  /*7650*/  LOP3.LUT R8, R8, 0x1, RZ, 0x3c, !PT ;  /* 0x0000000108087812 */ /* 0x000fe200078e3cff */
[----:B------:R-:W-:Y:S01]  /*7660*/  @!UP0 UPRMT UR6, UR4, 0x5410, URZ ;  /* 0x0000541004068896 */ /* 0x000fe200080000ff */
[----:B------:R-:W-:Y:S01]  /*7670*/  @!P2 R2UR UR4, R0 ;  /* 0x000000000004a2ca */ /* 0x000fe200000e0000 */
[----:B------:R-:W-:Y:S11]  /*7680*/  VOTEU.ALL UP0, P2 ;  /* 0x0000000000ff7886 */ /* 0x000ff60001000000 */
[----:B------:R-:W-:Y:S01]  /*7690*/  @!UPT UIADD3 URZ, UPT, UPT, URZ, URZ, URZ ;  /* 0x000000fffffff290 */ /* 0x000fe2000fffe0ff */
[----:B------:R-:W-:Y:S01]  /*76a0*/  IMAD.U32 R5, RZ, RZ, UR4 ;  /* 0x00000004ff057e24 */ /* 0x000fe2000f8e00ff */
[----:B------:R-:W-:Y:S04]  /*76b0*/  @!P2 R2UR UR4, R4 ;  /* 0x000000000404a2ca */ /* 0x000fe800000e0000 */
[----:B------:R-:W-:Y:S11]  /*76c0*/  @!P2 R2UR UR5, R5 ;  /* 0x000000000505a2ca */ /* 0x000ff600000e0000 */
[----:B------:R-:W-:Y:S02]  /*76d0*/  @!UPT UIADD3 URZ, UPT, UPT, URZ, URZ, URZ ;  /* 0x000000fffffff290 */ /* 0x000fe4000fffe0ff */
[----:B------:R1:W-:Y:S01]  /*76e0*/  @!UP0 UTMALDG.5D.IM2COL [UR16], [UR4], UR6 ;  /* 0x00000010040083b4 */ /* 0x0003e20008060006 */
[----:B------:R-:W-:Y:S05]  /*76f0*/  VOTEU.ALL UP0, P2 ;  /* 0x0000000000ff7886 */ /* 0x000fea0001000000 */
[----:B------:R3:W-:Y:S01]  /*7700*/  @!UP0 UTMALDG.5D.IM2COL [UR8], [UR4], UR6 ;  /* 0x00000008040083b4 */ /* 0x0007e20008060006 */
[----:B------:R3:W-:Y:S01]  /*7710*/  @!P2 SYNCS.ARRIVE.TRANS64.RED.A0TR RZ, [UR27+0x348], R3 ;  /* 0x00034803ffffa9a7 */ /* 0x0007e2000830041b */
[----:B------:R-:W-:Y:S01]  /*7720*/  SYNCS.ARRIVE.TRANS64.RED.A1T0 RZ, [UR38], RZ ;  /* 0x000000ffffff79a7 */ /* 0x000fe20008100426 */
[----:B-1----:R-:W-:Y:S02]  /*7730*/  UIADD3 UR19, UPT, UPT, UR15, UR48, URZ ;  /* 0x000000300f137290 */ /* 0x002fe4000fffe0ff */
[----:B------:R-:W-:Y:S01]  /*7740*/  UIADD3 UR48, UPT, UPT, UR23, UR7, URZ ;  /* 0x0000000717307290 */ /* 0x000fe2000fffe0ff */
[----:B------:R-:W-:Y:S11]  /*7750*/  BRA.U UP2, `(.L_x_136) ;  /* 0xfffffff102947547 */ /* 0x000ff6000b83ffff */
[----:B---3--:R-:W-:-:S04]  /*7760*/  SHF.L.U32 R3, R10, 0x1f, RZ ;  /* 0x0000001f0a037819 */ /* 0x008fc800000006ff */
[----:B------:R-:W1:Y:S02]  /*7770*/  SYNCS.PHASECHK.TRANS64.TRYWAIT P0, [UR27+0x350], R3 ;  /* 0x00035003ff0075a7 */ /* 0x000e64000800111b */
[----:B-1----:R-:W-:Y:S05]  /*7780*/  @!P0 BRA `(.L_x_137) ;  /* 0x0000004800448947 */ /* 0x002fea0003800000 */
.L_x_295:
[----:B-1----:R-:W-:-:S07]  /*7790*/  MOV R0, UR27 ;  /* 0x0000001b00007c02 */ /* 0x002fce0008000f00 */
.L_x_138:
[----:B-1----:R-:W-:-:S04]  /*77a0*/  SHF.L.U32 R3, R10, 0x1f, RZ ;  /* 0x0000001f0a037819 */ /* 0x002fc800000006ff */
[----:B------:R1:W3:Y:S03]  /*77b0*/  SYNCS.PHASECHK.TRANS64.TRYWAIT P0, [R0+URZ+0x358], R3 ;  /* 0x00035803000075a7 */ /* 0x0002e600080011ff */
[----:B---3--:R-:W-:Y:S05]  /*77c0*/  @!P0 NANOSLEEP.SYNCS 0x989680 ;  /* 0x009896800000895d */ /* 0x008fea0003900000 */
[----:B------:R-:W3:Y:S02]  /*77d0*/  @!P0 SYNCS.PHASECHK.TRANS64 P0, [R0+URZ+0x358], R3 ;  /* 0x00035803000085a7 */ /* 0x000ee400080010ff */
[----:B--23--:R-:W-:Y:S05]  /*77e0*/  @P0 EXIT ;  /* 0x000000000000094d */ /* 0x00cfea0003800000 */
[----:B------:R-:W-:Y:S05]  /*77f0*/  BRA `(.L_x_138) ;  /* 0xfffffffc00e87947 */ /* 0x000fea000383ffff */
.L_x_127:
[----:B------:R-:W-:-:S06]  /*7800*/  UISETP.GE.AND UP0, UPT, UR18, 0x4, UPT ;  /* 0x000000041200788c */ /* 0x000fcc000bf06270 */
[----:B------:R-:W-:-:S13]  /*7810*/  PLOP3.LUT P0, PT, PT, PT, UP0, 0x80, 0x8 ;  /* 0x000000000008781c */ /* 0x000fda0003f0f008 */
[----:B-1----:R-:W-:Y:S05]  /*7820*/  @!P0 EXIT ;  /* 0x000000000000894d */ /* 0x002fea0003800000 */
[----:B------:R-:W-:Y:S01]  /*7830*/  BAR.SYNC.DEFER_BLOCKING 0x6, 0xa0 ;  /* 0x0182800000007b1d */ /* 0x000fe20000010000 */
[----:B------:R-:W-:Y:S01]  /*7840*/  IMAD.SHL.U32 R73, R97, 0x20, RZ ;  /* 0x0000002061497824 */ /* 0x000fe200078e00ff */
[----:B------:R-:W-:Y:S01]  /*7850*/  CS2R R92, SRZ ;  /* 0x00000000005c7805 */ /* 0x000fe2000001ff00 */
[----:B------:R-:W-:Y:S02]  /*7860*/  IMAD.SHL.U32 R0, R87, 0x400, RZ ;  /* 0x0000040057007824 */ /* 0x000fe400078e00ff */
[----:B------:R-:W-:Y:S01]  /*7870*/  IMAD.SHL.U32 R4, R97, 0x4, RZ ;  /* 0x0000000461047824 */ /* 0x000fe200078e00ff */
[----:B------:R-:W-:Y:S02]  /*7880*/  UMOV UR44, 0x400 ;  /* 0x00000400002c7882 */ /* 0x000fe40000000000 */
[----:B------:R-:W1:Y:S01]  /*7890*/  LDC.64 R84, c[0x0][0x9b0] ;  /* 0x00026c00ff547b82 */ /* 0x000e620000000a00 */
[----:B------:R-:W-:Y:S01]  /*78a0*/  ULEA UR44, UR23, UR44, 0x18 ;  /* 0x0000002c172c7291 */ /* 0x000fe2000f8ec0ff */
[----:B------:R-:W-:Y:S01]  /*78b0*/  LOP3.LUT R95, R73, 0xb60, RZ, 0xc0, !PT ;  /* 0x00000b60495f7812 */ /* 0x000fe200078ec0ff */
[----:B------:R-:W-:Y:S01]  /*78c0*/  IMAD.U32 R37, R97, 0x10000, RZ ;  /* 0x0001000061257824 */ /* 0x000fe200078e00ff */
[----:B------:R-:W-:Y:S01]  /*78d0*/  LOP3.LUT R5, R73, 0x80, RZ, 0xc0, !PT ;  /* 0x0000008049057812 */ /* 0x000fe200078ec0ff */
[----:B------:R-:W-:Y:S01]  /*78e0*/  UIADD3 UR4, UPT, UPT, UR44, 0x2400, URZ ;  /* 0x000024002c047890 */ /* 0x000fe2000fffe0ff */
[----:B------:R-:W-:Y:S01]  /*78f0*/  LOP3.LUT R95, R95, 0x400, R0, 0xf8, !PT ;  /* 0x000004005f5f7812 */ /* 0x000fe200078ef800 */
[----:B------:R-:W-:Y:S01]  /*7900*/  IMAD.SHL.U32 R0, R87, 0x200000, RZ ;  /* 0x0020000057007824 */ /* 0x000fe200078e00ff */
[----:B------:R-:W2:Y:S01]  /*7910*/  LDC.64 R74, c[0x0][0x9a8] ;  /* 0x00026a00ff4a7b82 */ /* 0x000ea20000000a00 */
[----:B------:R-:W-:Y:S01]  /*7920*/  UIADD3 UR5, UPT, UPT, UR44, 0x400, URZ ;  /* 0x000004002c057890 */ /* 0x000fe2000fffe0ff */
[----:B------:R-:W-:Y:S01]  /*7930*/  LOP3.LUT R4, R5, 0x10, R4, 0xf8, !PT ;  /* 0x0000001005047812 */ /* 0x000fe200078ef804 */
[----:B------:R-:W-:Y:S01]  /*7940*/  IMAD.MOV.U32 R36, RZ, RZ, RZ ;  /* 0x000000ffff247224 */ /* 0x000fe200078e00ff */
[----:B------:R-:W-:Y:S01]  /*7950*/  LOP3.LUT R0, R0, 0x200000, RZ, 0xc0, !PT ;  /* 0x0020000000007812 */ /* 0x000fe200078ec0ff */
[----:B------:R-:W-:Y:S01]  /*7960*/  IMAD.MOV.U32 R94, RZ, RZ, RZ ;  /* 0x000000ffff5e7224 */ /* 0x000fe200078e00ff */
[----:B------:R-:W-:Y:S01]  /*7970*/  LOP3.LUT P0, RZ, R73, 0x80, RZ, 0xc0, !PT ;  /* 0x0000008049ff7812 */ /* 0x000fe2000780c0ff */
[----:B------:R-:W-:Y:S01]  /*7980*/  IMAD.U32 R98, RZ, RZ, UR5 ;  /* 0x00000005ff627e24 */ /* 0x000fe2000f8e00ff */
[----:B------:R-:W-:Y:S01]  /*7990*/  LOP3.LUT R37, R0, 0x400000, R37, 0xf8, !PT ;  /* 0x0040000000257812 */ /* 0x000fe200078ef825 */
[----:B------:R-:W3:Y:S01]  /*79a0*/  LDS R2, [UR44+0x3c0] ;  /* 0x0003c02cff027984 */ /* 0x000ee20008000800 */
[----:B------:R-:W-:Y:S01]  /*79b0*/  P2R R0, PR, RZ, 0x1 ;  /* 0x00000001ff007803 */ /* 0x000fe20000000000 */
[----:B------:R-:W-:Y:S01]  /*79c0*/  IMAD.MOV.U32 R91, RZ, RZ, RZ ;  /* 0x000000ffff5b7224 */ /* 0x000fe200078e00ff */
[----:B------:R-:W-:Y:S01]  /*79d0*/  LOP3.LUT R95, R95, R4, RZ, 0xfc, !PT ;  /* 0x000000045f5f7212 */ /* 0x000fe200078efcff */
[----:B------:R-:W-:Y:S01]  /*79e0*/  IMAD.U32 R96, RZ, RZ, UR4 ;  /* 0x00000004ff607e24 */ /* 0x000fe2000f8e00ff */
[----:B------:R-:W-:Y:S01]  /*79f0*/  LOP3.LUT R97, R97, 0x60, RZ, 0xc0, !PT ;  /* 0x0000006061617812 */ /* 0x000fe200078ec0ff */
[----:B------:R-:W4:Y:S01]  /*7a00*/  LDCU UR56, c[0x0][0x370] ;  /* 0x00006e00ff3877ac */ /* 0x000f220008000800 */
[----:B------:R-:W1:Y:S01]  /*7a10*/  LDCU UR42, c[0x0][0xc0c] ;  /* 0x00018180ff2a77ac */ /* 0x000e620008000800 */
[----:B------:R-:W1:Y:S01]  /*7a20*/  LDCU UR38, c[0x0][0xc30] ;  /* 0x00018600ff2677ac */ /* 0x000e620008000800 */
[----:B------:R-:W1:Y:S01]  /*7a30*/  LDCU.64 UR50, c[0x0][0x988] ;  /* 0x00013100ff3277ac */ /* 0x000e620008000a00 */
[----:B------:R-:W1:Y:S01]  /*7a40*/  LDCU.64 UR40, c[0x0][0xc28] ;  /* 0x00018500ff2877ac */ /* 0x000e620008000a00 */
[----:B------:R-:W1:Y:S01]  /*7a50*/  LDCU.64 UR58, c[0x0][0x990] ;  /* 0x00013200ff3a77ac */ /* 0x000e620008000a00 */
[----:B------:R-:W1:Y:S01]  /*7a60*/  LDCU.128 UR52, c[0x0][0xc10] ;  /* 0x00018200ff3477ac */ /* 0x000e620008000c00 */
[----:B------:R-:W1:Y:S01]  /*7a70*/  LDCU.128 UR60, c[0x0][0xb80] ;  /* 0x00017000ff3c77ac */ /* 0x000e620008000c00 */
[----:B------:R-:W1:Y:S01]  /*7a80*/  LDCU UR49, c[0x0][0x374] ;  /* 0x00006e80ff3177ac */ /* 0x000e620008000800 */
[C---:B---3--:R-:W-:Y:S01]  /*7a90*/  VIADD R3, R2.reuse, 0x40 ;  /* 0x0000004002037836 */ /* 0x048fe20000000000 */
[----:B------:R-:W-:-:S04]  /*7aa0*/  LOP3.LUT R2, R2, 0xffff, RZ, 0xc0, !PT ;  /* 0x0000ffff02027812 */ /* 0x000fc800078ec0ff */
[----:B------:R-:W-:-:S05]  /*7ab0*/  LOP3.LUT R3, R3, 0xffff, RZ, 0xc0, !PT ;  /* 0x0000ffff03037812 */ /* 0x000fca00078ec0ff */
[----:B-12-4-:R3:W-:Y:S02]  /*7ac0*/  STL.64 [R1], R2 ;  /* 0x0000000201007387 */ /* 0x0167e40000100a00 */
.L_x_165:
[----:B---3--:R-:W-:Y:S04]  /*7ad0*/  SHF.L.U32 R3, R93, 0x1f, RZ ;  /* 0x0000001f5d037819 */ /* 0x008fe800000006ff */
[----:B-1----:R-:W1:Y:S02]  /*7ae0*/  SYNCS.PHASECHK.TRANS64.TRYWAIT P0, [UR44+0x370], R3 ;  /* 0x00037003ff0075a7 */ /* 0x002e64000800112c */
[----:B-1----:R-:W-:Y:S05]  /*7af0*/  @!P0 BRA `(.L_x_139) ;  /* 0x0000004400808947 */ /* 0x002fea0003800000 */
.L_x_297:
[----:B------:R-:W-:Y:S01]  /*7b00*/  LEA R2, R36, UR43, 0x2 ;  /* 0x0000002b24027c11 */ /* 0x000fe2000f8e10ff */
        /* <DEDUP_REMOVED lines=9> */
[----:B------:R-:W-:Y:S09]  /*7ba0*/  UPRMT UR4, URZ, 0x654, UR4 ;  /* 0x00000654ff047896 */ /* 0x000ff20008000004 */
[----:B---3--:R-:W-:Y:S01]  /*7bb0*/  SYNCS.ARRIVE.TRANS64.RED.A1T0 RZ, [UR4], RZ ;  /* 0x000000ffffff79a7 */ /* 0x008fe20008100404 */
[----:B------:R-:W5:Y:S01]  /*7bc0*/  LDL R2, [R2] ;  /* 0x0000000002027983 */ /* 0x000f620000100800 */
[----:B--2---:R-:W-:Y:S11]  /*7bd0*/  LOP3.LUT P0, RZ, R6, 0x1, RZ, 0xc0, !PT ;  /* 0x0000000106ff7812 */ /* 0x004ff6000780c0ff */
[----:B------:R-:W-:Y:S02]  /*7be0*/  @!UPT UIADD3 URZ, UPT, UPT, URZ, URZ, URZ ;  /* 0x000000fffffff290 */ /* 0x000fe4000fffe0ff */
[----:B------:R-:W-:Y:S01]  /*7bf0*/  VOTEU.ANY UP1, P0 ;  /* 0x0000000000ff7886 */ /* 0x000fe20000020100 */
[----:B------:R-:W-:Y:S01]  /*7c00*/  PLOP3.LUT P0, PT, PT, PT, UP1, 0x80, 0x8 ;  /* 0x000000000008781c */ /* 0x000fe20003f0f018 */
[----:B------:R-:W-:Y:S11]  /*7c10*/  UP2UR UR47, UPR, URZ, 0x2 ;  /* 0x00000002ff2f7883 */ /* 0x000ff60008000000 */
[----:B------:R-:W-:Y:S01]  /*7c20*/  @!UPT UIADD3 URZ, UPT, UPT, URZ, URZ, URZ ;  /* 0x000000fffffff290 */ /* 0x000fe2000fffe0ff */
[----:B-1----:R-:W-:Y:S02]  /*7c30*/  @P0 MOV R3, R4 ;  /* 0x0000000400030202 */ /* 0x002fe40000000f00 */
[----:B------:R-:W-:Y:S02]  /*7c40*/  @P0 LOP3.LUT R0, R5, 0xffff, RZ, 0xc0, !PT ;  /* 0x0000ffff05000812 */ /* 0x000fe400078ec0ff */
[----:B------:R-:W-:Y:S02]  /*7c50*/  @P0 R2UR UR5, R3 ;  /* 0x00000000030502ca */ /* 0x000fe400000e0000 */
[----:B------:R-:W-:Y:S11]  /*7c60*/  @P0 R2UR UR4, R0 ;  /* 0x00000000000402ca */ /* 0x000ff600000e0000 */
[----:B------:R-:W-:Y:S02]  /*7c70*/  @UP1 UMOV UR37, UR5 ;  /* 0x0000000500251c82 */ /* 0x000fe40008000000 */
[----:B------:R-:W-:Y:S01]  /*7c80*/  @UP1 UMOV UR36, UR4 ;  /* 0x0000000400241c82 */ /* 0x000fe20008000000 */
[----:B------:R-:W-:Y:S05]  /*7c90*/  BRA.U !UP0, `(.L_x_140) ;  /* 0x0000000108cc7547 */ /* 0x000fea000b800000 */
[----:B------:R-:W1:Y:S01]  /*7ca0*/  LDCU UR9, c[0x0][0xc20] ;  /* 0x00018400ff0977ac */ /* 0x000e620008000800 */
[----:B------:R-:W-:Y:S02]  /*7cb0*/  UIMAD.WIDE.U32 UR4, UR49, UR55, URZ ;  /* 0x00000037310472a5 */ /* 0x000fe4000f8e00ff */
[----:B------:R-:W-:Y:S02]  /*7cc0*/  UIMAD.WIDE.U32 UR6, UR56, UR52, URZ ;  /* 0x00000034380672a5 */ /* 0x000fe4000f8e00ff */
[----:B------:R-:W-:Y:S02]  /*7cd0*/  UIMAD.WIDE.U32 UR10, UR36, UR55, URZ ;  /* 0x00000037240a72a5 */ /* 0x000fe4000f8e00ff */
[----:B------:R-:W-:Y:S02]  /*7ce0*/  UISETP.NE.AND UP0, UPT, UR54, 0x1, UPT ;  /* 0x000000013600788c */ /* 0x000fe4000bf05270 */
[----:B------:R-:W-:Y:S02]  /*7cf0*/  UISETP.NE.AND UP1, UPT, UR42, 0x1, UPT ;  /* 0x000000012a00788c */ /* 0x000fe4000bf25270 */
[----:B------:R-:W-:Y:S02]  /*7d00*/  UISETP.NE.AND UP2, UPT, UR39, 0x1, UPT ;  /* 0x000000012700788c */ /* 0x000fe4000bf45270 */
[----:B------:R-:W-:Y:S01]  /*7d10*/  UIMAD.WIDE.U32 UR12, UR37, UR52, URZ ;  /* 0x00000034250c72a5 */ /* 0x000fe2000f8e00ff */
[----:B------:R-:W-:Y:S01]  /*7d20*/  UMOV UR4, UR5 ;  /* 0x0000000500047c82 */ /* 0x000fe20008000000 */
[----:B------:R-:W-:Y:S01]  /*7d30*/  UMOV UR6, UR11 ;  /* 0x0000000b00067c82 */ /* 0x000fe20008000000 */
[----:B-1----:R-:W-:Y:S03]  /*7d40*/  USHF.R.U32.HI UR8, URZ, UR9, UR4 ;  /* 0x00000009ff087299 */ /* 0x002fe60008011604 */
[----:B------:R-:W-:Y:S02]  /*7d50*/  UMOV UR4, UR7 ;  /* 0x0000000700047c82 */ /* 0x000fe40008000000 */
[----:B------:R-:W-:Y:S02]  /*7d60*/  USHF.R.U32.HI UR5, URZ, UR53, UR4 ;  /* 0x00000035ff057299 */ /* 0x000fe40008011604 */
[----:B------:R-:W-:Y:S02]  /*7d70*/  USEL UR4, UR49, UR8, !UP0 ;  /* 0x0000000831047287 */ /* 0x000fe4000c000000 */
[----:B------:R-:W-:Y:S02]  /*7d80*/  USHF.R.U32.HI UR8, URZ, UR9, UR6 ;  /* 0x00000009ff087299 */ /* 0x000fe40008011606 */
[----:B------:R-:W-:Y:S02]  /*7d90*/  UIMAD.WIDE.U32 UR6, UR4, UR40, URZ ;  /* 0x00000028040672a5 */ /* 0x000fe4000f8e00ff */
[----:B------:R-:W-:Y:S02]  /*7da0*/  USEL UR9, UR56, UR5, !UP1 ;  /* 0x0000000538097287 */ /* 0x000fe4000c800000 */
[----:B------:R-:W-:Y:S02]  /*7db0*/  USEL UR8, UR36, UR8, !UP0 ;  /* 0x0000000824087287 */ /* 0x000fe4000c000000 */
[----:B------:R-:W-:Y:S01]  /*7dc0*/  UIMAD.WIDE.U32 UR10, UR9, UR40, URZ ;  /* 0x00000028090a72a5 */ /* 0x000fe2000f8e00ff */
[----:B------:R-:W-:Y:S01]  /*7dd0*/  UMOV UR6, UR7 ;  /* 0x0000000700067c82 */ /* 0x000fe20008000000 */
[----:B------:R-:W-:Y:S01]  /*7de0*/  UMOV UR5, UR13 ;  /* 0x0000000d00057c82 */ /* 0x000fe20008000000 */
[----:B------:R-:W-:Y:S02]  /*7df0*/  @UP2 USHF.R.U32.HI UR4, URZ, UR41, UR6 ;  /* 0x00000029ff042299 */ /* 0x000fe40008011606 */
[----:B------:R-:W-:Y:S02]  /*7e00*/  USHF.R.U32.HI UR5, URZ, UR53, UR5 ;  /* 0x00000035ff057299 */ /* 0x000fe40008011605 */
[----:B------:R-:W-:Y:S02]  /*7e10*/  UIMAD UR4, UR39, UR4, URZ ;  /* 0x00000004270472a4 */ /* 0x000fe4000f8e02ff */
[----:B------:R-:W-:Y:S02]  /*7e20*/  USEL UR5, UR37, UR5, !UP1 ;  /* 0x0000000525057287 */ /* 0x000fe4000c800000 */
[----:B------:R-:W-:Y:S01]  /*7e30*/  UISETP.GE.AND UP0, UPT, UR8, UR4, UPT ;  /* 0x000000040800728c */ /* 0x000fe2000bf06270 */
[----:B------:R-:W-:Y:S01]  /*7e40*/  UMOV UR6, UR11 ;  /* 0x0000000b00067c82 */ /* 0x000fe20008000000 */
[----:B------:R-:W-:Y:S02]  /*7e50*/  UIMAD.WIDE.U32 UR10, UR8, UR40, URZ ;  /* 0x00000028080a72a5 */ /* 0x000fe4000f8e00ff */
[----:B------:R-:W-:Y:S04]  /*7e60*/  @UP2 USHF.R.U32.HI UR9, URZ, UR41, UR6 ;  /* 0x00000029ff092299 */ /* 0x000fe80008011606 */
[----:B------:R-:W-:Y:S01]  /*7e70*/  UIMAD UR6, UR39, UR9, URZ ;  /* 0x00000009270672a4 */ /* 0x000fe2000f8e02ff */
[----:B------:R-:W-:Y:S03]  /*7e80*/  UMOV UR4, UR11 ;  /* 0x0000000b00047c82 */ /* 0x000fe60008000000 */
[----:B------:R-:W-:Y:S02]  /*7e90*/  UISETP.GE.OR UP0, UPT, UR5, UR6, UP0 ;  /* 0x000000060500728c */ /* 0x000fe40008706670 */
[----:B------:R-:W-:Y:S02]  /*7ea0*/  USHF.R.U32.HI UR4, URZ, UR41, UR4 ;  /* 0x00000029ff047299 */ /* 0x000fe40008011604 */
[----:B------:R-:W-:Y:S02]  /*7eb0*/  UIMAD.WIDE.U32 UR6, UR5, UR40, URZ ;  /* 0x00000028050672a5 */ /* 0x000fe4000f8e00ff */
[----:B------:R-:W-:Y:S02]  /*7ec0*/  USEL UR11, UR8, UR4, !UP2 ;  /* 0x00000004080b7287 */ /* 0x000fe4000d000000 */
[----:B------:R-:W-:Y:S02]  /*7ed0*/  UIADD3 UR6, UPT, UPT, -UR5, URZ, URZ ;  /* 0x000000ff05067290 */ /* 0x000fe4000fffe1ff */
[----:B------:R-:W-:Y:S02]  /*7ee0*/  UIADD3 UR10, UPT, UPT, -UR11, URZ, URZ ;  /* 0x000000ff0b0a7290 */ /* 0x000fe4000fffe1ff */
[----:B------:R-:W-:Y:S02]  /*7ef0*/  UIMAD UR6, UR42, UR6, UR37 ;  /* 0x000000062a0672a4 */ /* 0x000fe4000f8e0225 */
[----:B------:R-:W-:Y:S01]  /*7f00*/  UIMAD UR10, UR39, UR10, UR8 ;  /* 0x0000000a270a72a4 */ /* 0x000fe2000f8e0208 */
[----:B------:R-:W-:Y:S01]  /*7f10*/  @!UP0 UMOV UR4, UR7 ;  /* 0x0000000700048c82 */ /* 0x000fe20008000000 */
[----:B------:R-:W-:Y:S02]  /*7f20*/  UIADD3 UR7, UPT, UPT, -UR8, URZ, URZ ;  /* 0x000000ff08077290 */ /* 0x000fe4000fffe1ff */
[----:B------:R-:W-:Y:S04]  /*7f30*/  @!UP0 USHF.R.U32.HI UR4, URZ, UR41, UR4 ;  /* 0x00000029ff048299 */ /* 0x000fe80008011604 */
[----:B------:R-:W-:Y:S04]  /*7f40*/  @!UP0 USEL UR4, UR5, UR4, !UP2 ;  /* 0x0000000405048287 */ /* 0x000fe8000d000000 */
[----:B------:R-:W-:Y:S02]  /*7f50*/  @!UP0 UIMAD UR9, UR9, UR10, UR4 ;  /* 0x0000000a090982a4 */ /* 0x000fe4000f8e0204 */
[----:B------:R-:W-:Y:S02]  /*7f60*/  @!UP0 UIADD3 UR10, UPT, UPT, UR11, -UR4, URZ ;  /* 0x800000040b0a8290 */ /* 0x000fe4000fffe0ff */
[----:B------:R-:W-:Y:S02]  /*7f70*/  UIMAD UR4, UR54, UR7, UR36 ;  /* 0x00000007360472a4 */ /* 0x000fe4000f8e0224 */
[----:B------:R-:W-:Y:S03]  /*7f80*/  @!UP0 UIMAD UR8, UR10, UR39, UR5 ;  /* 0x000000270a0882a4 */ /* 0x000fe6000f8e0205 */
[----:B------:R-:W-:Y:S02]  /*7f90*/  @!UP0 UMOV UR5, UR9 ;  /* 0x0000000900058c82 */ /* 0x000fe40008000000 */
[----:B------:R-:W-:Y:S02]  /*7fa0*/  UIMAD UR37, UR5, UR42, UR6 ;  /* 0x0000002a052572a4 */ /* 0x000fe4000f8e0206 */
[----:B------:R-:W-:Y:S11]  /*7fb0*/  UIMAD UR36, UR8, UR54, UR4 ;  /* 0x00000036082472a4 */ /* 0x000ff6000f8e0204 */
[----:B------:R-:W-:Y:S01]  /*7fc0*/  @!UPT UIADD3 URZ, UPT, UPT, URZ, URZ, URZ ;  /* 0x000000fffffff290 */ /* 0x000fe2000fffe0ff */
.L_x_140:
[----:B------:R-:W-:Y:S01]  /*7fd0*/  UISETP.NE.AND UP0, UPT, UR38, 0x1, UPT ;  /* 0x000000012600788c */ /* 0x000fe2000bf05270 */
[----:B------:R-:W-:Y:S01]  /*7fe0*/  @P0 SHF.R.U32.HI R4, RZ, 0x10, R5 ;  /* 0x00000010ff040819 */ /* 0x000fe20000011605 */
[----:B------:R-:W-:Y:S02]  /*7ff0*/  UIADD3 UR11, UPT, UPT, UR44, 0x400, URZ ;  /* 0x000004002c0b7890 */ /* 0x000fe4000fffe0ff */
[----:B------:R-:W-:Y:S01]  /*8000*/  USHF.L.U32 UR45, UR19, 0x7, URZ ;  /* 0x00000007132d7899 */ /* 0x000fe200080006ff */
[----:B------:R-:W-:Y:S06]  /*8010*/  @P0 R2UR UR57, R4 ;  /* 0x00000000043902ca */ /* 0x000fec00000e0000 */
[----:B------:R-:W1:Y:S01]  /*8020*/  @!UP0 LDCU.128 UR12, c[0x0][0xc10] ;  /* 0x00018200ff0c87ac */ /* 0x000e620008000c00 */
[----:B------:R-:W2:Y:S01]  /*8030*/  @!UP0 LDCU UR5, c[0x0][0xc0c] ;  /* 0x00018180ff0587ac */ /* 0x000ea20008000800 */
[----:B------:R-:W3:Y:S01]  /*8040*/  @!UP0 LDCU UR10, c[0x0][0xc20] ;  /* 0x00018400ff0a87ac */ /* 0x000ee20008000800 */
[----:B-1----:R-:W-:Y:S02]  /*8050*/  UIMAD.WIDE.U32 UR8, UR37, UR12, URZ ;  /* 0x0000000c250872a5 */ /* 0x002fe4000f8e00ff */
[----:B------:R-:W-:Y:S02]  /*8060*/  UIMAD.WIDE.U32 UR6, UR36, UR15, URZ ;  /* 0x0000000f240672a5 */ /* 0x000fe4000f8e00ff */
[----:B------:R-:W-:Y:S03]  /*8070*/  @!UP0 UISETP.NE.AND UP1, UPT, UR14, 0x1, UPT ;  /* 0x000000010e00888c */ /* 0x000fe6000bf25270 */
[----:B------:R-:W-:Y:S01]  /*8080*/  @!UP0 UMOV UR4, UR9 ;  /* 0x0000000900048c82 */ /* 0x000fe20008000000 */
[----:B--2---:R-:W-:Y:S02]  /*8090*/  @!UP0 UISETP.NE.AND UP2, UPT, UR5, 0x1, UPT ;  /* 0x000000010500888c */ /* 0x004fe4000bf45270 */
[----:B------:R-:W-:Y:S01]  /*80a0*/  @!UP0 USHF.R.U32.HI UR4, URZ, UR13, UR4 ;  /* 0x0000000dff048299 */ /* 0x000fe20008011604 */
[----:B------:R-:W-:Y:S02]  /*80b0*/  @!UP0 UMOV UR6, UR7 ;  /* 0x0000000700068c82 */ /* 0x000fe40008000000 */
[----:B---3--:R-:W-:Y:S02]  /*80c0*/  @!UP0 USHF.R.U32.HI UR6, URZ, UR10, UR6 ;  /* 0x0000000aff068299 */ /* 0x008fe40008011606 */
[----:B------:R-:W-:Y:S02]  /*80d0*/  @!UP0 USEL UR7, UR37, UR4, !UP2 ;  /* 0x0000000425078287 */ /* 0x000fe4000d000000 */
[----:B------:R-:W-:Y:S04]  /*80e0*/  @!UP0 USEL UR6, UR36, UR6, !UP1 ;  /* 0x0000000624068287 */ /* 0x000fe8000c800000 */
[----:B------:R-:W-:Y:S02]  /*80f0*/  @!UP0 UIADD3 UR4, UPT, UPT, -UR7, UR6, URZ ;  /* 0x0000000607048290 */ /* 0x000fe4000fffe1ff */
[----:B------:R-:W-:Y:S02]  /*8100*/  @!UP0 UIADD3 UR6, UPT, UPT, UR7, -UR6, URZ ;  /* 0x8000000607068290 */ /* 0x000fe4000fffe0ff */
[----:B------:R-:W-:Y:S02]  /*8110*/  @!UP0 UIMAD UR37, UR4, UR5, UR37 ;  /* 0x00000005042582a4 */ /* 0x000fe4000f8e0225 */
[----:B------:R-:W-:Y:S02]  /*8120*/  @!UP0 UIMAD UR36, UR6, UR14, UR36 ;  /* 0x0000000e062482a4 */ /* 0x000fe4000f8e0224 */
[----:B------:R-:W-:Y:S09]  /*8130*/  ULOP3.LUT UP0, URZ, UR11, 0x90, URZ, 0xc0, !UPT ;  /* 0x000000900bff7892 */ /* 0x000ff2000f80c0ff */
[----:B------:R-:W-:Y:S05]  /*8140*/  BRA.U !UP0, `(.L_x_141) ;  /* 0x0000000108407547 */ /* 0x000fea000b800000 */
[----:B------:R-:W1:Y:S01]  /*8150*/  LDCU.64 UR8, c[0x4][0x80] ;  /* 0x01001000ff0877ac */ /* 0x000e620008000a00 */
[----:B------:R-:W-:Y:S01]  /*8160*/  MOV R15, 0x0 ;  /* 0x00000000000f7802 */ /* 0x000fe20000000f00 */
[----:B------:R-:W-:Y:S02]  /*8170*/  HFMA2 R12, -RZ, RZ, 0, 5.9604644775390625e-08 ;  /* 0x00000001ff0c7431 */ /* 0x000fe400000001ff */
[----:B------:R-:W-:Y:S02]  /*8180*/  IMAD.MOV.U32 R8, RZ, RZ, 0x70 ;  /* 0x00000070ff087424 */ /* 0x000fe400078e00ff */
[----:B------:R-:W-:Y:S01]  /*8190*/  IMAD.MOV.U32 R13, RZ, RZ, RZ ;  /* 0x000000ffff0d7224 */ /* 0x000fe200078e00ff */
[----:B------:R-:W2:Y:S01]  /*81a0*/  LDCU.64 UR6, c[0x4][0x88] ;  /* 0x01001100ff0677ac */ /* 0x000ea20008000a00 */
[----:B------:R-:W3:Y:S01]  /*81b0*/  LDC.64 R14, c[0x4][R15] ;  /* 0x010000000f0e7b82 */ /* 0x000ee20000000a00 */
[----:B------:R-:W4:Y:S01]  /*81c0*/  LDCU.64 UR4, c[0x4][0x8] ;  /* 0x01000100ff0477ac */ /* 0x000f220008000a00 */
[----:B-1----:R-:W-:Y:S01]  /*81d0*/  MOV R5, UR9 ;  /* 0x0000000900057c02 */ /* 0x002fe20008000f00 */
[----:B------:R-:W-:Y:S01]  /*81e0*/  IMAD.U32 R4, RZ, RZ, UR8 ;  /* 0x00000008ff047e24 */ /* 0x000fe2000f8e00ff */
[----:B--2---:R-:W-:Y:S01]  /*81f0*/  MOV R7, UR7 ;  /* 0x0000000700077c02 */ /* 0x004fe20008000f00 */
[----:B------:R-:W-:Y:S01]  /*8200*/  IMAD.U32 R6, RZ, RZ, UR6 ;  /* 0x00000006ff067e24 */ /* 0x000fe2000f8e00ff */
[----:B----4-:R-:W-:Y:S01]  /*8210*/  MOV R11, UR5 ;  /* 0x00000005000b7c02 */ /* 0x010fe20008000f00 */
[----:B------:R-:W-:Y:S02]  /*8220*/  IMAD.U32 R10, RZ, RZ, UR4 ;  /* 0x00000004ff0a7e24 */ /* 0x000fe4000f8e00ff */
[----:B------:R-:W-:Y:S07]  /*8230*/  LEPC R20, `(.L_x_141) ;  /* 0x000000001014794e */ /* 0x000fee0000000000 */
[----:B---3-5:R-:W-:Y:S05]  /*8240*/  CALL.ABS.NOINC R14 ;  /* 0x000000000e007343 */ /* 0x028fea0003c00000 */
.L_x_141:
[----:B------:R-:W-:Y:S01]  /*8250*/  LOP3.LUT P0, RZ, R96, 0x90, RZ, 0xc0, !PT ;  /* 0x0000009060ff7812 */ /* 0x000fe2000780c0ff */
[----:B------:R-:W-:Y:S11]  /*8260*/  BSSY.RECONVERGENT B6, `(.L_x_142) ;  /* 0x0000013000067945 */ /* 0x000ff60003800200 */
[----:B------:R-:W-:Y:S01]  /*8270*/  @!UPT UIADD3 URZ, UPT, UPT, URZ, URZ, URZ ;  /* 0x000000fffffff290 */ /* 0x000fe2000fffe0ff */
[----:B------:R-:W-:Y:S05]  /*8280*/  @!P0 BRA `(.L_x_143) ;  /* 0x0000000000408947 */ /* 0x000fea0003800000 */
        /* <DEDUP_REMOVED lines=16> */
.L_x_143:
[----:B------:R-:W-:Y:S05]  /*8390*/  BSYNC.RECONVERGENT B6 ;  /* 0x0000000000067941 */ /* 0x000fea0003800200 */
.L_x_142:
[----:B------:R-:W-:Y:S01]  /*83a0*/  R2UR UR4, R90 ;  /* 0x000000005a0472ca */ /* 0x000fe200000e0000 */
[----:B------:R-:W-:Y:S01]  /*83b0*/  UISETP.NE.U32.AND UP0, UPT, UR58, URZ, UPT ;  /* 0x000000ff3a00728c */ /* 0x000fe2000bf05070 */
[----:B------:R-:W-:Y:S02]  /*83c0*/  ISETP.NE.U32.AND P4, PT, R84, RZ, PT ;  /* 0x000000ff5400720c */ /* 0x000fe40003f85070 */
[----:B------:R-:W-:Y:S01]  /*83d0*/  ISETP.NE.U32.AND P2, PT, RZ, UR50, PT ;  /* 0x00000032ff007c0c */ /* 0x000fe2000bf45070 */
[----:B------:R-:W-:Y:S01]  /*83e0*/  UISETP.NE.AND.EX UP1, UPT, UR59, URZ, UPT, UP0 ;  /* 0x000000ff3b00728c */ /* 0x000fe2000bf25300 */
[----:B------:R-:W-:Y:S01]  /*83f0*/  ISETP.NE.AND.EX P4, PT, R85, RZ, PT, P4 ;  /* 0x000000ff5500720c */ /* 0x000fe20003f85340 */
[----:B------:R-:W-:Y:S01]  /*8400*/  UPLOP3.LUT UP0, UPT, UPT, UPT, UPT, 0x40, 0x4 ;  /* 0x000000000004789c */ /* 0x000fe20003f0e870 */
[----:B------:R-:W-:Y:S05]  /*8410*/  ISETP.NE.AND.EX P2, PT, RZ, UR51, PT, P2 ;  /* 0x00000033ff007c0c */ /* 0x000fea000bf45320 */
[----:B------:R-:W-:Y:S06]  /*8420*/  UISETP.NE.AND UP2, UPT, UR4, URZ, UPT ;  /* 0x000000ff0400728c */ /* 0x000fec000bf45270 */
[----:B------:R-:W-:Y:S05]  /*8430*/  PLOP3.LUT P1, PT, PT, PT, UP2, 0x80, 0x8 ;  /* 0x000000000008781c */ /* 0x000fea0003f2f028 */
[----:B------:R-:W-:Y:S06]  /*8440*/  @UP2 UPLOP3.LUT UP0, UPT, UPT, UPT, UP1, 0x80, 0x8 ;  /* 0x000000000008289c */ /* 0x000fec0003f0f010 */
[----:B------:R-:W-:Y:S01]  /*8450*/  PLOP3.LUT P0, PT, PT, PT, UP0, 0x80, 0x8 ;  /* 0x000000000008781c */ /* 0x000fe20003f0f008 */
[----:B------:R-:W-:Y:S01]  /*8460*/  @!UPT UIADD3 URZ, UPT, UPT, URZ, URZ, URZ ;  /* 0x000000fffffff290 */ /* 0x000fe2000fffe0ff */
[----:B------:R-:W-:Y:S11]  /*8470*/  BRA.U !UP1, `(.L_x_144) ;  /* 0x00000001093c7547 */ /* 0x000ff6000b800000 */
[----:B------:R-:W-:Y:S01]  /*8480*/  UISETP.NE.U32.AND UP0, UPT, UR50, URZ, UPT ;  /* 0x000000ff3200728c */ /* 0x000fe2000bf05070 */
[----:B------:R-:W-:Y:S01]  /*8490*/  HFMA2 R0, -RZ, RZ, 0, 5.9604644775390625e-08 ;  /* 0x00000001ff007431 */ /* 0x000fe200000001ff */
[----:B------:R-:W1:Y:S01]  /*84a0*/  LDCU.64 UR8, c[0x0][0x358] ;  /* 0x00006b00ff0877ac */ /* 0x000e620008000a00 */
[----:B------:R-:W-:Y:S01]  /*84b0*/  IMAD.MOV.U32 R86, RZ, RZ, 0x1 ;  /* 0x00000001ff567424 */ /* 0x000fe200078e00ff */
[----:B------:R-:W-:Y:S06]  /*84c0*/  UISETP.NE.AND.EX UP0, UPT, UR51, URZ, UPT, UP0 ;  /* 0x000000ff3300728c */ /* 0x000fec000bf05300 */
[----:B------:R-:W-:Y:S05]  /*84d0*/  PLOP3.LUT P3, PT, PT, PT, UP0, 0x80, 0x8 ;  /* 0x000000000008781c */ /* 0x000fea0003f6f008 */
[----:B------:R-:W2:Y:S01]  /*84e0*/  @UP0 LDCU.64 UR4, c[0x0][0x988] ;  /* 0x00013100ff0407ac */ /* 0x000ea20008000a00 */
[----:B------:R-:W-:Y:S07]  /*84f0*/  @UP0 UIMAD UR6, UR46, UR58, URZ ;  /* 0x0000003a2e0602a4 */ /* 0x000fee000f8e02ff */
[----:B------:R-:W-:Y:S01]  /*8500*/  @!P3 PRMT R86, R0, 0x7610, R86 ;  /* 0x000076100056b816 */ /* 0x000fe20000000056 */
[----:B--2---:R-:W-:Y:S06]  /*8510*/  @UP0 UIMAD.WIDE UR4, UR6, 0x4, UR4 ;  /* 0x00000004060408a5 */ /* 0x004fec000f8e0204 */
[----:B------:R-:W-:Y:S01]  /*8520*/  IMAD.U32 R4, RZ, RZ, UR4 ;  /* 0x00000004ff047e24 */ /* 0x000fe2000f8e00ff */
[----:B------:R-:W-:Y:S04]  /*8530*/  MOV R5, UR5 ;  /* 0x0000000500057c02 */ /* 0x000fe80008000f00 */
[----:B------:R-:W2:Y:S01]  /*8540*/  @!UP0 LDCU UR4, c[0x0][0x980] ;  /* 0x00013000ff0487ac */ /* 0x000ea20008000800 */
[----:B-1---5:R1:W5:Y:S02]  /*8550*/  @P3 LDG.E R41, desc[UR8][R4.64] ;  /* 0x0000000804293981 */ /* 0x022364000c1e1900 */
[----:B-12---:R-:W-:Y:S02]  /*8560*/  @!P3 IMAD.U32 R41, RZ, RZ, UR4 ;  /* 0x00000004ff29be24 */ /* 0x006fe4000f8e00ff */
.L_x_144:
[----:B------:R-:W-:Y:S05]  /*8570*/  @!P4 BRA `(.L_x_145) ;  /* 0x000000000024c947 */ /* 0x000fea0003800000 */
[----:B------:R-:W-:Y:S01]  /*8580*/  ISETP.NE.U32.AND P3, PT, R74, RZ, PT ;  /* 0x000000ff4a00720c */ /* 0x000fe20003f65070 */
[----:B------:R-:W1:Y:S03]  /*8590*/  LDCU.64 UR4, c[0x0][0x358] ;  /* 0x00006b00ff0477ac */ /* 0x000e660008000a00 */
[----:B------:R-:W-:Y:S11]  /*85a0*/  ISETP.NE.AND.EX P3, PT, R75, RZ, PT, P3 ;  /* 0x000000ff4b00720c */ /* 0x000ff60003f65330 */
[----:B------:R-:W-:Y:S02]  /*85b0*/  @!UPT UIADD3 URZ, UPT, UPT, URZ, URZ, URZ ;  /* 0x000000fffffff290 */ /* 0x000fe4000fffe0ff */
[----:B------:R-:W2:Y:S01]  /*85c0*/  @P3 LDC.64 R4, c[0x0][0x9a8] ;  /* 0x00026a00ff043b82 */ /* 0x000ea20000000a00 */
[----:B------:R-:W-:Y:S04]  /*85d0*/  @P3 IMAD R0, R84, UR46, RZ ;  /* 0x0000002e54003c24 */ /* 0x000fe8000f8e02ff */
[----:B--2---:R-:W-:Y:S05]  /*85e0*/  @P3 IMAD.WIDE R4, R0, 0x4, R4 ;  /* 0x0000000400043825 */ /* 0x004fea00078e0204 */
[----:B-1---5:R1:W5:Y:S02]  /*85f0*/  @P3 LDG.E R38, desc[UR4][R4.64] ;  /* 0x0000000404263981 */ /* 0x022364000c1e1900 */
[----:B-1----:R-:W2:Y:S02]  /*8600*/  @!P3 LDC R38, c[0x0][0x9a0] ;  /* 0x00026800ff26bb82 */ /* 0x002ea40000000800 */
.L_x_145:
[----:B-----5:R-:W-:Y:S01]  /*8610*/  FSETP.NEU.AND P4, PT, R41, RZ, PT ;  /* 0x000000ff2900720b */ /* 0x020fe20003f8d000 */
[----:B------:R-:W1:Y:S01]  /*8620*/  LDCU.128 UR12, c[0x0][0xb90] ;  /* 0x00017200ff0c77ac */ /* 0x000e620008000c00 */
[----:B------:R-:W-:Y:S01]  /*8630*/  SEL R6, RZ, 0xffffffff, P2 ;  /* 0xffffffffff067807 */ /* 0x000fe20001000000 */
[----:B------:R-:W-:Y:S01]  /*8640*/  BSSY B1, `(.L_x_146) ;  /* 0x000005b000017945 */ /* 0x000fe20003800000 */
[----:B------:R-:W-:Y:S01]  /*8650*/  LOP3.LUT P3, RZ, R86, 0xff, RZ, 0xc0, !PT ;  /* 0x000000ff56ff7812 */ /* 0x000fe2000786c0ff */
[----:B------:R-:W-:Y:S01]  /*8660*/  IMAD.MOV.U32 R109, RZ, RZ, 0x1 ;  /* 0x00000001ff6d7424 */ /* 0x000fe200078e00ff */
[----:B------:R-:W-:Y:S01]  /*8670*/  @P1 SEL R3, RZ, 0xffffffff, P4 ;  /* 0xffffffffff031807 */ /* 0x000fe20002000000 */
[----:B------:R-:W-:Y:S01]  /*8680*/  IMAD.IADD R39, R37, 0x1, R2 ;  /* 0x0000000125277824 */ /* 0x000fe200078e0202 */
[----:B------:R-:W-:Y:S01]  /*8690*/  LEA R0, R92, UR44, 0x3 ;  /* 0x0000002c5c007c11 */ /* 0x000fe2000f8e18ff */
[----:B------:R-:W-:Y:S01]  /*86a0*/  USHF.L.U32 UR8, UR48, 0x6, URZ ;  /* 0x0000000630087899 */ /* 0x000fe200080006ff */
[----:B------:R-:W-:Y:S01]  /*86b0*/  @P0 SEL R3, R6, R3, !P3 ;  /* 0x0000000306030207 */ /* 0x000fe20005800000 */
[----:B------:R-:W-:Y:S01]  /*86c0*/  UISETP.NE.AND UP0, UPT, UR60, 0x1, UPT ;  /* 0x000000013c00788c */ /* 0x000fe2000bf05270 */
[----:B------:R-:W-:Y:S01]  /*86d0*/  LEA R103, R36, UR44, 0x3 ;  /* 0x0000002c24677c11 */ /* 0x000fe2000f8e18ff */
[----:B------:R-:W-:Y:S01]  /*86e0*/  UIMAD.WIDE.U32 UR4, UR8, UR61, URZ ;  /* 0x0000003d080472a5 */ /* 0x000fe2000f8e00ff */
[----:B------:R-:W-:Y:S01]  /*86f0*/  @P1 LOP3.LUT R3, R3, 0x1, RZ, 0xc0, !PT ;  /* 0x0000000103031812 */ /* 0x000fe200078ec0ff */
[----:B------:R-:W3:Y:S01]  /*8700*/  LDCU UR9, c[0x0][0xba0] ;  /* 0x00017400ff0977ac */ /* 0x000ee20008000800 */
[----:B------:R-:W-:Y:S01]  /*8710*/  SHF.L.U32 R4, R94, 0x1f, RZ ;  /* 0x0000001f5e047819 */ /* 0x000fe200000006ff */
[----:B------:R-:W-:Y:S01]  /*8720*/  IMAD.U32 R102, RZ, RZ, UR8 ;  /* 0x00000008ff667e24 */ /* 0x000fe2000f8e00ff */
[----:B------:R-:W-:Y:S01]  /*8730*/  ISETP.NE.U32.OR P6, PT, R3, 0x1, !P1 ;  /* 0x000000010300780c */ /* 0x000fe20004fc5470 */
[----:B------:R-:W-:Y:S01]  /*8740*/  USHF.R.U32.HI UR5, URZ, UR62, UR5 ;  /* 0x0000003eff057299 */ /* 0x000fe20008011605 */
[----:B------:R-:W-:Y:S02]  /*8750*/  PLOP3.LUT P2, PT, PT, PT, UP1, 0x80, 0x8 ;  /* 0x000000000008781c */ /* 0x000fe40003f4f018 */
[----:B------:R-:W-:Y:S02]  /*8760*/  CS2R R82, SRZ ;  /* 0x0000000000527805 */ /* 0x000fe4000001ff00 */
[----:B------:R-:W-:Y:S01]  /*8770*/  SEL R3, RZ, 0xffffffff, P4 ;  /* 0xffffffffff037807 */ /* 0x000fe20002000000 */
[----:B------:R-:W-:Y:S01]  /*8780*/  USEL UR5, UR8, UR5, !UP0 ;  /* 0x0000000508057287 */ /* 0x000fe2000c000000 */
[----:B------:R-:W-:Y:S01]  /*8790*/  P2R R104, PR, RZ, 0x40 ;  /* 0x00000040ff687803 */ /* 0x000fe20000000000 */
[----:B------:R-:W-:Y:S01]  /*87a0*/  UISETP.NE.AND UP0, UPT, UR63, 0x1, UPT ;  /* 0x000000013f00788c */ /* 0x000fe2000bf05270 */
[----:B------:R-:W-:Y:S02]  /*87b0*/  CS2R R80, SRZ ;  /* 0x0000000000507805 */ /* 0x000fe4000001ff00 */
[----:B------:R-:W-:Y:S02]  /*87c0*/  CS2R R78, SRZ ;  /* 0x00000000004e7805 */ /* 0x000fe4000001ff00 */
[----:B------:R-:W-:Y:S01]  /*87d0*/  CS2R R76, SRZ ;  /* 0x00000000004c7805 */ /* 0x000fe2000001ff00 */
[----:B------:R-:W-:Y:S01]  /*87e0*/  IMAD R5, RZ, RZ, -UR5 ;  /* 0x80000005ff057e24 */ /* 0x000fe2000f8e02ff */
[----:B------:R-:W-:Y:S01]  /*87f0*/  @P6 SHF.L.U32 R7, R91, 0x1f, RZ ;  /* 0x0000001f5b076819 */ /* 0x000fe200000006ff */
[----:B------:R-:W-:Y:S01]  /*8800*/  IMAD.U32 R101, RZ, RZ, UR5 ;  /* 0x00000005ff657e24 */ /* 0x000fe2000f8e00ff */
[----:B-1----:R-:W-:Y:S01]  /*8810*/  UIMAD.WIDE.U32 UR6, UR5, UR12, URZ ;  /* 0x0000000c050672a5 */ /* 0x002fe2000f8e00ff */
[----:B------:R-:W-:Y:S01]  /*8820*/  @P2 SEL R3, R6, R3, !P3 ;  /* 0x0000000306032207 */ /* 0x000fe20005800000 */
[----:B------:R-:W1:Y:S01]  /*8830*/  @P6 SYNCS.PHASECHK.TRANS64.TRYWAIT P1, [R0+URZ+0x340], R7 ;  /* 0x00034007000065a7 */ /* 0x000e6200080211ff */
[----:B------:R-:W-:Y:S02]  /*8840*/  IMAD R102, R5, UR60, R102 ;  /* 0x0000003c05667c24 */ /* 0x000fe4000f8e0266 */
[----:B------:R-:W-:Y:S02]  /*8850*/  LOP3.LUT R3, R3, 0x1, RZ, 0xc0, !PT ;  /* 0x0000000103037812 */ /* 0x000fe400078ec0ff */
[----:B------:R-:W-:Y:S02]  /*8860*/  UMOV UR4, UR7 ;  /* 0x0000000700047c82 */ /* 0x000fe40008000000 */
[----:B------:R-:W-:Y:S01]  /*8870*/  USHF.R.U32.HI UR4, URZ, UR13, UR4 ;  /* 0x0000000dff047299 */ /* 0x000fe20008011604 */
[----:B------:R-:W-:Y:S03]  /*8880*/  ISETP.NE.U32.AND P5, PT, R3, 0x1, PT ;  /* 0x000000010300780c */ /* 0x000fe60003fa5070 */
[----:B------:R-:W-:Y:S01]  /*8890*/  USEL UR4, UR5, UR4, !UP0 ;  /* 0x0000000405047287 */ /* 0x000fe2000c000000 */
[----:B------:R-:W-:Y:S01]  /*88a0*/  P2R R110, PR, RZ, 0x20 ;  /* 0x00000020ff6e7803 */ /* 0x000fe20000000000 */
[----:B------:R-:W-:Y:S02]  /*88b0*/  UISETP.NE.AND UP0, UPT, UR14, 0x1, UPT ;  /* 0x000000010e00788c */ /* 0x000fe4000bf05270 */
[----:B------:R-:W-:Y:S01]  /*88c0*/  UIMAD.WIDE.U32 UR6, UR4, UR15, URZ ;  /* 0x0000000f040672a5 */ /* 0x000fe2000f8e00ff */
[----:B------:R4:W2:Y:S01]  /*88d0*/  SYNCS.PHASECHK.TRANS64.TRYWAIT P0, [R103+URZ+0x380], R4 ;  /* 0x00038004670075a7 */ /* 0x0008a200080011ff */
[----:B------:R-:W-:Y:S02]  /*88e0*/  IMAD.U32 R100, RZ, RZ, UR4 ;  /* 0x00000004ff647e24 */ /* 0x000fe4000f8e00ff */
[----:B------:R-:W-:Y:S01]  /*88f0*/  IMAD.U32 R99, RZ, RZ, UR4 ;  /* 0x00000004ff637e24 */ /* 0x000fe2000f8e00ff */
[----:B------:R-:W-:Y:S01]  /*8900*/  PLOP3.LUT P2, PT, PT, PT, UP0, 0x80, 0x8 ;  /* 0x000000000008781c */ /* 0x000fe20003f4f008 */
[----:B------:R-:W-:Y:S01]  /*8910*/  IMAD R8, RZ, RZ, -UR4 ;  /* 0x80000004ff087e24 */ /* 0x000fe2000f8e02ff */
[----:B------:R-:W-:Y:S02]  /*8920*/  UMOV UR6, UR7 ;  /* 0x0000000700067c82 */ /* 0x000fe40008000000 */
[----:B---3--:R-:W-:Y:S01]  /*8930*/  USHF.R.U32.HI UR6, URZ, UR9, UR6 ;  /* 0x00000009ff067299 */ /* 0x008fe20008011606 */
[----:B------:R-:W-:Y:S05]  /*8940*/  IMAD R101, R8, UR63, R101 ;  /* 0x0000003f08657c24 */ /* 0x000fea000f8e0265 */
[----:B------:R-:W-:Y:S05]  /*8950*/  SEL R100, R100, UR6, !P2 ;  /* 0x0000000664647c07 */ /* 0x000fea000d000000 */
[----:B------:R-:W-:Y:S04]  /*8960*/  IMAD.MOV R6, RZ, RZ, -R100 ;  /* 0x000000ffff067224 */ /* 0x000fe800078e0a64 */
[----:B------:R-:W-:Y:S01]  /*8970*/  IMAD R99, R6, UR14, R99 ;  /* 0x0000000e06637c24 */ /* 0x000fe2000f8e0263 */
[----:B-1----:R-:W-:Y:S01]  /*8980*/  @P6 SEL R109, RZ, 0x1, !P1 ;  /* 0x00000001ff6d6807 */ /* 0x002fe20004800000 */
[----:B----4-:R-:W-:Y:S06]  /*8990*/  @!P6 BRA `(.L_x_147) ;  /* 0x000000000094e947 */ /* 0x010fec0003800000 */
[----:B------:R-:W-:Y:S01]  /*89a0*/  @P5 IMAD R6, R92, 0x1000, R95 ;  /* 0x000010005c065824 */ /* 0x000fe200078e025f */
[----:B------:R-:W-:Y:S01]  /*89b0*/  LOP3.LUT P6, RZ, R73, 0x80, RZ, 0xc0, !PT ;  /* 0x0000008049ff7812 */ /* 0x000fe200078cc0ff */
[----:B------:R-:W1:Y:S01]  /*89c0*/  S2R R2, SR_CgaCtaId ;  /* 0x0000000000027919 */ /* 0x000e620000008800 */
[----:B------:R-:W-:Y:S01]  /*89d0*/  ISETP.NE.AND P2, PT, R109, RZ, PT ;  /* 0x000000ff6d00720c */ /* 0x000fe20003f45270 */
[----:B------:R-:W-:Y:S01]  /*89e0*/  @P5 VIADD R5, R6, UR44 ;  /* 0x0000002c06055c36 */ /* 0x000fe20008000000 */
[----:B------:R-:W-:Y:S01]  /*89f0*/  PLOP3.LUT P1, PT, PT, PT, PT, 0x8, 0x80 ;  /* 0x000000000080781c */ /* 0x000fe20003f2e170 */
[----:B------:R-:W-:Y:S01]  /*8a00*/  BSSY B0, `(.L_x_148) ;  /* 0x000000d000007945 */ /* 0x000fe20003800000 */
[----:B------:R-:W-:Y:S01]  /*8a10*/  @P5 PLOP3.LUT P1, PT, P6, PT, PT, 0x80, 0x8 ;  /* 0x000000000008581c */ /* 0x000fe2000372f070 */
[C---:B------:R-:W-:Y:S01]  /*8a20*/  @P5 VIADD R3, R5.reuse, 0x400 ;  /* 0x0000040005035836 */ /* 0x040fe20000000000 */
[----:B------:R-:W-:Y:S01]  /*8a30*/  CS2R R78, SRZ ;  /* 0x00000000004e7805 */ /* 0x000fe2000001ff00 */
[----:B------:R-:W-:Y:S01]  /*8a40*/  @P5 VIADD R5, R5, 0x410 ;  /* 0x0000041005055836 */ /* 0x000fe20000000000 */
[----:B------:R-:W-:Y:S02]  /*8a50*/  CS2R R76, SRZ ;  /* 0x00000000004c7805 */ /* 0x000fe4000001ff00 */
[----:B------:R-:W-:Y:S02]  /*8a60*/  CS2R R82, SRZ ;  /* 0x0000000000527805 */ /* 0x000fe4000001ff00 */
[----:B------:R-:W-:Y:S05]  /*8a70*/  CS2R R80, SRZ ;  /* 0x0000000000507805 */ /* 0x000fea000001ff00 */
[----:B------:R-:W-:Y:S01]  /*8a80*/  @P1 VIADD R5, R3, 0xfffffff0 ;  /* 0xfffffff003051836 */ /* 0x000fe20000000000 */
[----:B------:R-:W-:Y:S06]  /*8a90*/  @P2 BRA `(.L_x_149) ;  /* 0x00000000000c2947 */ /* 0x000fec0003800000 */
[----:B------:R-:W-:Y:S04]  /*8aa0*/  SHF.L.U32 R3, R91, 0x1f, RZ ;  /* 0x0000001f5b037819 */ /* 0x000fe800000006ff */
[----:B------:R-:W3:Y:S02]  /*8ab0*/  SYNCS.PHASECHK.TRANS64.TRYWAIT P1, [R0+URZ+0x340], R3 ;  /* 0x00034003000075a7 */ /* 0x000ee400080211ff */
[----:B---3--:R-:W-:Y:S05]  /*8ac0*/  @!P1 BRA `(.L_x_150) ;  /* 0x0000003400a49947 */ /* 0x008fea0003800000 */
.L_x_149:
[----:B------:R-:W-:Y:S05]  /*8ad0*/  BSYNC B0 ;  /* 0x0000000000007941 */ /* 0x000fea0003800000 */
.L_x_148:
[----:B------:R-:W-:Y:S01]  /*8ae0*/  ISETP.NE.AND P1, PT, R110, RZ, PT ;  /* 0x000000ff6e00720c */ /* 0x000fe20003f25270 */
[----:B---3--:R-:W-:Y:S02]  /*8af0*/  VIADD R3, R0, 0x350 ;  /* 0x0000035000037836 */ /* 0x008fe40000000000 */
[----:B------:R-:W-:Y:S03]  /*8b00*/  VIADD R92, R92, 0x1 ;  /* 0x000000015c5c7836 */ /* 0x000fe60000000000 */
[----:B-1----:R-:W-:Y:S07]  /*8b10*/  PRMT R2, R2, 0x654, R3 ;  /* 0x0000065402027816 */ /* 0x002fee0000000003 */
[----:B------:R1:W3:Y:S04]  /*8b20*/  @P1 LDS.128 R76, [R6+UR44+0x400] ;  /* 0x0004002c064c1984 */ /* 0x0002e80008000c00 */
[----:B------:R1:W4:Y:S01]  /*8b30*/  @P1 LDS.128 R80, [R5] ;  /* 0x0000000005501984 */ /* 0x0003220000000c00 */
[C---:B------:R-:W-:Y:S01]  /*8b40*/  ISETP.NE.AND P1, PT, R92.reuse, 0x2, PT ;  /* 0x000000025c00780c */ /* 0x040fe20003f25270 */
[----:B------:R-:W-:Y:S01]  /*8b50*/  @!PT LDS RZ, [RZ] ;  /* 0x00000000fffff984 */ /* 0x000fe20000000800 */
[----:B------:R-:W-:Y:S01]  /*8b60*/  @!PT LDS RZ, [RZ] ;  /* 0x00000000fffff984 */ /* 0x000fe20000000800 */
[----:B------:R-:W-:Y:S01]  /*8b70*/  @!PT LDS RZ, [RZ] ;  /* 0x00000000fffff984 */ /* 0x000fe20000000800 */
[----:B------:R-:W-:Y:S01]  /*8b80*/  @!PT LDS RZ, [RZ] ;  /* 0x00000000fffff984 */ /* 0x000fe20000000800 */
[----:B------:R5:W-:Y:S06]  /*8b90*/  MEMBAR.ALL.CTA ;  /* 0x0000000000007992 */ /* 0x000bec0000008000 */
[----:B-----5:R-:W5:Y:S01]  /*8ba0*/  FENCE.VIEW.ASYNC.S ;  /* 0x00000000000073c6 */ /* 0x020f620000000000 */
[----:B------:R-:W-:Y:S02]  /*8bb0*/  SEL R0, RZ, 0x1, P1 ;  /* 0x00000001ff007807 */ /* 0x000fe40000800000 */
[----:B------:R-:W-:Y:S02]  /*8bc0*/  SEL R92, R92, RZ, P1 ;  /* 0x000000ff5c5c7207 */ /* 0x000fe40000800000 */
[----:B------:R-:W-:Y:S01]  /*8bd0*/  LOP3.LUT R91, R91, R0, RZ, 0x3c, !PT ;  /* 0x000000005b5b7212 */ /* 0x000fe200078e3cff */
[----:B-----5:R1:W-:Y:S06]  /*8be0*/  SYNCS.ARRIVE.TRANS64.RED.A1T0 RZ, [R2+URZ], RZ ;  /* 0x000000ff02ff79a7 */ /* 0x0203ec00081004ff */
.L_x_147:
[----:B------:R-:W-:Y:S05]  /*8bf0*/  BSYNC B1 ;  /* 0x0000000000017941 */ /* 0x000fea0003800000 */
.L_x_146:
[----:B------:R-:W-:Y:S04]  /*8c00*/  SHF.R.U32.HI R0, RZ, 0x15, R39 ;  /* 0x00000015ff007819 */ /* 0x000fe80000011627 */
[----:B------:R-:W-:Y:S01]  /*8c10*/  LOP3.LUT P1, RZ, R0, 0x3, R87, 0x48, !PT ;  /* 0x0000000300ff7812 */ /* 0x000fe20007824857 */
[----:B------:R-:W-:Y:S01]  /*8c20*/  @!UPT UIADD3 URZ, UPT, UPT, URZ, URZ, URZ ;  /* 0x000000fffffff290 */ /* 0x000fe2000fffe0ff */
[----:B--2---:R-:W-:Y:S11]  /*8c30*/  @P0 BRA `(.L_x_151) ;  /* 0x0000000000080947 */ /* 0x004ff60003800000 */
[----:B------:R-:W2:Y:S02]  /*8c40*/  SYNCS.PHASECHK.TRANS64.TRYWAIT P0, [R103+URZ+0x380], R4 ;  /* 0x00038004670075a7 */ /* 0x000ea400080011ff */
[----:B--2---:R-:W-:Y:S05]  /*8c50*/  @!P0 BRA `(.L_x_152) ;  /* 0x0000003400548947 */ /* 0x004fea0003800000 */
.L_x_151:
[----:B------:R-:W-:Y:S04]  /*8c60*/  BSSY.RECONVERGENT B6, `(.L_x_153) ;  /* 0x0000012000067945 */ /* 0x000fe80003800200 */
[----:B------:R-:W-:Y:S05]  /*8c70*/  @!P1 BRA `(.L_x_154) ;  /* 0x0000000000409947 */ /* 0x000fea0003800000 */
[----:B------:R-:W5:Y:S01]  /*8c80*/  LDCU.64 UR8, c[0x4][0x70] ;  /* 0x01000e00ff0877ac */ /* 0x000f620008000a00 */
[----:B------:R-:W-:Y:S01]  /*8c90*/  MOV R3, 0x0 ;  /* 0x0000000000037802 */ /* 0x000fe20000000f00 */
[----:B------:R-:W-:Y:S02]  /*8ca0*/  HFMA2 R12, -RZ, RZ, 0, 5.9604644775390625e-08 ;  /* 0x00000001ff0c7431 */ /* 0x000fe400000001ff */
[----:B------:R-:W-:Y:S02]  /*8cb0*/  IMAD.MOV.U32 R8, RZ, RZ, 0x192 ;  /* 0x00000192ff087424 */ /* 0x000fe400078e00ff */
[----:B------:R-:W-:Y:S01]  /*8cc0*/  IMAD.MOV.U32 R13, RZ, RZ, RZ ;  /* 0x000000ffff0d7224 */ /* 0x000fe200078e00ff */
[----:B------:R-:W3:Y:S01]  /*8cd0*/  LDCU.64 UR6, c[0x4][0x78] ;  /* 0x01000f00ff0677ac */ /* 0x000ee20008000a00 */
[----:B-1----:R-:W1:Y:S01]  /*8ce0*/  LDC.64 R2, c[0x4][R3] ;  /* 0x0100000003027b82 */ /* 0x002e620000000a00 */
[----:B------:R-:W4:Y:S01]  /*8cf0*/  LDCU.64 UR4, c[0x4][0x10] ;  /* 0x01000200ff0477ac */ /* 0x000f220008000a00 */
[----:B-----5:R-:W-:Y:S01]  /*8d00*/  MOV R5, UR9 ;  /* 0x0000000900057c02 */ /* 0x020fe20008000f00 */
[----:B--2---:R-:W-:Y:S01]  /*8d10*/  IMAD.U32 R4, RZ, RZ, UR8 ;  /* 0x00000008ff047e24 */ /* 0x004fe2000f8e00ff */
[----:B---3--:R-:W-:Y:S01]  /*8d20*/  MOV R7, UR7 ;  /* 0x0000000700077c02 */ /* 0x008fe20008000f00 */
[----:B------:R-:W-:Y:S01]  /*8d30*/  IMAD.U32 R6, RZ, RZ, UR6 ;  /* 0x00000006ff067e24 */ /* 0x000fe2000f8e00ff */
[----:B----4-:R-:W-:Y:S01]  /*8d40*/  MOV R11, UR5 ;  /* 0x00000005000b7c02 */ /* 0x010fe20008000f00 */
[----:B------:R-:W-:Y:S02]  /*8d50*/  IMAD.U32 R10, RZ, RZ, UR4 ;  /* 0x00000004ff0a7e24 */ /* 0x000fe4000f8e00ff */
[----:B------:R-:W-:Y:S07]  /*8d60*/  LEPC R20, `(.L_x_154) ;  /* 0x000000001014794e */ /* 0x000fee0000000000 */
[----:B-1----:R-:W-:Y:S05]  /*8d70*/  CALL.ABS.NOINC R2 ;  /* 0x0000000002007343 */ /* 0x002fea0003c00000 */
.L_x_154:
[----:B------:R-:W-:Y:S05]  /*8d80*/  BSYNC.RECONVERGENT B6 ;  /* 0x0000000000067941 */ /* 0x000fea0003800200 */
.L_x_153:
[-C--:B---3--:R-:W-:Y:S01]  /*8d90*/  F2FP.F16.E4M3.UNPACK_B R42, R76.reuse ;  /* 0x0000004cff2a723e */ /* 0x088fe200020006ff */
[----:B------:R-:W-:Y:S05]  /*8da0*/  WARPSYNC.ALL ;  /* 0x0000000000007948 */ /* 0x000fea0003800000 */
[----:B------:R-:W-:Y:S01]  /*8db0*/  R2UR UR4, R39 ;  /* 0x00000000270472ca */ /* 0x000fe200000e0000 */
[--C-:B------:R-:W-:Y:S01]  /*8dc0*/  HADD2.F32 R40, -RZ, R42.reuse.H0_H0 ;  /* 0x2000002aff287230 */ /* 0x100fe20000004100 */
[----:B------:R-:W-:Y:S01]  /*8dd0*/  F2FP.F16.E4M3.UNPACK_B R44, R76.H1 ;  /* 0x0000004cff2c723e */ /* 0x000fe200030006ff */
[----:B------:R-:W-:Y:S01]  /*8de0*/  HADD2.F32 R43, -RZ, R42.H1_H1 ;  /* 0x3000002aff2b7230 */ /* 0x000fe20000004100 */
[-C--:B------:R-:W-:Y:S01]  /*8df0*/  F2FP.F16.E4M3.UNPACK_B R46, R77.reuse ;  /* 0x0000004dff2e723e */ /* 0x080fe200020006ff */
[----:B------:R-:W-:Y:S01]  /*8e00*/  BSSY.RECONVERGENT B0, `(.L_x_155) ;  /* 0x00000a3000007945 */ /* 0x000fe20003800200 */
[----:B------:R-:W-:Y:S01]  /*8e10*/  F2FP.F16.E4M3.UNPACK_B R48, R77.H1 ;  /* 0x0000004dff30723e */ /* 0x000fe200030006ff */
[--C-:B------:R-:W-:Y:S01]  /*8e20*/  HADD2.F32 R42, -RZ, R44.reuse.H0_H0 ;  /* 0x2000002cff2a7230 */ /* 0x100fe20000004100 */
[-C--:B------:R-:W-:Y:S01]  /*8e30*/  F2FP.F16.E4M3.UNPACK_B R50, R78.reuse ;  /* 0x0000004eff32723e */ /* 0x080fe200020006ff */
[----:B------:R-:W-:Y:S01]  /*8e40*/  HADD2.F32 R44, -RZ, R44.H1_H1 ;  /* 0x3000002cff2c7230 */ /* 0x000fe20000004100 */
[----:B------:R-:W-:Y:S01]  /*8e50*/  F2FP.F16.E4M3.UNPACK_B R52, R78.H1 ;  /* 0x0000004eff34723e */ /* 0x000fe200030006ff */
[--C-:B------:R-:W-:Y:S01]  /*8e60*/  HADD2.F32 R45, -RZ, R46.reuse.H0_H0 ;  /* 0x2000002eff2d7230 */ /* 0x100fe20000004100 */
[-C--:B------:R-:W-:Y:S01]  /*8e70*/  F2FP.F16.E4M3.UNPACK_B R54, R79.reuse ;  /* 0x0000004fff36723e */ /* 0x080fe200020006ff */
[----:B-12---:R-:W1:Y:S01]  /*8e80*/  LDTM.x32 R4, tmem[UR4] ;  /* 0x00000004000479ee */ /* 0x006e6200082c0000 */
[----:B------:R-:W-:Y:S01]  /*8e90*/  F2FP.F16.E4M3.UNPACK_B R56, R79.H1 ;  /* 0x0000004fff38723e */ /* 0x000fe200030006ff */
[----:B------:R-:W-:Y:S01]  /*8ea0*/  HADD2.F32 R46, -RZ, R46.H1_H1 ;  /* 0x3000002eff2e7230 */ /* 0x000fe20000004100 */
[----:B----4-:R-:W-:Y:S01]  /*8eb0*/  F2FP.F16.E4M3.UNPACK_B R58, R80 ;  /* 0x00000050ff3a723e */ /* 0x010fe200020006ff */
[--C-:B------:R-:W-:Y:S01]  /*8ec0*/  HADD2.F32 R49, -RZ, R50.reuse.H0_H0 ;  /* 0x20000032ff317230 */ /* 0x100fe20000004100 */
[----:B------:R-:W-:Y:S01]  /*8ed0*/  ISETP.NE.AND P6, PT, R104, RZ, PT ;  /* 0x000000ff6800720c */ /* 0x000fe20003fc5270 */
[----:B------:R-:W-:Y:S01]  /*8ee0*/  HADD2.F32 R50, -RZ, R50.H1_H1 ;  /* 0x30000032ff327230 */ /* 0x000fe20000004100 */
[----:B------:R-:W-:Y:S01]  /*8ef0*/  IADD3 R116, PT, PT, R95, UR44, RZ ;  /* 0x0000002c5f747c10 */ /* 0x000fe2000fffe0ff */
[--C-:B------:R-:W-:Y:S01]  /*8f00*/  HADD2.F32 R53, -RZ, R54.reuse.H0_H0 ;  /* 0x20000036ff357230 */ /* 0x100fe20000004100 */
[----:B------:R-:W-:Y:S01]  /*8f10*/  LOP3.LUT P5, RZ, R73, 0x80, RZ, 0xc0, !PT ;  /* 0x0000008049ff7812 */ /* 0x000fe200078ac0ff */
[----:B------:R-:W-:Y:S01]  /*8f20*/  HADD2.F32 R54, -RZ, R54.H1_H1 ;  /* 0x30000036ff367230 */ /* 0x000fe20000004100 */
[----:B------:R-:W-:Y:S01]  /*8f30*/  F2FP.F16.E4M3.UNPACK_B R62, R81 ;  /* 0x00000051ff3e723e */ /* 0x000fe200020006ff */
[--C-:B------:R-:W-:Y:S01]  /*8f40*/  HADD2.F32 R57, -RZ, R58.reuse.H0_H0 ;  /* 0x2000003aff397230 */ /* 0x100fe20000004100 */
[----:B------:R-:W-:Y:S01]  /*8f50*/  F2FP.F16.E4M3.UNPACK_B R66, R82 ;  /* 0x00000052ff42723e */ /* 0x000fe200020006ff */
[----:B------:R-:W-:Y:S01]  /*8f60*/  HADD2.F32 R58, -RZ, R58.H1_H1 ;  /* 0x3000003aff3a7230 */ /* 0x000fe20000004100 */
[----:B------:R-:W-:Y:S01]  /*8f70*/  F2FP.F16.E4M3.UNPACK_B R70, R83 ;  /* 0x00000053ff46723e */ /* 0x000fe200020006ff */
[--C-:B------:R-:W-:Y:S01]  /*8f80*/  HADD2.F32 R61, -RZ, R62.reuse.H0_H0 ;  /* 0x2000003eff3d7230 */ /* 0x100fe20000004100 */
[----:B------:R-:W-:Y:S01]  /*8f90*/  F2FP.F16.E4M3.UNPACK_B R60, R80.H1 ;  /* 0x00000050ff3c723e */ /* 0x000fe200030006ff */
[----:B------:R-:W-:Y:S01]  /*8fa0*/  HADD2.F32 R62, -RZ, R62.H1_H1 ;  /* 0x3000003eff3e7230 */ /* 0x000fe20000004100 */
[----:B------:R-:W-:Y:S01]  /*8fb0*/  F2FP.F16.E4M3.UNPACK_B R64, R81.H1 ;  /* 0x00000051ff40723e */ /* 0x000fe200030006ff */
[--C-:B------:R-:W-:Y:S01]  /*8fc0*/  HADD2.F32 R65, -RZ, R66.reuse.H0_H0 ;  /* 0x20000042ff417230 */ /* 0x100fe20000004100 */
[----:B------:R-:W-:Y:S01]  /*8fd0*/  F2FP.F16.E4M3.UNPACK_B R68, R82.H1 ;  /* 0x00000052ff44723e */ /* 0x000fe200030006ff */
[----:B------:R-:W-:Y:S01]  /*8fe0*/  HADD2.F32 R66, -RZ, R66.H1_H1 ;  /* 0x30000042ff427230 */ /* 0x000fe20000004100 */
[----:B------:R-:W-:Y:S01]  /*8ff0*/  F2FP.F16.E4M3.UNPACK_B R72, R83.H1 ;  /* 0x00000053ff48723e */ /* 0x000fe200030006ff */
[C---:B-1----:R-:W-:Y:S01]  /*9000*/  FMUL R0, R38.reuse, R4 ;  /* 0x0000000426007220 */ /* 0x042fe20000400000 */
[C---:B------:R-:W-:Y:S01]  /*9010*/  FMUL R2, R38.reuse, R5 ;  /* 0x0000000526027220 */ /* 0x040fe20000400000 */
[C---:B------:R-:W-:Y:S01]  /*9020*/  FMUL R4, R38.reuse, R8 ;  /* 0x0000000826047220 */ /* 0x040fe20000400000 */
[C---:B------:R-:W-:Y:S01]  /*9030*/  FMUL R5, R38.reuse, R9 ;  /* 0x0000000926057220 */ /* 0x040fe20000400000 */
[C---:B------:R-:W-:Y:S01]  /*9040*/  FFMA R0, R41.reuse, R40, R0 ;  /* 0x0000002829007223 */ /* 0x040fe20000000000 */
[----:B------:R-:W-:Y:S01]  /*9050*/  FFMA R2, R41, R43, R2 ;  /* 0x0000002b29027223 */ /* 0x000fe20000000002 */
[C---:B------:R-:W-:Y:S01]  /*9060*/  FMUL R8, R38.reuse, R12 ;  /* 0x0000000c26087220 */ /* 0x040fe20000400000 */
        /* <DEDUP_REMOVED lines=9> */
[--C-:B------:R-:W-:Y:S02]  /*9100*/  HADD2.F32 R69, -RZ, R70.reuse.H0_H0 ;  /* 0x20000046ff457230 */ /* 0x100fe40000004100 */
[C---:B------:R-:W-:Y:S01]  /*9110*/  FMUL R28, R38.reuse, R32 ;  /* 0x00000020261c7220 */ /* 0x040fe20000400000 */
[----:B------:R-:W-:Y:S02]  /*9120*/  HADD2.F32 R70, -RZ, R70.H1_H1 ;  /* 0x30000046ff467230 */ /* 0x000fe40000004100 */
[C---:B------:R-:W-:Y:S01]  /*9130*/  FMUL R29, R38.reuse, R33 ;  /* 0x00000021261d7220 */ /* 0x040fe20000400000 */
[C---:B------:R-:W-:Y:S01]  /*9140*/  FMUL R3, R38.reuse, R6 ;  /* 0x0000000626037220 */ /* 0x040fe20000400000 */
[C---:B------:R-:W-:Y:S01]  /*9150*/  FMUL R7, R38.reuse, R7 ;  /* 0x0000000726077220 */ /* 0x040fe20000400000 */
[--C-:B------:R-:W-:Y:S02]  /*9160*/  HADD2.F32 R47, -RZ, R48.reuse.H0_H0 ;  /* 0x20000030ff2f7230 */ /* 0x100fe40000004100 */
[C---:B------:R-:W-:Y:S01]  /*9170*/  FMUL R6, R38.reuse, R10 ;  /* 0x0000000a26067220 */ /* 0x040fe20000400000 */
[----:B------:R-:W-:Y:S01]  /*9180*/  ISETP.NE.AND P0, PT, R97, RZ, PT ;  /* 0x000000ff6100720c */ /* 0x000fe20003f05270 */
[C---:B------:R-:W-:Y:S01]  /*9190*/  FFMA R3, R41.reuse, R42, R3 ;  /* 0x0000002a29037223 */ /* 0x040fe20000000003 */
[----:B------:R-:W-:Y:S02]  /*91a0*/  HADD2.F32 R48, -RZ, R48.H1_H1 ;  /* 0x30000030ff307230 */ /* 0x000fe40000004100 */
[C---:B------:R-:W-:Y:S01]  /*91b0*/  FFMA R7, R41.reuse, R44, R7 ;  /* 0x0000002c29077223 */ /* 0x040fe20000000007 */
[C---:B------:R-:W-:Y:S01]  /*91c0*/  FMUL R11, R38.reuse, R11 ;  /* 0x0000000b260b7220 */ /* 0x040fe20000400000 */
[C---:B------:R-:W-:Y:S01]  /*91d0*/  FFMA R4, R41.reuse, R45, R4 ;  /* 0x0000002d29047223 */ /* 0x040fe20000000004 */
[----:B------:R-:W-:Y:S01]  /*91e0*/  FFMA R5, R41, R46, R5 ;  /* 0x0000002e29057223 */ /* 0x000fe20000000005 */
[--C-:B------:R-:W-:Y:S01]  /*91f0*/  HADD2.F32 R51, -RZ, R52.reuse.H0_H0 ;  /* 0x20000034ff337230 */ /* 0x100fe20000004100 */
[----:B------:R-:W-:Y:S01]  /*9200*/  F2FP.SATFINITE.E4M3.F32.PACK_AB_MERGE_C R105, R7, R3, RZ ;  /* 0x000000030769723e */ /* 0x000fe200048070ff */
[C---:B------:R-:W-:Y:S01]  /*9210*/  FFMA R6, R41.reuse, R47, R6 ;  /* 0x0000002f29067223 */ /* 0x040fe20000000006 */
[----:B------:R-:W-:Y:S02]  /*9220*/  HADD2.F32 R52, -RZ, R52.H1_H1 ;  /* 0x30000034ff347230 */ /* 0x000fe40000004100 */
[----:B------:R-:W-:Y:S01]  /*9230*/  FMUL R10, R38, R14 ;  /* 0x0000000e260a7220 */ /* 0x000fe20000400000 */
[----:B------:R-:W-:Y:S01]  /*9240*/  F2FP.SATFINITE.E4M3.F32.PACK_AB_MERGE_C R104, R2, R0, R105 ;  /* 0x000000000268723e */ /* 0x000fe20004807069 */
[C---:B------:R-:W-:Y:S01]  /*9250*/  FFMA R11, R41.reuse, R48, R11 ;  /* 0x00000030290b7223 */ /* 0x040fe2000000000b */
[C---:B------:R-:W-:Y:S01]  /*9260*/  FMUL R15, R38.reuse, R15 ;  /* 0x0000000f260f7220 */ /* 0x040fe20000400000 */
[C---:B------:R-:W-:Y:S01]  /*9270*/  FFMA R8, R41.reuse, R49, R8 ;  /* 0x0000003129087223 */ /* 0x040fe20000000008 */
[----:B------:R-:W-:Y:S01]  /*9280*/  FFMA R9, R41, R50, R9 ;  /* 0x0000003229097223 */ /* 0x000fe20000000009 */
[--C-:B------:R-:W-:Y:S01]  /*9290*/  HADD2.F32 R55, -RZ, R56.reuse.H0_H0 ;  /* 0x20000038ff377230 */ /* 0x100fe20000004100 */
[----:B------:R-:W-:Y:S01]  /*92a0*/  F2FP.SATFINITE.E4M3.F32.PACK_AB_MERGE_C R106, R11, R6, RZ ;  /* 0x000000060b6a723e */ /* 0x000fe200048070ff */
[----:B------:R-:W-:Y:S01]  /*92b0*/  FFMA R10, R41, R51, R10 ;  /* 0x00000033290a7223 */ /* 0x000fe2000000000a */
[----:B------:R-:W-:Y:S02]  /*92c0*/  HADD2.F32 R56, -RZ, R56.H1_H1 ;  /* 0x30000038ff387230 */ /* 0x000fe40000004100 */
[C---:B------:R-:W-:Y:S01]  /*92d0*/  FMUL R14, R38.reuse, R18 ;  /* 0x00000012260e7220 */ /* 0x040fe20000400000 */
        /* <DEDUP_REMOVED lines=19> */
[C---:B------:R-:W-:Y:S01]  /*9410*/  FMUL R22, R38.reuse, R26 ;  /* 0x0000001a26167220 */ /* 0x040fe20000400000 */
[C---:B------:R-:W-:Y:S01]  /*9420*/  FFMA R23, R41.reuse, R60, R23 ;  /* 0x0000003c29177223 */ /* 0x040fe20000000017 */
[C---:B------:R-:W-:Y:S01]  /*9430*/  FMUL R27, R38.reuse, R27 ;  /* 0x0000001b261b7220 */ /* 0x040fe20000400000 */
[C---:B------:R-:W-:Y:S01]  /*9440*/  FFMA R20, R41.reuse, R61, R20 ;  /* 0x0000003d29147223 */ /* 0x040fe20000000014 */
[C---:B------:R-:W-:Y:S01]  /*9450*/  FFMA R21, R41.reuse, R62, R21 ;  /* 0x0000003e29157223 */ /* 0x040fe20000000015 */
[--C-:B------:R-:W-:Y:S02]  /*9460*/  HADD2.F32 R67, -RZ, R68.reuse.H0_H0 ;  /* 0x20000044ff437230 */ /* 0x100fe40000004100 */
        /* <DEDUP_REMOVED lines=12> */
[----:B------:R-:W-:Y:S01]  /*9530*/  FMUL R35, R38, R35 ;  /* 0x0000002326237220 */ /* 0x000fe20000400000 */
[C---:B------:R-:W-:Y:S01]  /*9540*/  FFMA R28, R41.reuse, R69, R28 ;  /* 0x00000045291c7223 */ /* 0x040fe2000000001c */
[C---:B------:R-:W-:Y:S01]  /*9550*/  FFMA R29, R41.reuse, R70, R29 ;  /* 0x00000046291d7223 */ /* 0x040fe2000000001d */
[----:B------:R-:W-:Y:S01]  /*9560*/  FFMA R30, R41, R71, R30 ;  /* 0x00000047291e7223 */ /* 0x000fe2000000001e */
[----:B------:R-:W-:Y:S01]  /*9570*/  F2FP.SATFINITE.E4M3.F32.PACK_AB_MERGE_C R107, R13, R12, R108 ;  /* 0x0000000c0d6b723e */ /* 0x000fe2000480706c */
[----:B------:R-:W-:Y:S01]  /*9580*/  FFMA R35, R41, R72, R35 ;  /* 0x0000004829237223 */ /* 0x000fe20000000023 */
[----:B------:R-:W-:Y:S02]  /*9590*/  MOV R108, 0x10 ;  /* 0x00000010006c7802 */ /* 0x000fe40000000f00 */
[----:B------:R-:W-:Y:S01]  /*95a0*/  F2FP.SATFINITE.E4M3.F32.PACK_AB_MERGE_C R112, R23, R18, RZ ;  /* 0x000000121770723e */ /* 0x000fe200048070ff */
[----:B------:R1:W-:Y:S01]  /*95b0*/  STS.128 [R95+UR44+0x2400], R104 ;  /* 0x002400685f007988 */ /* 0x0003e20008000c2c */
[----:B------:R-:W-:Y:S02]  /*95c0*/  F2FP.SATFINITE.E4M3.F32.PACK_AB_MERGE_C R113, R27, R22, RZ ;  /* 0x000000161b71723e */ /* 0x000fe400048070ff */
[----:B------:R-:W-:Y:S02]  /*95d0*/  F2FP.SATFINITE.E4M3.F32.PACK_AB_MERGE_C R114, R31, R26, RZ ;  /* 0x0000001a1f72723e */ /* 0x000fe400048070ff */
[----:B------:R-:W-:Y:S02]  /*95e0*/  F2FP.SATFINITE.E4M3.F32.PACK_AB_MERGE_C R117, R35, R30, RZ ;  /* 0x0000001e2375723e */ /* 0x000fe400048070ff */
[----:B------:R-:W-:Y:S02]  /*95f0*/  SEL R111, R108, 0xfffffff0, !P5 ;  /* 0xfffffff06c6f7807 */ /* 0x000fe40006800000 */
[----:B------:R-:W-:Y:S02]  /*9600*/  F2FP.SATFINITE.E4M3.F32.PACK_AB_MERGE_C R112, R17, R16, R112 ;  /* 0x000000101170723e */ /* 0x000fe40004807070 */
[----:B------:R-:W-:Y:S02]  /*9610*/  F2FP.SATFINITE.E4M3.F32.PACK_AB_MERGE_C R113, R21, R20, R113 ;  /* 0x000000141571723e */ /* 0x000fe40004807071 */
[----:B------:R-:W-:Y:S02]  /*9620*/  F2FP.SATFINITE.E4M3.F32.PACK_AB_MERGE_C R114, R25, R24, R114 ;  /* 0x000000181972723e */ /* 0x000fe40004807072 */
[----:B------:R-:W-:Y:S02]  /*9630*/  F2FP.SATFINITE.E4M3.F32.PACK_AB_MERGE_C R115, R29, R28, R117 ;  /* 0x0000001c1d73723e */ /* 0x000fe40004807075 */
[----:B------:R-:W-:Y:S02]  /*9640*/  IADD3 R108, PT, PT, R116, R111, RZ ;  /* 0x0000006f746c7210 */ /* 0x000fe40007ffe0ff */
[----:B------:R-:W-:Y:S02]  /*9650*/  LEA R116, R92, UR44, 0x3 ;  /* 0x0000002c5c747c11 */ /* 0x000fe4000f8e18ff */
[----:B------:R-:W-:Y:S01]  /*9660*/  @P6 SHF.L.U32 R117, R91, 0x1f, RZ ;  /* 0x0000001f5b756819 */ /* 0x000fe200000006ff */
[----:B------:R1:W-:Y:S01]  /*9670*/  STS.128 [R108+0x2400], R112 ;  /* 0x002400706c007388 */ /* 0x0003e20000000c00 */
[----:B------:R-:W-:Y:S01]  /*9680*/  @!PT LDS RZ, [RZ] ;  /* 0x00000000fffff984 */ /* 0x000fe20000000800 */
[----:B------:R-:W-:Y:S01]  /*9690*/  @!PT LDS RZ, [RZ] ;  /* 0x00000000fffff984 */ /* 0x000fe20000000800 */
[----:B------:R-:W-:Y:S01]  /*96a0*/  @!PT LDS RZ, [RZ] ;  /* 0x00000000fffff984 */ /* 0x000fe20000000800 */
[----:B------:R-:W-:Y:S01]  /*96b0*/  @!PT LDS RZ, [RZ] ;  /* 0x00000000fffff984 */ /* 0x000fe20000000800 */
[----:B------:R2:W-:Y:S07]  /*96c0*/  MEMBAR.ALL.CTA ;  /* 0x0000000000007992 */ /* 0x0005ee0000008000 */
[----:B--2---:R-:W2:Y:S02]  /*96d0*/  FENCE.VIEW.ASYNC.S ;  /* 0x00000000000073c6 */ /* 0x004ea40000000000 */
[----:B--2---:R-:W-:Y:S06]  /*96e0*/  BAR.SYNC.DEFER_BLOCKING 0x1, 0x80 ;  /* 0x0042000000007b1d */ /* 0x004fec0000010000 */
[----:B------:R-:W-:Y:S05]  /*96f0*/  @P0 BRA `(.L_x_156) ;  /* 0x00000000004c0947 */ /* 0x000fea0003800000 */
[----:B------:R-:W2:Y:S01]  /*9700*/  LDCU.64 UR14, c[0x0][0x348] ;  /* 0x00006900ff0e77ac */ /* 0x000ea20008000a00 */
[----:B------:R-:W-:Y:S02]  /*9710*/  R2UR UR10, R102 ;  /* 0x00000000660a72ca */ /* 0x000fe400000e0000 */
[----:B------:R-:W-:Y:S01]  /*9720*/  R2UR UR11, R101 ;  /* 0x00000000650b72ca */ /* 0x000fe200000e0000 */
[----:B------:R-:W-:Y:S01]  /*9730*/  UIADD3 UR4, UPT, UPT, UR44, 0x2400, URZ ;  /* 0x000024002c047890 */ /* 0x000fe2000fffe0ff */
[----:B------:R-:W-:Y:S01]  /*9740*/  R2UR UR12, R99 ;  /* 0x00000000630c72ca */ /* 0x000fe200000e0000 */
[----:B------:R-:W-:Y:S01]  /*9750*/  UMOV UR9, UR45 ;  /* 0x0000002d00097c82 */ /* 0x000fe20008000000 */
[----:B------:R-:W-:Y:S01]  /*9760*/  R2UR UR13, R100 ;  /* 0x00000000640d72ca */ /* 0x000fe200000e0000 */
[----:B------:R-:W-:Y:S02]  /*9770*/  UIADD3 UR6, UPT, UPT, UR44, 0x2c00, URZ ;  /* 0x00002c002c067890 */ /* 0x000fe4000fffe0ff */
[----:B------:R-:W-:Y:S01]  /*9780*/  IMAD.U32 R96, RZ, RZ, UR4 ;  /* 0x00000004ff607e24 */ /* 0x000fe2000f8e00ff */
[----:B------:R-:W-:Y:S04]  /*9790*/  UIADD3 UR7, UPT, UPT, UR45, 0x40, URZ ;  /* 0x000000402d077890 */ /* 0x000fe8000fffe0ff */
[----:B------:R-:W-:Y:S01]  /*97a0*/  R2UR UR8, R96 ;  /* 0x00000000600872ca */ /* 0x000fe200000e0000 */
[----:B--2---:R-:W-:Y:S04]  /*97b0*/  UIADD3 UR4, UP0, UPT, UR14, 0x780, URZ ;  /* 0x000007800e047890 */ /* 0x004fe8000ff1e0ff */
[----:B------:R-:W-:Y:S09]  /*97c0*/  UIADD3.X UR5, UPT, UPT, URZ, UR15, URZ, UP0, !UPT ;  /* 0x0000000fff057290 */ /* 0x000ff200087fe4ff */
[----:B------:R2:W-:Y:S02]  /*97d0*/  UTMASTG.5D.IM2COL [UR8], [UR4] ;  /* 0x00000008040073b5 */ /* 0x0005e40008060000 */
[----:B--2---:R-:W-:Y:S01]  /*97e0*/  UMOV UR8, UR6 ;  /* 0x0000000600087c82 */ /* 0x004fe20008000000 */
[----:B------:R-:W-:Y:S02]  /*97f0*/  UMOV UR9, UR7 ;  /* 0x0000000700097c82 */ /* 0x000fe40008000000 */
[----:B------:R2:W-:Y:S01]  /*9800*/  UTMASTG.5D.IM2COL [UR8], [UR4] ;  /* 0x00000008040073b5 */ /* 0x0005e20008060000 */
[----:B------:R0:W-:Y:S01]  /*9810*/  UTMACMDFLUSH ;  /* 0x00000000000079b7 */ /* 0x0001e20000000000 */
[----:B--2---:R-:W-:Y:S04]  /*9820*/  DEPBAR.LE SB0, 0x1 ;  /* 0x000080400000791a */ /* 0x004fe80000000000 */
.L_x_156:
[----:B------:R-:W-:Y:S05]  /*9830*/  BSYNC.RECONVERGENT B0 ;  /* 0x0000000000007941 */ /* 0x000fea0003800200 */
.L_x_155:
[----:B------:R-:W-:Y:S06]  /*9840*/  BAR.SYNC.DEFER_BLOCKING 0x1, 0x80 ;  /* 0x0042000000007b1d */ /* 0x000fec0000010000 */
[----:B------:R-:W2:Y:S01]  /*9850*/  @P6 SYNCS.PHASECHK.TRANS64.TRYWAIT P0, [R116+URZ+0x340], R117 ;  /* 0x00034075740065a7 */ /* 0x000ea200080011ff */
[----:B------:R-:W-:Y:S01]  /*9860*/  BSSY B1, `(.L_x_157) ;  /* 0x0000020000017945 */ /* 0x000fe20003800000 */
[----:B--2---:R-:W-:Y:S03]  /*9870*/  @P6 SEL R109, RZ, 0x1, !P0 ;  /* 0x00000001ff6d6807 */ /* 0x004fe60004000000 */
[----:B------:R-:W-:Y:S05]  /*9880*/  @!P6 BRA `(.L_x_158) ;  /* 0x000000000074e947 */ /* 0x000fea0003800000 */
[----:B------:R-:W-:Y:S01]  /*9890*/  ISETP.NE.AND P1, PT, R110, RZ, PT ;  /* 0x000000ff6e00720c */ /* 0x000fe20003f25270 */
[----:B------:R-:W2:Y:S01]  /*98a0*/  S2R R0, SR_CgaCtaId ;  /* 0x0000000000007919 */ /* 0x000ea20000008800 */
[----:B------:R-:W-:Y:S01]  /*98b0*/  ISETP.NE.AND P0, PT, R109, RZ, PT ;  /* 0x000000ff6d00720c */ /* 0x000fe20003f05270 */
[----:B------:R-:W-:Y:S10]  /*98c0*/  BSSY B0, `(.L_x_159) ;  /* 0x0000008000007945 */ /* 0x000ff40003800000 */
[----:B------:R-:W-:Y:S05]  /*98d0*/  @P1 IMAD R2, R92, 0x1000, R95 ;  /* 0x000010005c021824 */ /* 0x000fea00078e025f */
[----:B------:R-:W-:Y:S05]  /*98e0*/  @P1 IADD3 R4, PT, PT, R2, UR44, RZ ;  /* 0x0000002c02041c10 */ /* 0x000fea000fffe0ff */
[----:B------:R-:W-:Y:S01]  /*98f0*/  @P1 IMAD.IADD R4, R4, 0x1, R111 ;  /* 0x0000000104041824 */ /* 0x000fe200078e026f */
[----:B------:R-:W-:Y:S06]  /*9900*/  @P0 BRA `(.L_x_160) ;  /* 0x00000000000c0947 */ /* 0x000fec0003800000 */
[----:B------:R-:W-:Y:S04]  /*9910*/  SHF.L.U32 R3, R91, 0x1f, RZ ;  /* 0x0000001f5b037819 */ /* 0x000fe800000006ff */
[----:B------:R-:W3:Y:S02]  /*9920*/  SYNCS.PHASECHK.TRANS64.TRYWAIT P0, [R116+URZ+0x340], R3 ;  /* 0x00034003740075a7 */ /* 0x000ee400080011ff */
[----:B---3--:R-:W-:Y:S05]  /*9930*/  @!P0 BRA `(.L_x_161) ;  /* 0x0000002800308947 */ /* 0x008fea0003800000 */
.L_x_160:
[----:B------:R-:W-:Y:S05]  /*9940*/  BSYNC B0 ;  /* 0x0000000000007941 */ /* 0x000fea0003800000 */
.L_x_159:
[----:B------:R-:W-:Y:S01]  /*9950*/  ISETP.NE.AND P0, PT, R110, RZ, PT ;  /* 0x000000ff6e00720c */ /* 0x000fe20003f05270 */
[----:B---3--:R-:W-:Y:S02]  /*9960*/  VIADD R3, R116, 0x350 ;  /* 0x0000035074037836 */ /* 0x008fe40000000000 */
[----:B------:R-:W-:Y:S03]  /*9970*/  VIADD R92, R92, 0x1 ;  /* 0x000000015c5c7836 */ /* 0x000fe60000000000 */
[----:B--2---:R-:W-:Y:S07]  /*9980*/  PRMT R0, R0, 0x654, R3 ;  /* 0x0000065400007816 */ /* 0x004fee0000000003 */
[----:B------:R2:W3:Y:S04]  /*9990*/  @P0 LDS.128 R76, [R2+UR44+0x400] ;  /* 0x0004002c024c0984 */ /* 0x0004e80008000c00 */
[----:B------:R2:W4:Y:S01]  /*99a0*/  @P0 LDS.128 R80, [R4+0x400] ;  /* 0x0004000004500984 */ /* 0x0005220000000c00 */
[C---:B------:R-:W-:Y:S01]  /*99b0*/  ISETP.NE.AND P0, PT, R92.reuse, 0x2, PT ;  /* 0x000000025c00780c */ /* 0x040fe20003f05270 */
[----:B------:R-:W-:Y:S01]  /*99c0*/  @!PT LDS RZ, [RZ] ;  /* 0x00000000fffff984 */ /* 0x000fe20000000800 */
[----:B------:R-:W-:Y:S01]  /*99d0*/  @!PT LDS RZ, [RZ] ;  /* 0x00000000fffff984 */ /* 0x000fe20000000800 */
[----:B------:R-:W-:Y:S01]  /*99e0*/  @!PT LDS RZ, [RZ] ;  /* 0x00000000fffff984 */ /* 0x000fe20000000800 */
[----:B------:R-:W-:Y:S01]  /*99f0*/  @!PT LDS RZ, [RZ] ;  /* 0x00000000fffff984 */ /* 0x000fe20000000800 */
[----:B------:R5:W-:Y:S06]  /*9a00*/  MEMBAR.ALL.CTA ;  /* 0x0000000000007992 */ /* 0x000bec0000008000 */
[----:B-----5:R-:W5:Y:S01]  /*9a10*/  FENCE.VIEW.ASYNC.S ;  /* 0x00000000000073c6 */ /* 0x020f620000000000 */
[----:B------:R-:W-:Y:S01]  /*9a20*/  SEL R92, R92, RZ, P0 ;  /* 0x000000ff5c5c7207 */ /* 0x000fe20000000000 */
[----:B-----5:R5:W-:Y:S02]  /*9a30*/  SYNCS.ARRIVE.TRANS64.RED.A1T0 RZ, [R0+URZ], RZ ;  /* 0x000000ff00ff79a7 */ /* 0x020be400081004ff */
[----:B-----5:R-:W-:Y:S04]  /*9a40*/  SEL R0, RZ, 0x1, P0 ;  /* 0x00000001ff007807 */ /* 0x020fe80000000000 */
[----:B--23--:R-:W-:Y:S02]  /*9a50*/  LOP3.LUT R91, R91, R0, RZ, 0x3c, !PT ;  /* 0x000000005b5b7212 */ /* 0x00cfe400078e3cff */
.L_x_158:
[----:B------:R-:W-:Y:S05]  /*9a60*/  BSYNC B1 ;  /* 0x0000000000017941 */ /* 0x000fea0003800000 */
.L_x_157:
[----:B------:R-:W-:Y:S05]  /*9a70*/  VIADD R0, R39, 0x20 ;  /* 0x0000002027007836 */ /* 0x000fea0000000000 */
[----:B------:R-:W-:Y:S04]  /*9a80*/  SHF.R.U32.HI R0, RZ, 0x15, R0 ;  /* 0x00000015ff007819 */ /* 0x000fe80000011600 */
[----:B------:R-:W-:Y:S11]  /*9a90*/  LOP3.LUT P0, RZ, R0, 0x3, R87, 0x48, !PT ;  /* 0x0000000300ff7812 */ /* 0x000ff60007804857 */
[----:B------:R-:W-:Y:S02]  /*9aa0*/  @!UPT UIADD3 URZ, UPT, UPT, URZ, URZ, URZ ;  /* 0x000000fffffff290 */ /* 0x000fe4000fffe0ff */
[----:B------:R-:W-:Y:S05]  /*9ab0*/  @!P0 BRA `(.L_x_162) ;  /* 0x0000000000408947 */ /* 0x000fea0003800000 */
[----:B------:R-:W2:Y:S01]  /*9ac0*/  LDCU.64 UR8, c[0x4][0x70] ;  /* 0x01000e00ff0877ac */ /* 0x000ea20008000a00 */
[----:B------:R-:W-:Y:S01]  /*9ad0*/  MOV R3, 0x0 ;  /* 0x0000000000037802 */ /* 0x000fe20000000f00 */
[----:B------:R-:W-:Y:S02]  /*9ae0*/  HFMA2 R12, -RZ, RZ, 0, 5.9604644775390625e-08 ;  /* 0x00000001ff0c7431 */ /* 0x000fe400000001ff */
[----:B------:R-:W-:Y:S02]  /*9af0*/  IMAD.MOV.U32 R8, RZ, RZ, 0x192 ;  /* 0x00000192ff087424 */ /* 0x000fe400078e00ff */
[----:B------:R-:W-:Y:S01]  /*9b00*/  IMAD.MOV.U32 R13, RZ, RZ, RZ ;  /* 0x000000ffff0d7224 */ /* 0x000fe200078e00ff */
[----:B------:R-:W3:Y:S01]  /*9b10*/  LDCU.64 UR6, c[0x4][0x78] ;  /* 0x01000f00ff0677ac */ /* 0x000ee20008000a00 */
[----:B------:R-:W1:Y:S01]  /*9b20*/  LDC.64 R2, c[0x4][R3] ;  /* 0x0100000003027b82 */ /* 0x000e620000000a00 */
[----:B------:R-:W5:Y:S01]  /*9b30*/  LDCU.64 UR4, c[0x4][0x10] ;  /* 0x01000200ff0477ac */ /* 0x000f620008000a00 */
[----:B--2---:R-:W-:Y:S01]  /*9b40*/  MOV R5, UR9 ;  /* 0x0000000900057c02 */ /* 0x004fe20008000f00 */
[----:B------:R-:W-:Y:S01]  /*9b50*/  IMAD.U32 R4, RZ, RZ, UR8 ;  /* 0x00000008ff047e24 */ /* 0x000fe2000f8e00ff */
[----:B---3--:R-:W-:Y:S01]  /*9b60*/  MOV R7, UR7 ;  /* 0x0000000700077c02 */ /* 0x008fe20008000f00 */
[----:B------:R-:W-:Y:S01]  /*9b70*/  IMAD.U32 R6, RZ, RZ, UR6 ;  /* 0x00000006ff067e24 */ /* 0x000fe2000f8e00ff */
[----:B-----5:R-:W-:Y:S01]  /*9b80*/  MOV R11, UR5 ;  /* 0x00000005000b7c02 */ /* 0x020fe20008000f00 */
[----:B------:R-:W-:Y:S02]  /*9b90*/  IMAD.U32 R10, RZ, RZ, UR4 ;  /* 0x00000004ff0a7e24 */ /* 0x000fe4000f8e00ff */
[----:B------:R-:W-:Y:S07]  /*9ba0*/  LEPC R20, `(.L_x_162) ;  /* 0x000000001014794e */ /* 0x000fee0000000000 */
[----:B-1--4-:R-:W-:Y:S05]  /*9bb0*/  CALL.ABS.NOINC R2 ;  /* 0x0000000002007343 */ /* 0x012fea0003c00000 */
.L_x_162:
[----:B------:R-:W-:Y:S01]  /*9bc0*/  ISETP.NE.AND P0, PT, R97, RZ, PT ;  /* 0x000000ff6100720c */ /* 0x000fe20003f05270 */
[----:B------:R-:W-:Y:S05]  /*9bd0*/  WARPSYNC.ALL ;  /* 0x0000000000007948 */ /* 0x000fea0003800000 */
[----:B------:R-:W-:Y:S01]  /*9be0*/  R2UR UR4, R39 ;  /* 0x00000000270472ca */ /* 0x000fe200000e0000 */
[----:B------:R-:W-:Y:S01]  /*9bf0*/  BSSY.RECONVERGENT B0, `(.L_x_163) ;  /* 0x00000a2000007945 */ /* 0x000fe20003800200 */
[-C--:B------:R-:W-:Y:S02]  /*9c00*/  F2FP.F16.E4M3.UNPACK_B R42, R76.reuse ;  /* 0x0000004cff2a723e */ /* 0x080fe400020006ff */
[----:B------:R-:W-:Y:S02]  /*9c10*/  F2FP.F16.E4M3.UNPACK_B R76, R76.H1 ;  /* 0x0000004cff4c723e */ /* 0x000fe400030006ff */
[-C--:B------:R-:W-:Y:S01]  /*9c20*/  F2FP.F16.E4M3.UNPACK_B R46, R77.reuse ;  /* 0x0000004dff2e723e */ /* 0x080fe200020006ff */
[--C-:B------:R-:W-:Y:S01]  /*9c30*/  HADD2.F32 R40, -RZ, R42.reuse.H0_H0 ;  /* 0x2000002aff287230 */ /* 0x100fe20000004100 */
[----:B------:R-:W-:Y:S01]  /*9c40*/  F2FP.F16.E4M3.UNPACK_B R77, R77.H1 ;  /* 0x0000004dff4d723e */ /* 0x000fe200030006ff */
[----:B------:R-:W-:Y:S01]  /*9c50*/  HADD2.F32 R42, -RZ, R42.H1_H1 ;  /* 0x3000002aff2a7230 */ /* 0x000fe20000004100 */
[-C--:B------:R-:W-:Y:S01]  /*9c60*/  F2FP.F16.E4M3.UNPACK_B R50, R78.reuse ;  /* 0x0000004eff32723e */ /* 0x080fe200020006ff */
[----:B------:R-:W-:Y:S01]  /*9c70*/  HADD2.F32 R43, -RZ, R76.H0_H0 ;  /* 0x2000004cff2b7230 */ /* 0x000fe20000004100 */
[----:B------:R-:W-:Y:S01]  /*9c80*/  F2FP.F16.E4M3.UNPACK_B R78, R78.H1 ;  /* 0x0000004eff4e723e */ /* 0x000fe200030006ff */
[----:B------:R-:W2:Y:S01]  /*9c90*/  LDTM.x32 R4, tmem[UR4+0x20] ;  /* 0x00002004000479ee */ /* 0x000ea200082c0000 */
[----:B------:R-:W-:Y:S01]  /*9ca0*/  NOP ;  /* 0x0000000000007918 */ /* 0x000fe20000000000 */
[----:B------:R-:W-:Y:S01]  /*9cb0*/  IADD3 R103, PT, PT, R103, 0x390, RZ ;  /* 0x0000039067677810 */ /* 0x000fe20007ffe0ff */
[--C-:B------:R-:W-:Y:S01]  /*9cc0*/  HADD2.F32 R45, -RZ, R46.reuse.H0_H0 ;  /* 0x2000002eff2d7230 */ /* 0x100fe20000004100 */
[----:B------:R-:W-:Y:S01]  /*9cd0*/  F2FP.F16.E4M3.UNPACK_B R54, R79 ;  /* 0x0000004fff36723e */ /* 0x000fe200020006ff */
[----:B------:R-:W-:Y:S01]  /*9ce0*/  HADD2.F32 R46, -RZ, R46.H1_H1 ;  /* 0x3000002eff2e7230 */ /* 0x000fe20000004100 */
[----:B------:R-:W-:Y:S01]  /*9cf0*/  LOP3.LUT R103, R103, 0xfefffff8, RZ, 0xc0, !PT ;  /* 0xfefffff867677812 */ /* 0x000fe200078ec0ff */
[--C-:B------:R-:W-:Y:S01]  /*9d00*/  HADD2.F32 R49, -RZ, R50.reuse.H0_H0 ;  /* 0x20000032ff317230 */ /* 0x100fe20000004100 */
[----:B----4-:R-:W-:Y:S01]  /*9d10*/  F2FP.F16.E4M3.UNPACK_B R58, R80 ;  /* 0x00000050ff3a723e */ /* 0x010fe200020006ff */
[----:B------:R-:W-:Y:S01]  /*9d20*/  HADD2.F32 R50, -RZ, R50.H1_H1 ;  /* 0x30000032ff327230 */ /* 0x000fe20000004100 */
[----:B--2---:R2:W-:Y:S01]  /*9d30*/  SYNCS.ARRIVE.TRANS64.RED.A1T0 RZ, [R103+URZ], RZ ;  /* 0x000000ff67ff79a7 */ /* 0x0045e200081004ff */
[--C-:B------:R-:W-:Y:S01]  /*9d40*/  HADD2.F32 R53, -RZ, R54.reuse.H0_H0 ;  /* 0x20000036ff357230 */ /* 0x100fe20000004100 */
[----:B------:R-:W-:Y:S01]  /*9d50*/  F2FP.F16.E4M3.UNPACK_B R62, R81 ;  /* 0x00000051ff3e723e */ /* 0x000fe200020006ff */
[----:B------:R-:W-:Y:S01]  /*9d60*/  HADD2.F32 R54, -RZ, R54.H1_H1 ;  /* 0x30000036ff367230 */ /* 0x000fe20000004100 */
[----:B------:R-:W-:Y:S01]  /*9d70*/  F2FP.F16.E4M3.UNPACK_B R66, R82 ;  /* 0x00000052ff42723e */ /* 0x000fe200020006ff */
[--C-:B------:R-:W-:Y:S01]  /*9d80*/  HADD2.F32 R57, -RZ, R58.reuse.H0_H0 ;  /* 0x2000003aff397230 */ /* 0x100fe20000004100 */
[----:B------:R-:W-:Y:S01]  /*9d90*/  F2FP.F16.E4M3.UNPACK_B R70, R83 ;  /* 0x00000053ff46723e */ /* 0x000fe200020006ff */
[----:B------:R-:W-:Y:S01]  /*9da0*/  HADD2.F32 R58, -RZ, R58.H1_H1 ;  /* 0x3000003aff3a7230 */ /* 0x000fe20000004100 */
[----:B------:R-:W-:Y:S01]  /*9db0*/  F2FP.F16.E4M3.UNPACK_B R79, R79.H1 ;  /* 0x0000004fff4f723e */ /* 0x000fe200030006ff */
[--C-:B------:R-:W-:Y:S01]  /*9dc0*/  HADD2.F32 R61, -RZ, R62.reuse.H0_H0 ;  /* 0x2000003eff3d7230 */ /* 0x100fe20000004100 */
[----:B------:R-:W-:Y:S01]  /*9dd0*/  F2FP.F16.E4M3.UNPACK_B R80, R80.H1 ;  /* 0x00000050ff50723e */ /* 0x000fe200030006ff */
[----:B------:R-:W-:Y:S01]  /*9de0*/  HADD2.F32 R63, -RZ, R62.H1_H1 ;  /* 0x3000003eff3f7230 */ /* 0x000fe20000004100 */
[----:B------:R-:W-:Y:S01]  /*9df0*/  F2FP.F16.E4M3.UNPACK_B R81, R81.H1 ;  /* 0x00000051ff51723e */ /* 0x000fe200030006ff */
[--C-:B------:R-:W-:Y:S02]  /*9e00*/  HADD2.F32 R65, -RZ, R66.reuse.H0_H0 ;  /* 0x20000042ff417230 */ /* 0x100fe40000004100 */
[C---:B------:R-:W-:Y:S01]  /*9e10*/  FMUL R4, R38.reuse, R4 ;  /* 0x0000000426047220 */ /* 0x040fe20000400000 */
[C---:B------:R-:W-:Y:S01]  /*9e20*/  FMUL R5, R38.reuse, R5 ;  /* 0x0000000526057220 */ /* 0x040fe20000400000 */
[C---:B------:R-:W-:Y:S01]  /*9e30*/  FMUL R8, R38.reuse, R8 ;  /* 0x0000000826087220 */ /* 0x040fe20000400000 */
[C---:B------:R-:W-:Y:S01]  /*9e40*/  FMUL R9, R38.reuse, R9 ;  /* 0x0000000926097220 */ /* 0x040fe20000400000 */
[C---:B------:R-:W-:Y:S01]  /*9e50*/  FFMA R4, R41.reuse, R40, R4 ;  /* 0x0000002829047223 */ /* 0x040fe20000000004 */
[C---:B------:R-:W-:Y:S01]  /*9e60*/  FFMA R5, R41.reuse, R42, R5 ;  /* 0x0000002a29057223 */ /* 0x040fe20000000005 */
        /* <DEDUP_REMOVED lines=8> */
[----:B------:R-:W-:Y:S02]  /*9ef0*/  HADD2.F32 R66, -RZ, R66.H1_H1 ;  /* 0x30000042ff427230 */ /* 0x000fe40000004100 */
[C---:B------:R-:W-:Y:S01]  /*9f00*/  FMUL R24, R38.reuse, R28 ;  /* 0x0000001c26187220 */ /* 0x040fe20000400000 */
[C---:B------:R-:W-:Y:S01]  /*9f10*/  FMUL R25, R38.reuse, R29 ;  /* 0x0000001d26197220 */ /* 0x040fe20000400000 */
[--C-:B------:R-:W-:Y:S02]  /*9f20*/  HADD2.F32 R69, -RZ, R70.reuse.H0_H0 ;  /* 0x20000046ff457230 */ /* 0x100fe40000004100 */
[C---:B------:R-:W-:Y:S01]  /*9f30*/  FMUL R28, R38.reuse, R32 ;  /* 0x00000020261c7220 */ /* 0x040fe20000400000 */
[----:B------:R-:W-:Y:S02]  /*9f40*/  HADD2.F32 R70, -RZ, R70.H1_H1 ;  /* 0x30000046ff467230 */ /* 0x000fe40000004100 */
[C---:B------:R-:W-:Y:S01]  /*9f50*/  FMUL R29, R38.reuse, R33 ;  /* 0x00000021261d7220 */ /* 0x040fe20000400000 */
[----:B------:R-:W-:Y:S02]  /*9f60*/  HADD2.F32 R44, -RZ, R76.H1_H1 ;  /* 0x3000004cff2c7230 */ /* 0x000fe40000004100 */
[C---:B------:R-:W-:Y:S01]  /*9f70*/  FMUL R6, R38.reuse, R6 ;  /* 0x0000000626067220 */ /* 0x040fe20000400000 */
[C---:B------:R-:W-:Y:S01]  /*9f80*/  FMUL R7, R38.reuse, R7 ;  /* 0x0000000726077220 */ /* 0x040fe20000400000 */
[--C-:B------:R-:W-:Y:S02]  /*9f90*/  HADD2.F32 R47, -RZ, R77.reuse.H0_H0 ;  /* 0x2000004dff2f7230 */ /* 0x100fe40000004100 */
[C---:B------:R-:W-:Y:S01]  /*9fa0*/  FMUL R10, R38.reuse, R10 ;  /* 0x0000000a260a7220 */ /* 0x040fe20000400000 */
[C---:B------:R-:W-:Y:S01]  /*9fb0*/  FFMA R6, R41.reuse, R43, R6 ;  /* 0x0000002b29067223 */ /* 0x040fe20000000006 */
[----:B------:R-:W-:Y:S02]  /*9fc0*/  HADD2.F32 R48, -RZ, R77.H1_H1 ;  /* 0x3000004dff307230 */ /* 0x000fe40000004100 */
[C---:B------:R-:W-:Y:S01]  /*9fd0*/  FFMA R7, R41.reuse, R44, R7 ;  /* 0x0000002c29077223 */ /* 0x040fe20000000007 */
[C---:B------:R-:W-:Y:S01]  /*9fe0*/  FFMA R8, R41.reuse, R45, R8 ;  /* 0x0000002d29087223 */ /* 0x040fe20000000008 */
[C---:B------:R-:W-:Y:S01]  /*9ff0*/  FFMA R9, R41.reuse, R46, R9 ;  /* 0x0000002e29097223 */ /* 0x040fe20000000009 */
[----:B------:R-:W-:Y:S01]  /*a000*/  FFMA R10, R41, R47, R10 ;  /* 0x0000002f290a7223 */ /* 0x000fe2000000000a */
[C---:B------:R-:W-:Y:S01]  /*a010*/  FMUL R11, R38.reuse, R11 ;  /* 0x0000000b260b7220 */ /* 0x040fe20000400000 */
[----:B------:R-:W-:Y:S01]  /*a020*/  F2FP.F16.E4M3.UNPACK_B R82, R82.H1 ;  /* 0x00000052ff52723e */ /* 0x000fe200030006ff */
[--C-:B------:R-:W-:Y:S01]  /*a030*/  HADD2.F32 R51, -RZ, R78.reuse.H0_H0 ;  /* 0x2000004eff337230 */ /* 0x100fe20000004100 */
[----:B-1----:R-:W-:Y:S01]  /*a040*/  F2FP.SATFINITE.E4M3.F32.PACK_AB_MERGE_C R104, R7, R6, RZ ;  /* 0x000000060768723e */ /* 0x002fe200048070ff */
[C---:B------:R-:W-:Y:S01]  /*a050*/  FFMA R11, R41.reuse, R48, R11 ;  /* 0x00000030290b7223 */ /* 0x040fe2000000000b */
[C---:B------:R-:W-:Y:S01]  /*a060*/  FFMA R12, R41.reuse, R49, R12 ;  /* 0x00000031290c7223 */ /* 0x040fe2000000000c */
[----:B------:R-:W-:Y:S01]  /*a070*/  FFMA R13, R41, R50, R13 ;  /* 0x00000032290d7223 */ /* 0x000fe2000000000d */
[----:B------:R-:W-:Y:S01]  /*a080*/  F2FP.SATFINITE.E4M3.F32.PACK_AB_MERGE_C R104, R5, R4, R104 ;  /* 0x000000040568723e */ /* 0x000fe20004807068 */
[----:B------:R-:W-:Y:S01]  /*a090*/  HADD2.F32 R52, -RZ, R78.H1_H1 ;  /* 0x3000004eff347230 */ /* 0x000fe20000004100 */
[----:B------:R-:W-:Y:S01]  /*a0a0*/  F2FP.SATFINITE.E4M3.F32.PACK_AB_MERGE_C R105, R11, R10, RZ ;  /* 0x0000000a0b69723e */ /* 0x000fe200048070ff */
[C---:B------:R-:W-:Y:S01]  /*a0b0*/  FMUL R14, R38.reuse, R14 ;  /* 0x0000000e260e7220 */ /* 0x040fe20000400000 */
[C---:B------:R-:W-:Y:S01]  /*a0c0*/  FMUL R15, R38.reuse, R15 ;  /* 0x0000000f260f7220 */ /* 0x040fe20000400000 */
[--C-:B------:R-:W-:Y:S01]  /*a0d0*/  HADD2.F32 R55, -RZ, R79.reuse.H0_H0 ;  /* 0x2000004fff377230 */ /* 0x100fe20000004100 */
[----:B------:R-:W-:Y:S01]  /*a0e0*/  F2FP.SATFINITE.E4M3.F32.PACK_AB_MERGE_C R105, R9, R8, R105 ;  /* 0x000000080969723e */ /* 0x000fe20004807069 */
[C---:B------:R-:W-:Y:S01]  /*a0f0*/  FFMA R14, R41.reuse, R51, R14 ;  /* 0x00000033290e7223 */ /* 0x040fe2000000000e */
[C---:B------:R-:W-:Y:S01]  /*a100*/  FFMA R15, R41.reuse, R52, R15 ;  /* 0x00000034290f7223 */ /* 0x040fe2000000000f */
[C---:B------:R-:W-:Y:S01]  /*a110*/  FFMA R16, R41.reuse, R53, R16 ;  /* 0x0000003529107223 */ /* 0x040fe20000000010 */
[C---:B------:R-:W-:Y:S01]  /*a120*/  FFMA R17, R41.reuse, R54, R17 ;  /* 0x0000003629117223 */ /* 0x040fe20000000011 */
        /* <DEDUP_REMOVED lines=18> */
[----:B------:R-:W-:Y:S01]  /*a250*/  F2FP.F16.E4M3.UNPACK_B R83, R83.H1 ;  /* 0x00000053ff53723e */ /* 0x000fe200030006ff */
        /* <DEDUP_REMOVED lines=13> */
[----:B------:R-:W-:Y:S01]  /*a330*/  FFMA R31, R41, R68, R31 ;  /* 0x00000044291f7223 */ /* 0x000fe2000000001f */
[----:B------:R-:W-:Y:S01]  /*a340*/  FMUL R35, R38, R35 ;  /* 0x0000002326237220 */ /* 0x000fe20000400000 */
[----:B------:R-:W-:Y:S01]  /*a350*/  F2FP.SATFINITE.E4M3.F32.PACK_AB_MERGE_C R106, R15, R14, RZ ;  /* 0x0000000e0f6a723e */ /* 0x000fe200048070ff */
[----:B------:R-:W-:Y:S01]  /*a360*/  FFMA R28, R41, R69, R28 ;  /* 0x00000045291c7223 */ /* 0x000fe2000000001c */
[----:B------:R-:W-:Y:S01]  /*a370*/  F2FP.SATFINITE.E4M3.F32.PACK_AB_MERGE_C R107, R19, R18, RZ ;  /* 0x00000012136b723e */ /* 0x000fe200048070ff */
[C---:B------:R-:W-:Y:S01]  /*a380*/  FFMA R29, R41.reuse, R70, R29 ;  /* 0x00000046291d7223 */ /* 0x040fe2000000001d */
[C---:B------:R-:W-:Y:S01]  /*a390*/  FFMA R30, R41.reuse, R71, R30 ;  /* 0x00000047291e7223 */ /* 0x040fe2000000001e */
[----:B------:R-:W-:Y:S01]  /*a3a0*/  FFMA R35, R41, R72, R35 ;  /* 0x0000004829237223 */ /* 0x000fe20000000023 */
[----:B------:R-:W-:Y:S02]  /*a3b0*/  F2FP.SATFINITE.E4M3.F32.PACK_AB_MERGE_C R106, R13, R12, R106 ;  /* 0x0000000c0d6a723e */ /* 0x000fe4000480706a */
[----:B------:R-:W-:Y:S02]  /*a3c0*/  F2FP.SATFINITE.E4M3.F32.PACK_AB_MERGE_C R107, R17, R16, R107 ;  /* 0x00000010116b723e */ /* 0x000fe4000480706b */
[----:B------:R-:W-:Y:S02]  /*a3d0*/  F2FP.SATFINITE.E4M3.F32.PACK_AB_MERGE_C R112, R23, R22, RZ ;  /* 0x000000161770723e */ /* 0x000fe400048070ff */
[----:B------:R-:W-:Y:S01]  /*a3e0*/  F2FP.SATFINITE.E4M3.F32.PACK_AB_MERGE_C R113, R27, R3, RZ ;  /* 0x000000031b71723e */ /* 0x000fe200048070ff */
[----:B------:R1:W-:Y:S01]  /*a3f0*/  STS.128 [R95+UR44+0x3400], R104 ;  /* 0x003400685f007988 */ /* 0x0003e20008000c2c */
[----:B------:R-:W-:Y:S02]  /*a400*/  F2FP.SATFINITE.E4M3.F32.PACK_AB_MERGE_C R109, R31, R26, RZ ;  /* 0x0000001a1f6d723e */ /* 0x000fe400048070ff */
[----:B------:R-:W-:Y:S02]  /*a410*/  F2FP.SATFINITE.E4M3.F32.PACK_AB_MERGE_C R110, R35, R30, RZ ;  /* 0x0000001e236e723e */ /* 0x000fe400048070ff */
[----:B------:R-:W-:Y:S02]  /*a420*/  F2FP.SATFINITE.E4M3.F32.PACK_AB_MERGE_C R112, R21, R20, R112 ;  /* 0x000000141570723e */ /* 0x000fe40004807070 */
[----:B------:R-:W-:Y:S02]  /*a430*/  F2FP.SATFINITE.E4M3.F32.PACK_AB_MERGE_C R113, R2, R0, R113 ;  /* 0x000000000271723e */ /* 0x000fe40004807071 */
[----:B------:R-:W-:Y:S02]  /*a440*/  F2FP.SATFINITE.E4M3.F32.PACK_AB_MERGE_C R114, R25, R24, R109 ;  /* 0x000000181972723e */ /* 0x000fe4000480706d */
[----:B------:R-:W-:Y:S02]  /*a450*/  F2FP.SATFINITE.E4M3.F32.PACK_AB_MERGE_C R115, R29, R28, R110 ;  /* 0x0000001c1d73723e */ /* 0x000fe4000480706e */
[----:B--2---:R-:W-:Y:S03]  /*a460*/  IADD3 R103, PT, PT, R36, 0x1, RZ ;  /* 0x0000000124677810 */ /* 0x004fe60007ffe0ff */
        /* <DEDUP_REMOVED lines=14> */
[----:B------:R-:W-:Y:S01]  /*a550*/  UIADD3 UR9, UPT, UPT, UR45, 0x20, URZ ;  /* 0x000000202d097890 */ /* 0x000fe2000fffe0ff */
[----:B------:R-:W-:Y:S01]  /*a560*/  R2UR UR13, R100 ;  /* 0x00000000640d72ca */ /* 0x000fe200000e0000 */
[----:B------:R-:W-:Y:S02]  /*a570*/  UIADD3 UR6, UPT, UPT, UR44, 0x3c00, URZ ;  /* 0x00003c002c067890 */ /* 0x000fe4000fffe0ff */
[----:B------:R-:W-:Y:S02]  /*a580*/  UIADD3 UR7, UPT, UPT, UR45, 0x60, URZ ;  /* 0x000000602d077890 */ /* 0x000fe4000fffe0ff */
        /* <DEDUP_REMOVED lines=8> */
.L_x_164:
[----:B------:R-:W-:Y:S05]  /*a610*/  BSYNC.RECONVERGENT B0 ;  /* 0x0000000000007941 */ /* 0x000fea0003800200 */
.L_x_163:
[----:B------:R-:W-:Y:S01]  /*a620*/  R2UR UR5, R88 ;  /* 0x00000000580572ca */ /* 0x000fe200000e0000 */
[----:B------:R-:W-:Y:S01]  /*a630*/  BAR.SYNC.DEFER_BLOCKING 0x1, 0x80 ;  /* 0x0042000000007b1d */ /* 0x000fe20000010000 */
[----:B------:R-:W-:Y:S01]  /*a640*/  R2UR UR4, R89 ;  /* 0x00000000590472ca */ /* 0x000fe200000e0000 */
[----:B------:R-:W-:Y:S01]  /*a650*/  UISETP.NE.AND UP0, UPT, UR47, URZ, UPT ;  /* 0x000000ff2f00728c */ /* 0x000fe2000bf05270 */
[----:B------:R-:W-:Y:S02]  /*a660*/  ISETP.NE.AND P0, PT, R103, 0x2, PT ;  /* 0x000000026700780c */ /* 0x000fe40003f05270 */
[----:B------:R-:W-:Y:S02]  /*a670*/  LOP3.LUT R93, R93, 0x1, RZ, 0x3c, !PT ;  /* 0x000000015d5d7812 */ /* 0x000fe400078e3cff */
[----:B------:R-:W-:Y:S02]  /*a680*/  SEL R3, RZ, 0x1, P0 ;  /* 0x00000001ff037807 */ /* 0x000fe40000000000 */
[----:B------:R-:W-:Y:S02]  /*a690*/  SEL R36, R103, RZ, P0 ;  /* 0x000000ff67247207 */ /* 0x000fe40000000000 */
[----:B------:R-:W-:Y:S01]  /*a6a0*/  LOP3.LUT R94, R94, R3, RZ, 0x3c, !PT ;  /* 0x000000035e5e7212 */ /* 0x000fe200078e3cff */
[----:B------:R-:W-:Y:S02]  /*a6b0*/  UIADD3 UR19, UPT, UPT, UR36, UR5, URZ ;  /* 0x0000000524137290 */ /* 0x000fe4000fffe0ff */
[----:B------:R-:W-:Y:S01]  /*a6c0*/  UIADD3 UR48, UPT, UPT, UR37, UR4, URZ ;  /* 0x0000000425307290 */ /* 0x000fe2000fffe0ff */
[----:B------:R-:W-:Y:S01]  /*a6d0*/  UMOV UR46, UR57 ;  /* 0x00000039002e7c82 */ /* 0x000fe20008000000 */
[----:B------:R-:W-:Y:S10]  /*a6e0*/  BRA.U UP0, `(.L_x_165) ;  /* 0xffffffd100f87547 */ /* 0x000ff4000b83ffff */
[----:B------:R-:W-:Y:S05]  /*a6f0*/  EXIT ;  /* 0x000000000000794d */ /* 0x000fea0003800000 */
.L_x_25:
[----:B------:R-:W-:Y:S07]  /*a700*/  MOV R0, UR9 ;  /* 0x0000000900007c02 */ /* 0x000fee0008000f00 */
.L_x_166:
[----:B--2---:R2:W3:Y:S02]  /*a710*/  SYNCS.PHASECHK.TRANS64.TRYWAIT P0, [R0+URZ+0x1a0], R5 ;  /* 0x0001a005000075a7 */ /* 0x0044e400080011ff */
[----:B---3--:R-:W-:Y:S05]  /*a720*/  @!P0 NANOSLEEP.SYNCS 0x989680 ;  /* 0x009896800000895d */ /* 0x008fea0003900000 */
[----:B------:R-:W3:Y:S02]  /*a730*/  @!P0 SYNCS.PHASECHK.TRANS64 P0, [R0+URZ+0x1a0], R5 ;  /* 0x0001a005000085a7 */ /* 0x000ee400080010ff */
[----:B---3--:R-:W-:Y:S05]  /*a740*/  @!P0 BRA `(.L_x_166) ;  /* 0xfffffffc00f08947 */ /* 0x008fea000383ffff */
[----:B------:R-:W-:Y:S05]  /*a750*/  BRA `(.L_x_24) ;  /* 0xffffff7800807947 */ /* 0x000fea000383ffff */
.L_x_32:
[----:B------:R-:W-:Y:S07]  /*a760*/  MOV R0, UR9 ;  /* 0x0000000900007c02 */ /* 0x000fee0008000f00 */
.L_x_167:
[----:B-1----:R1:W2:Y:S02]  /*a770*/  SYNCS.PHASECHK.TRANS64.TRYWAIT P0, [R0+URZ+0x1a0], R5 ;  /* 0x0001a005000075a7 */ /* 0x0022a400080011ff */
[----:B--2---:R-:W-:Y:S05]  /*a780*/  @!P0 NANOSLEEP.SYNCS 0x989680 ;  /* 0x009896800000895d */ /* 0x004fea0003900000 */
[----:B------:R-:W2:Y:S02]  /*a790*/  @!P0 SYNCS.PHASECHK.TRANS64 P0, [R0+URZ+0x1a0], R5 ;  /* 0x0001a005000085a7 */ /* 0x000ea400080010ff */
[----:B--2---:R-:W-:Y:S05]  /*a7a0*/  @!P0 BRA `(.L_x_167) ;  /* 0xfffffffc00f08947 */ /* 0x004fea000383ffff */
[----:B------:R-:W-:Y:S05]  /*a7b0*/  BRA `(.L_x_31) ;  /* 0xffffff8000207947 */ /* 0x000fea000383ffff */
.L_x_37:
[----:B-1----:R-:W-:-:S07]  /*a7c0*/  MOV R0, UR36 ;  /* 0x0000002400007c02 */ /* 0x002fce0008000f00 */
.L_x_168:
[----:B-1----:R1:W2:Y:S02]  /*a7d0*/  SYNCS.PHASECHK.TRANS64.TRYWAIT P0, [R0+URZ+0x370], R3 ;  /* 0x00037003000075a7 */ /* 0x0022a400080011ff */
[----:B--2---:R-:W-:Y:S05]  /*a7e0*/  @!P0 NANOSLEEP.SYNCS 0x989680 ;  /* 0x009896800000895d */ /* 0x004fea0003900000 */
[----:B------:R-:W2:Y:S02]  /*a7f0*/  @!P0 SYNCS.PHASECHK.TRANS64 P0, [R0+URZ+0x370], R3 ;  /* 0x00037003000085a7 */ /* 0x000ea400080010ff */
[----:B--2---:R-:W-:Y:S05]  /*a800*/  @!P0 BRA `(.L_x_168) ;  /* 0xfffffffc00f08947 */ /* 0x004fea000383ffff */
[----:B------:R-:W-:Y:S05]  /*a810*/  BRA `(.L_x_169) ;  /* 0xffffff8400007947 */ /* 0x000fea000383ffff */
.L_x_41:
[----:B------:R-:W-:-:S07]  /*a820*/  MOV R0, UR4 ;  /* 0x0000000400007c02 */ /* 0x000fce0008000f00 */
.L_x_170:
[----:B-1----:R1:W2:Y:S02]  /*a830*/  SYNCS.PHASECHK.TRANS64.TRYWAIT P0, [R0+URZ], R3 ;  /* 0x00000003000075a7 */ /* 0x0022a400080011ff */
[----:B--2---:R-:W-:Y:S05]  /*a840*/  @!P0 NANOSLEEP.SYNCS 0x989680 ;  /* 0x009896800000895d */ /* 0x004fea0003900000 */
[----:B------:R-:W2:Y:S02]  /*a850*/  @!P0 SYNCS.PHASECHK.TRANS64 P0, [R0+URZ], R3 ;  /* 0x00000003000085a7 */ /* 0x000ea400080010ff */
[----:B--2---:R-:W-:Y:S05]  /*a860*/  @!P0 BRA `(.L_x_170) ;  /* 0xfffffffc00f08947 */ /* 0x004fea000383ffff */
[----:B------:R-:W-:Y:S05]  /*a870*/  BRA `(.L_x_171) ;  /* 0xffffff8800987947 */ /* 0x000fea000383ffff */
.L_x_42:
[----:B------:R-:W-:-:S07]  /*a880*/  MOV R0, UR5 ;  /* 0x0000000500007c02 */ /* 0x000fce0008000f00 */
.L_x_172:
[----:B-1----:R1:W2:Y:S02]  /*a890*/  SYNCS.PHASECHK.TRANS64.TRYWAIT P0, [R0+URZ], R3 ;  /* 0x00000003000075a7 */ /* 0x0022a400080011ff */
[----:B--2---:R-:W-:Y:S05]  /*a8a0*/  @!P0 NANOSLEEP.SYNCS 0x989680 ;  /* 0x009896800000895d */ /* 0x004fea0003900000 */
[----:B------:R-:W2:Y:S02]  /*a8b0*/  @!P0 SYNCS.PHASECHK.TRANS64 P0, [R0+URZ], R3 ;  /* 0x00000003000085a7 */ /* 0x000ea400080010ff */
[----:B--2---:R-:W-:Y:S05]  /*a8c0*/  @!P0 BRA `(.L_x_172) ;  /* 0xfffffffc00f08947 */ /* 0x004fea000383ffff */
[----:B------:R-:W-:Y:S05]  /*a8d0*/  BRA `(.L_x_173) ;  /* 0xffffff8800a87947 */ /* 0x000fea000383ffff */
.L_x_43:
[----:B------:R-:W-:-:S07]  /*a8e0*/  MOV R0, UR5 ;  /* 0x0000000500007c02 */ /* 0x000fce0008000f00 */
.L_x_174:
[----:B-1----:R1:W2:Y:S02]  /*a8f0*/  SYNCS.PHASECHK.TRANS64.TRYWAIT P0, [R0+URZ], R3 ;  /* 0x00000003000075a7 */ /* 0x0022a400080011ff */
[----:B--2---:R-:W-:Y:S05]  /*a900*/  @!P0 NANOSLEEP.SYNCS 0x989680 ;  /* 0x009896800000895d */ /* 0x004fea0003900000 */
[----:B------:R-:W2:Y:S02]  /*a910*/  @!P0 SYNCS.PHASECHK.TRANS64 P0, [R0+URZ], R3 ;  /* 0x00000003000085a7 */ /* 0x000ea400080010ff */
[----:B--2---:R-:W-:Y:S05]  /*a920*/  @!P0 BRA `(.L_x_174) ;  /* 0xfffffffc00f08947 */ /* 0x004fea000383ffff */
[----:B------:R-:W-:Y:S05]  /*a930*/  BRA `(.L_x_175) ;  /* 0xffffff8800b87947 */ /* 0x000fea000383ffff */
.L_x_44:
[----:B------:R-:W-:-:S07]  /*a940*/  MOV R0, UR5 ;  /* 0x0000000500007c02 */ /* 0x000fce0008000f00 */
.L_x_176:
[----:B-1----:R1:W2:Y:S02]  /*a950*/  SYNCS.PHASECHK.TRANS64.TRYWAIT P0, [R0+URZ], R3 ;  /* 0x00000003000075a7 */ /* 0x0022a400080011ff */
[----:B--2---:R-:W-:Y:S05]  /*a960*/  @!P0 NANOSLEEP.SYNCS 0x989680 ;  /* 0x009896800000895d */ /* 0x004fea0003900000 */
[----:B------:R-:W2:Y:S02]  /*a970*/  @!P0 SYNCS.PHASECHK.TRANS64 P0, [R0+URZ], R3 ;  /* 0x00000003000085a7 */ /* 0x000ea400080010ff */
[----:B--2---:R-:W-:Y:S05]  /*a980*/  @!P0 BRA `(.L_x_176) ;  /* 0xfffffffc00f08947 */ /* 0x004fea000383ffff */
[----:B------:R-:W-:Y:S05]  /*a990*/  BRA `(.L_x_177) ;  /* 0xffffff8800c87947 */ /* 0x000fea000383ffff */
.L_x_45:
[----:B------:R-:W-:-:S07]  /*a9a0*/  MOV R0, UR5 ;  /* 0x0000000500007c02 */ /* 0x000fce0008000f00 */
.L_x_178:
[----:B-1----:R1:W2:Y:S02]  /*a9b0*/  SYNCS.PHASECHK.TRANS64.TRYWAIT P0, [R0+URZ], R3 ;  /* 0x00000003000075a7 */ /* 0x0022a400080011ff */
[----:B--2---:R-:W-:Y:S05]  /*a9c0*/  @!P0 NANOSLEEP.SYNCS 0x989680 ;  /* 0x009896800000895d */ /* 0x004fea0003900000 */
[----:B------:R-:W2:Y:S02]  /*a9d0*/  @!P0 SYNCS.PHASECHK.TRANS64 P0, [R0+URZ], R3 ;  /* 0x00000003000085a7 */ /* 0x000ea400080010ff */
[----:B--2---:R-:W-:Y:S05]  /*a9e0*/  @!P0 BRA `(.L_x_178) ;  /* 0xfffffffc00f08947 */ /* 0x004fea000383ffff */
[----:B------:R-:W-:Y:S05]  /*a9f0*/  BRA `(.L_x_179) ;  /* 0xffffff8800d87947 */ /* 0x000fea000383ffff */
.L_x_46:
[----:B------:R-:W-:-:S07]  /*aa00*/  MOV R0, UR5 ;  /* 0x0000000500007c02 */ /* 0x000fce0008000f00 */
.L_x_180:
[----:B-1----:R1:W2:Y:S02]  /*aa10*/  SYNCS.PHASECHK.TRANS64.TRYWAIT P0, [R0+URZ], R3 ;  /* 0x00000003000075a7 */ /* 0x0022a400080011ff */
[----:B--2---:R-:W-:Y:S05]  /*aa20*/  @!P0 NANOSLEEP.SYNCS 0x989680 ;  /* 0x009896800000895d */ /* 0x004fea0003900000 */
[----:B------:R-:W2:Y:S02]  /*aa30*/  @!P0 SYNCS.PHASECHK.TRANS64 P0, [R0+URZ], R3 ;  /* 0x00000003000085a7 */ /* 0x000ea400080010ff */
[----:B--2---:R-:W-:Y:S05]  /*aa40*/  @!P0 BRA `(.L_x_180) ;  /* 0xfffffffc00f08947 */ /* 0x004fea000383ffff */
[----:B------:R-:W-:Y:S05]  /*aa50*/  BRA `(.L_x_181) ;  /* 0xffffff8800e87947 */ /* 0x000fea000383ffff */
.L_x_47:
[----:B------:R-:W-:-:S07]  /*aa60*/  MOV R0, UR5 ;  /* 0x0000000500007c02 */ /* 0x000fce0008000f00 */
.L_x_182:
[----:B-1----:R1:W2:Y:S02]  /*aa70*/  SYNCS.PHASECHK.TRANS64.TRYWAIT P0, [R0+URZ], R3 ;  /* 0x00000003000075a7 */ /* 0x0022a400080011ff */
[----:B--2---:R-:W-:Y:S05]  /*aa80*/  @!P0 NANOSLEEP.SYNCS 0x989680 ;  /* 0x009896800000895d */ /* 0x004fea0003900000 */
[----:B------:R-:W2:Y:S02]  /*aa90*/  @!P0 SYNCS.PHASECHK.TRANS64 P0, [R0+URZ], R3 ;  /* 0x00000003000085a7 */ /* 0x000ea400080010ff */
[----:B--2---:R-:W-:Y:S05]  /*aaa0*/  @!P0 BRA `(.L_x_182) ;  /* 0xfffffffc00f08947 */ /* 0x004fea000383ffff */
[----:B------:R-:W-:Y:S05]  /*aab0*/  BRA `(.L_x_183) ;  /* 0xffffff8800f87947 */ /* 0x000fea000383ffff */
.L_x_48:
[----:B------:R-:W-:-:S07]  /*aac0*/  MOV R0, UR5 ;  /* 0x0000000500007c02 */ /* 0x000fce0008000f00 */
.L_x_184:
[----:B-1----:R1:W2:Y:S02]  /*aad0*/  SYNCS.PHASECHK.TRANS64.TRYWAIT P0, [R0+URZ], R3 ;  /* 0x00000003000075a7 */ /* 0x0022a400080011ff */
[----:B--2---:R-:W-:Y:S05]  /*aae0*/  @!P0 NANOSLEEP.SYNCS 0x989680 ;  /* 0x009896800000895d */ /* 0x004fea0003900000 */
[----:B------:R-:W2:Y:S02]  /*aaf0*/  @!P0 SYNCS.PHASECHK.TRANS64 P0, [R0+URZ], R3 ;  /* 0x00000003000085a7 */ /* 0x000ea400080010ff */
[----:B--2---:R-:W-:Y:S05]  /*ab00*/  @!P0 BRA `(.L_x_184) ;  /* 0xfffffffc00f08947 */ /* 0x004fea000383ffff */
[----:B------:R-:W-:Y:S05]  /*ab10*/  BRA `(.L_x_185) ;  /* 0xffffff8c00087947 */ /* 0x000fea000383ffff */
.L_x_49:
[----:B------:R-:W-:-:S07]  /*ab20*/  MOV R0, UR5 ;  /* 0x0000000500007c02 */ /* 0x000fce0008000f00 */
.L_x_186:
[----:B-1----:R1:W2:Y:S02]  /*ab30*/  SYNCS.PHASECHK.TRANS64.TRYWAIT P0, [R0+URZ], R3 ;  /* 0x00000003000075a7 */ /* 0x0022a400080011ff */
[----:B--2---:R-:W-:Y:S05]  /*ab40*/  @!P0 NANOSLEEP.SYNCS 0x989680 ;  /* 0x009896800000895d */ /* 0x004fea0003900000 */
[----:B------:R-:W2:Y:S02]  /*ab50*/  @!P0 SYNCS.PHASECHK.TRANS64 P0, [R0+URZ], R3 ;  /* 0x00000003000085a7 */ /* 0x000ea400080010ff */
[----:B--2---:R-:W-:Y:S05]  /*ab60*/  @!P0 BRA `(.L_x_186) ;  /* 0xfffffffc00f08947 */ /* 0x004fea000383ffff */
[----:B------:R-:W-:Y:S05]  /*ab70*/  BRA `(.L_x_187) ;  /* 0xffffff8c00187947 */ /* 0x000fea000383ffff */
.L_x_50:
[----:B------:R-:W-:-:S07]  /*ab80*/  MOV R0, UR5 ;  /* 0x0000000500007c02 */ /* 0x000fce0008000f00 */
.L_x_188:
[----:B-1----:R1:W2:Y:S02]  /*ab90*/  SYNCS.PHASECHK.TRANS64.TRYWAIT P0, [R0+URZ], R3 ;  /* 0x00000003000075a7 */ /* 0x0022a400080011ff */
[----:B--2---:R-:W-:Y:S05]  /*aba0*/  @!P0 NANOSLEEP.SYNCS 0x989680 ;  /* 0x009896800000895d */ /* 0x004fea0003900000 */
[----:B------:R-:W2:Y:S02]  /*abb0*/  @!P0 SYNCS.PHASECHK.TRANS64 P0, [R0+URZ], R3 ;  /* 0x00000003000085a7 */ /* 0x000ea400080010ff */
[----:B--2---:R-:W-:Y:S05]  /*abc0*/  @!P0 BRA `(.L_x_188) ;  /* 0xfffffffc00f08947 */ /* 0x004fea000383ffff */
[----:B------:R-:W-:Y:S05]  /*abd0*/  BRA `(.L_x_189) ;  /* 0xffffff8c00287947 */ /* 0x000fea000383ffff */
.L_x_51:
[----:B------:R-:W-:-:S07]  /*abe0*/  MOV R0, UR5 ;  /* 0x0000000500007c02 */ /* 0x000fce0008000f00 */
.L_x_190:
[----:B-1----:R1:W2:Y:S02]  /*abf0*/  SYNCS.PHASECHK.TRANS64.TRYWAIT P0, [R0+URZ], R3 ;  /* 0x00000003000075a7 */ /* 0x0022a400080011ff */
[----:B--2---:R-:W-:Y:S05]  /*ac00*/  @!P0 NANOSLEEP.SYNCS 0x989680 ;  /* 0x009896800000895d */ /* 0x004fea0003900000 */
[----:B------:R-:W2:Y:S02]  /*ac10*/  @!P0 SYNCS.PHASECHK.TRANS64 P0, [R0+URZ], R3 ;  /* 0x00000003000085a7 */ /* 0x000ea400080010ff */
[----:B--2---:R-:W-:Y:S05]  /*ac20*/  @!P0 BRA `(.L_x_190) ;  /* 0xfffffffc00f08947 */ /* 0x004fea000383ffff */
[----:B------:R-:W-:Y:S05]  /*ac30*/  BRA `(.L_x_191) ;  /* 0xffffff8c00387947 */ /* 0x000fea000383ffff */
.L_x_52:
[----:B------:R-:W-:-:S07]  /*ac40*/  MOV R0, UR5 ;  /* 0x0000000500007c02 */ /* 0x000fce0008000f00 */
.L_x_192:
[----:B-1----:R1:W2:Y:S02]  /*ac50*/  SYNCS.PHASECHK.TRANS64.TRYWAIT P0, [R0+URZ], R3 ;  /* 0x00000003000075a7 */ /* 0x0022a400080011ff */
[----:B--2---:R-:W-:Y:S05]  /*ac60*/  @!P0 NANOSLEEP.SYNCS 0x989680 ;  /* 0x009896800000895d */ /* 0x004fea0003900000 */
[----:B------:R-:W2:Y:S02]  /*ac70*/  @!P0 SYNCS.PHASECHK.TRANS64 P0, [R0+URZ], R3 ;  /* 0x00000003000085a7 */ /* 0x000ea400080010ff */
[----:B--2---:R-:W-:Y:S05]  /*ac80*/  @!P0 BRA `(.L_x_192) ;  /* 0xfffffffc00f08947 */ /* 0x004fea000383ffff */
[----:B------:R-:W-:Y:S05]  /*ac90*/  BRA `(.L_x_193) ;  /* 0xffffff8c00487947 */ /* 0x000fea000383ffff */
.L_x_53:
[----:B------:R-:W-:-:S07]  /*aca0*/  MOV R0, UR5 ;  /* 0x0000000500007c02 */ /* 0x000fce0008000f00 */
.L_x_194:
[----:B-1----:R1:W2:Y:S02]  /*acb0*/  SYNCS.PHASECHK.TRANS64.TRYWAIT P0, [R0+URZ], R3 ;  /* 0x00000003000075a7 */ /* 0x0022a400080011ff */
[----:B--2---:R-:W-:Y:S05]  /*acc0*/  @!P0 NANOSLEEP.SYNCS 0x989680 ;  /* 0x009896800000895d */ /* 0x004fea0003900000 */
[----:B------:R-:W2:Y:S02]  /*acd0*/  @!P0 SYNCS.PHASECHK.TRANS64 P0, [R0+URZ], R3 ;  /* 0x00000003000085a7 */ /* 0x000ea400080010ff */
[----:B--2---:R-:W-:Y:S05]  /*ace0*/  @!P0 BRA `(.L_x_194) ;  /* 0xfffffffc00f08947 */ /* 0x004fea000383ffff */
[----:B------:R-:W-:Y:S05]  /*acf0*/  BRA `(.L_x_195) ;  /* 0xffffff8c00587947 */ /* 0x000fea000383ffff */
.L_x_54:
[----:B------:R-:W-:-:S07]  /*ad00*/  MOV R0, UR5 ;  /* 0x0000000500007c02 */ /* 0x000fce0008000f00 */
.L_x_196:
[----:B-1----:R1:W2:Y:S02]  /*ad10*/  SYNCS.PHASECHK.TRANS64.TRYWAIT P0, [R0+URZ], R3 ;  /* 0x00000003000075a7 */ /* 0x0022a400080011ff */
[----:B--2---:R-:W-:Y:S05]  /*ad20*/  @!P0 NANOSLEEP.SYNCS 0x989680 ;  /* 0x009896800000895d */ /* 0x004fea0003900000 */
[----:B------:R-:W2:Y:S02]  /*ad30*/  @!P0 SYNCS.PHASECHK.TRANS64 P0, [R0+URZ], R3 ;  /* 0x00000003000085a7 */ /* 0x000ea400080010ff */
[----:B--2---:R-:W-:Y:S05]  /*ad40*/  @!P0 BRA `(.L_x_196) ;  /* 0xfffffffc00f08947 */ /* 0x004fea000383ffff */
[----:B------:R-:W-:Y:S05]  /*ad50*/  BRA `(.L_x_197) ;  /* 0xffffff8c00687947 */ /* 0x000fea000383ffff */
.L_x_55:
[----:B------:R-:W-:-:S07]  /*ad60*/  MOV R0, UR5 ;  /* 0x0000000500007c02 */ /* 0x000fce0008000f00 */
.L_x_198:
[----:B-1----:R1:W2:Y:S02]  /*ad70*/  SYNCS.PHASECHK.TRANS64.TRYWAIT P0, [R0+URZ], R3 ;  /* 0x00000003000075a7 */ /* 0x0022a400080011ff */
[----:B--2---:R-:W-:Y:S05]  /*ad80*/  @!P0 NANOSLEEP.SYNCS 0x989680 ;  /* 0x009896800000895d */ /* 0x004fea0003900000 */
[----:B------:R-:W2:Y:S02]  /*ad90*/  @!P0 SYNCS.PHASECHK.TRANS64 P0, [R0+URZ], R3 ;  /* 0x00000003000085a7 */ /* 0x000ea400080010ff */
[----:B--2---:R-:W-:Y:S05]  /*ada0*/  @!P0 BRA `(.L_x_198) ;  /* 0xfffffffc00f08947 */ /* 0x004fea000383ffff */
[----:B------:R-:W-:Y:S05]  /*adb0*/  BRA `(.L_x_199) ;  /* 0xffffff8c00787947 */ /* 0x000fea000383ffff */
.L_x_56:
[----:B------:R-:W-:-:S07]  /*adc0*/  MOV R0, UR5 ;  /* 0x0000000500007c02 */ /* 0x000fce0008000f00 */
.L_x_200:
[----:B-1----:R1:W2:Y:S02]  /*add0*/  SYNCS.PHASECHK.TRANS64.TRYWAIT P0, [R0+URZ], R3 ;  /* 0x00000003000075a7 */ /* 0x0022a400080011ff */
[----:B--2---:R-:W-:Y:S05]  /*ade0*/  @!P0 NANOSLEEP.SYNCS 0x989680 ;  /* 0x009896800000895d */ /* 0x004fea0003900000 */
[----:B------:R-:W2:Y:S02]  /*adf0*/  @!P0 SYNCS.PHASECHK.TRANS64 P0, [R0+URZ], R3 ;  /* 0x00000003000085a7 */ /* 0x000ea400080010ff */
[----:B--2---:R-:W-:Y:S05]  /*ae00*/  @!P0 BRA `(.L_x_200) ;  /* 0xfffffffc00f08947 */ /* 0x004fea000383ffff */
[----:B------:R-:W-:Y:S05]  /*ae10*/  BRA `(.L_x_201) ;  /* 0xffffff8c00887947 */ /* 0x000fea000383ffff */
.L_x_57:
[----:B------:R-:W-:-:S07]  /*ae20*/  MOV R0, UR5 ;  /* 0x0000000500007c02 */ /* 0x000fce0008000f00 */
.L_x_202:
[----:B-1----:R1:W2:Y:S02]  /*ae30*/  SYNCS.PHASECHK.TRANS64.TRYWAIT P0, [R0+URZ], R3 ;  /* 0x00000003000075a7 */ /* 0x0022a400080011ff */
[----:B--2---:R-:W-:Y:S05]  /*ae40*/  @!P0 NANOSLEEP.SYNCS 0x989680 ;  /* 0x009896800000895d */ /* 0x004fea0003900000 */
[----:B------:R-:W2:Y:S02]  /*ae50*/  @!P0 SYNCS.PHASECHK.TRANS64 P0, [R0+URZ], R3 ;  /* 0x00000003000085a7 */ /* 0x000ea400080010ff */
[----:B--2---:R-:W-:Y:S05]  /*ae60*/  @!P0 BRA `(.L_x_202) ;  /* 0xfffffffc00f08947 */ /* 0x004fea000383ffff */
[----:B------:R-:W-:Y:S05]  /*ae70*/  BRA `(.L_x_203) ;  /* 0xffffff8c00987947 */ /* 0x000fea000383ffff */
.L_x_58:
[----:B------:R-:W-:-:S07]  /*ae80*/  MOV R0, UR5 ;  /* 0x0000000500007c02 */ /* 0x000fce0008000f00 */
.L_x_204:
[----:B-1----:R1:W2:Y:S02]  /*ae90*/  SYNCS.PHASECHK.TRANS64.TRYWAIT P0, [R0+URZ], R3 ;  /* 0x00000003000075a7 */ /* 0x0022a400080011ff */
[----:B--2---:R-:W-:Y:S05]  /*aea0*/  @!P0 NANOSLEEP.SYNCS 0x989680 ;  /* 0x009896800000895d */ /* 0x004fea0003900000 */
[----:B------:R-:W2:Y:S02]  /*aeb0*/  @!P0 SYNCS.PHASECHK.TRANS64 P0, [R0+URZ], R3 ;  /* 0x00000003000085a7 */ /* 0x000ea400080010ff */
[----:B--2---:R-:W-:Y:S05]  /*aec0*/  @!P0 BRA `(.L_x_204) ;  /* 0xfffffffc00f08947 */ /* 0x004fea000383ffff */
[----:B------:R-:W-:Y:S05]  /*aed0*/  BRA `(.L_x_205) ;  /* 0xffffff8c00a87947 */ /* 0x000fea000383ffff */
.L_x_59:
[----:B------:R-:W-:-:S07]  /*aee0*/  MOV R0, UR5 ;  /* 0x0000000500007c02 */ /* 0x000fce0008000f00 */
.L_x_206:
[----:B-1----:R1:W2:Y:S02]  /*aef0*/  SYNCS.PHASECHK.TRANS64.TRYWAIT P0, [R0+URZ], R3 ;  /* 0x00000003000075a7 */ /* 0x0022a400080011ff */
[----:B--2---:R-:W-:Y:S05]  /*af00*/  @!P0 NANOSLEEP.SYNCS 0x989680 ;  /* 0x009896800000895d */ /* 0x004fea0003900000 */
[----:B------:R-:W2:Y:S02]  /*af10*/  @!P0 SYNCS.PHASECHK.TRANS64 P0, [R0+URZ], R3 ;  /* 0x00000003000085a7 */ /* 0x000ea400080010ff */
[----:B--2---:R-:W-:Y:S05]  /*af20*/  @!P0 BRA `(.L_x_206) ;  /* 0xfffffffc00f08947 */ /* 0x004fea000383ffff */
[----:B------:R-:W-:Y:S05]  /*af30*/  BRA `(.L_x_207) ;  /* 0xffffff8c00b87947 */ /* 0x000fea000383ffff */
.L_x_60:
[----:B------:R-:W-:-:S07]  /*af40*/  MOV R0, UR5 ;  /* 0x0000000500007c02 */ /* 0x000fce0008000f00 */
.L_x_208:
[----:B-1----:R1:W2:Y:S02]  /*af50*/  SYNCS.PHASECHK.TRANS64.TRYWAIT P0, [R0+URZ], R3 ;  /* 0x00000003000075a7 */ /* 0x0022a400080011ff */
[----:B--2---:R-:W-:Y:S05]  /*af60*/  @!P0 NANOSLEEP.SYNCS 0x989680 ;  /* 0x009896800000895d */ /* 0x004fea0003900000 */
[----:B------:R-:W2:Y:S02]  /*af70*/  @!P0 SYNCS.PHASECHK.TRANS64 P0, [R0+URZ], R3 ;  /* 0x00000003000085a7 */ /* 0x000ea400080010ff */
[----:B--2---:R-:W-:Y:S05]  /*af80*/  @!P0 BRA `(.L_x_208) ;  /* 0xfffffffc00f08947 */ /* 0x004fea000383ffff */
[----:B------:R-:W-:Y:S05]  /*af90*/  BRA `(.L_x_209) ;  /* 0xffffff8c00c87947 */ /* 0x000fea000383ffff */
.L_x_61:
[----:B------:R-:W-:-:S07]  /*afa0*/  MOV R0, UR5 ;  /* 0x0000000500007c02 */ /* 0x000fce0008000f00 */
.L_x_210:
[----:B-1----:R1:W2:Y:S02]  /*afb0*/  SYNCS.PHASECHK.TRANS64.TRYWAIT P0, [R0+URZ], R3 ;  /* 0x00000003000075a7 */ /* 0x0022a400080011ff */
[----:B--2---:R-:W-:Y:S05]  /*afc0*/  @!P0 NANOSLEEP.SYNCS 0x989680 ;  /* 0x009896800000895d */ /* 0x004fea0003900000 */
[----:B------:R-:W2:Y:S02]  /*afd0*/  @!P0 SYNCS.PHASECHK.TRANS64 P0, [R0+URZ], R3 ;  /* 0x00000003000085a7 */ /* 0x000ea400080010ff */
[----:B--2---:R-:W-:Y:S05]  /*afe0*/  @!P0 BRA `(.L_x_210) ;  /* 0xfffffffc00f08947 */ /* 0x004fea000383ffff */
[----:B------:R-:W-:Y:S05]  /*aff0*/  BRA `(.L_x_211) ;  /* 0xffffff8c00d87947 */ /* 0x000fea000383ffff */
.L_x_62:
[----:B------:R-:W-:-:S07]  /*b000*/  MOV R0, UR5 ;  /* 0x0000000500007c02 */ /* 0x000fce0008000f00 */
.L_x_212:
[----:B-1----:R1:W2:Y:S02]  /*b010*/  SYNCS.PHASECHK.TRANS64.TRYWAIT P0, [R0+URZ], R3 ;  /* 0x00000003000075a7 */ /* 0x0022a400080011ff */
[----:B--2---:R-:W-:Y:S05]  /*b020*/  @!P0 NANOSLEEP.SYNCS 0x989680 ;  /* 0x009896800000895d */ /* 0x004fea0003900000 */
[----:B------:R-:W2:Y:S02]  /*b030*/  @!P0 SYNCS.PHASECHK.TRANS64 P0, [R0+URZ], R3 ;  /* 0x00000003000085a7 */ /* 0x000ea400080010ff */
[----:B--2---:R-:W-:Y:S05]  /*b040*/  @!P0 BRA `(.L_x_212) ;  /* 0xfffffffc00f08947 */ /* 0x004fea000383ffff */
[----:B------:R-:W-:Y:S05]  /*b050*/  BRA `(.L_x_213) ;  /* 0xffffff8c00e87947 */ /* 0x000fea000383ffff */
.L_x_63:
[----:B------:R-:W-:-:S07]  /*b060*/  MOV R0, UR5 ;  /* 0x0000000500007c02 */ /* 0x000fce0008000f00 */
.L_x_214:
[----:B-1----:R1:W2:Y:S02]  /*b070*/  SYNCS.PHASECHK.TRANS64.TRYWAIT P0, [R0+URZ], R3 ;  /* 0x00000003000075a7 */ /* 0x0022a400080011ff */
[----:B--2---:R-:W-:Y:S05]  /*b080*/  @!P0 NANOSLEEP.SYNCS 0x989680 ;  /* 0x009896800000895d */ /* 0x004fea0003900000 */
[----:B------:R-:W2:Y:S02]  /*b090*/  @!P0 SYNCS.PHASECHK.TRANS64 P0, [R0+URZ], R3 ;  /* 0x00000003000085a7 */ /* 0x000ea400080010ff */
[----:B--2---:R-:W-:Y:S05]  /*b0a0*/  @!P0 BRA `(.L_x_214) ;  /* 0xfffffffc00f08947 */ /* 0x004fea000383ffff */
[----:B------:R-:W-:Y:S05]  /*b0b0*/  BRA `(.L_x_215) ;  /* 0xffffff8c00f87947 */ /* 0x000fea000383ffff */
.L_x_64:
[----:B------:R-:W-:-:S07]  /*b0c0*/  MOV R0, UR5 ;  /* 0x0000000500007c02 */ /* 0x000fce0008000f00 */
.L_x_216:
[----:B-1----:R1:W2:Y:S02]  /*b0d0*/  SYNCS.PHASECHK.TRANS64.TRYWAIT P0, [R0+URZ], R3 ;  /* 0x00000003000075a7 */ /* 0x0022a400080011ff */
[----:B--2---:R-:W-:Y:S05]  /*b0e0*/  @!P0 NANOSLEEP.SYNCS 0x989680 ;  /* 0x009896800000895d */ /* 0x004fea0003900000 */
[----:B------:R-:W2:Y:S02]  /*b0f0*/  @!P0 SYNCS.PHASECHK.TRANS64 P0, [R0+URZ], R3 ;  /* 0x00000003000085a7 */ /* 0x000ea400080010ff */
[----:B--2---:R-:W-:Y:S05]  /*b100*/  @!P0 BRA `(.L_x_216) ;  /* 0xfffffffc00f08947 */ /* 0x004fea000383ffff */
[----:B------:R-:W-:Y:S05]  /*b110*/  BRA `(.L_x_217) ;  /* 0xffffff9000087947 */ /* 0x000fea000383ffff */
.L_x_65:
[----:B------:R-:W-:-:S07]  /*b120*/  MOV R0, UR5 ;  /* 0x0000000500007c02 */ /* 0x000fce0008000f00 */
.L_x_218:
[----:B-1----:R1:W2:Y:S02]  /*b130*/  SYNCS.PHASECHK.TRANS64.TRYWAIT P0, [R0+URZ], R3 ;  /* 0x00000003000075a7 */ /* 0x0022a400080011ff */
[----:B--2---:R-:W-:Y:S05]  /*b140*/  @!P0 NANOSLEEP.SYNCS 0x989680 ;  /* 0x009896800000895d */ /* 0x004fea0003900000 */
[----:B------:R-:W2:Y:S02]  /*b150*/  @!P0 SYNCS.PHASECHK.TRANS64 P0, [R0+URZ], R3 ;  /* 0x00000003000085a7 */ /* 0x000ea400080010ff */
[----:B--2---:R-:W-:Y:S05]  /*b160*/  @!P0 BRA `(.L_x_218) ;  /* 0xfffffffc00f08947 */ /* 0x004fea000383ffff */
[----:B------:R-:W-:Y:S05]  /*b170*/  BRA `(.L_x_219) ;  /* 0xffffff9000187947 */ /* 0x000fea000383ffff */
.L_x_66:
[----:B------:R-:W-:-:S07]  /*b180*/  MOV R0, UR5 ;  /* 0x0000000500007c02 */ /* 0x000fce0008000f00 */
.L_x_220:
[----:B-1----:R1:W2:Y:S02]  /*b190*/  SYNCS.PHASECHK.TRANS64.TRYWAIT P0, [R0+URZ], R3 ;  /* 0x00000003000075a7 */ /* 0x0022a400080011ff */
[----:B--2---:R-:W-:Y:S05]  /*b1a0*/  @!P0 NANOSLEEP.SYNCS 0x989680 ;  /* 0x009896800000895d */ /* 0x004fea0003900000 */
[----:B------:R-:W2:Y:S02]  /*b1b0*/  @!P0 SYNCS.PHASECHK.TRANS64 P0, [R0+URZ], R3 ;  /* 0x00000003000085a7 */ /* 0x000ea400080010ff */
[----:B--2---:R-:W-:Y:S05]  /*b1c0*/  @!P0 BRA `(.L_x_220) ;  /* 0xfffffffc00f08947 */ /* 0x004fea000383ffff */
[----:B------:R-:W-:Y:S05]  /*b1d0*/  BRA `(.L_x_221) ;  /* 0xffffff9000287947 */ /* 0x000fea000383ffff */
.L_x_67:
[----:B------:R-:W-:-:S07]  /*b1e0*/  MOV R0, UR5 ;  /* 0x0000000500007c02 */ /* 0x000fce0008000f00 */
.L_x_222:
[----:B-1----:R1:W2:Y:S02]  /*b1f0*/  SYNCS.PHASECHK.TRANS64.TRYWAIT P0, [R0+URZ], R3 ;  /* 0x00000003000075a7 */ /* 0x0022a400080011ff */
[----:B--2---:R-:W-:Y:S05]  /*b200*/  @!P0 NANOSLEEP.SYNCS 0x989680 ;  /* 0x009896800000895d */ /* 0x004fea0003900000 */
[----:B------:R-:W2:Y:S02]  /*b210*/  @!P0 SYNCS.PHASECHK.TRANS64 P0, [R0+URZ], R3 ;  /* 0x00000003000085a7 */ /* 0x000ea400080010ff */
[----:B--2---:R-:W-:Y:S05]  /*b220*/  @!P0 BRA `(.L_x_222) ;  /* 0xfffffffc00f08947 */ /* 0x004fea000383ffff */
[----:B------:R-:W-:Y:S05]  /*b230*/  BRA `(.L_x_223) ;  /* 0xffffff9000387947 */ /* 0x000fea000383ffff */
.L_x_68:
[----:B------:R-:W-:-:S07]  /*b240*/  MOV R0, UR5 ;  /* 0x0000000500007c02 */ /* 0x000fce0008000f00 */
.L_x_224:
[----:B-1----:R1:W2:Y:S02]  /*b250*/  SYNCS.PHASECHK.TRANS64.TRYWAIT P0, [R0+URZ], R3 ;  /* 0x00000003000075a7 */ /* 0x0022a400080011ff */
[----:B--2---:R-:W-:Y:S05]  /*b260*/  @!P0 NANOSLEEP.SYNCS 0x989680 ;  /* 0x009896800000895d */ /* 0x004fea0003900000 */
[----:B------:R-:W2:Y:S02]  /*b270*/  @!P0 SYNCS.PHASECHK.TRANS64 P0, [R0+URZ], R3 ;  /* 0x00000003000085a7 */ /* 0x000ea400080010ff */
[----:B--2---:R-:W-:Y:S05]  /*b280*/  @!P0 BRA `(.L_x_224) ;  /* 0xfffffffc00f08947 */ /* 0x004fea000383ffff */
[----:B------:R-:W-:Y:S05]  /*b290*/  BRA `(.L_x_225) ;  /* 0xffffff9000487947 */ /* 0x000fea000383ffff */
.L_x_69:
[----:B------:R-:W-:-:S07]  /*b2a0*/  MOV R0, UR5 ;  /* 0x0000000500007c02 */ /* 0x000fce0008000f00 */
.L_x_226:
[----:B-1----:R1:W2:Y:S02]  /*b2b0*/  SYNCS.PHASECHK.TRANS64.TRYWAIT P0, [R0+URZ], R3 ;  /* 0x00000003000075a7 */ /* 0x0022a400080011ff */
[----:B--2---:R-:W-:Y:S05]  /*b2c0*/  @!P0 NANOSLEEP.SYNCS 0x989680 ;  /* 0x009896800000895d */ /* 0x004fea0003900000 */
[----:B------:R-:W2:Y:S02]  /*b2d0*/  @!P0 SYNCS.PHASECHK.TRANS64 P0, [R0+URZ], R3 ;  /* 0x00000003000085a7 */ /* 0x000ea400080010ff */
[----:B--2---:R-:W-:Y:S05]  /*b2e0*/  @!P0 BRA `(.L_x_226) ;  /* 0xfffffffc00f08947 */ /* 0x004fea000383ffff */
[----:B------:R-:W-:Y:S05]  /*b2f0*/  BRA `(.L_x_227) ;  /* 0xffffff9000587947 */ /* 0x000fea000383ffff */
.L_x_70:
[----:B------:R-:W-:-:S07]  /*b300*/  MOV R0, UR5 ;  /* 0x0000000500007c02 */ /* 0x000fce0008000f00 */
.L_x_228:
[----:B-1----:R1:W2:Y:S02]  /*b310*/  SYNCS.PHASECHK.TRANS64.TRYWAIT P0, [R0+URZ], R3 ;  /* 0x00000003000075a7 */ /* 0x0022a400080011ff */
[----:B--2---:R-:W-:Y:S05]  /*b320*/  @!P0 NANOSLEEP.SYNCS 0x989680 ;  /* 0x009896800000895d */ /* 0x004fea0003900000 */
[----:B------:R-:W2:Y:S02]  /*b330*/  @!P0 SYNCS.PHASECHK.TRANS64 P0, [R0+URZ], R3 ;  /* 0x00000003000085a7 */ /* 0x000ea400080010ff */
[----:B--2---:R-:W-:Y:S05]  /*b340*/  @!P0 BRA `(.L_x_228) ;  /* 0xfffffffc00f08947 */ /* 0x004fea000383ffff */
[----:B------:R-:W-:Y:S05]  /*b350*/  BRA `(.L_x_229) ;  /* 0xffffff9000687947 */ /* 0x000fea000383ffff */
.L_x_71:
[----:B------:R-:W-:-:S07]  /*b360*/  MOV R0, UR5 ;  /* 0x0000000500007c02 */ /* 0x000fce0008000f00 */
.L_x_230:
[----:B-1----:R1:W2:Y:S02]  /*b370*/  SYNCS.PHASECHK.TRANS64.TRYWAIT P0, [R0+URZ], R3 ;  /* 0x00000003000075a7 */ /* 0x0022a400080011ff */
[----:B--2---:R-:W-:Y:S05]  /*b380*/  @!P0 NANOSLEEP.SYNCS 0x989680 ;  /* 0x009896800000895d */ /* 0x004fea0003900000 */
[----:B------:R-:W2:Y:S02]  /*b390*/  @!P0 SYNCS.PHASECHK.TRANS64 P0, [R0+URZ], R3 ;  /* 0x00000003000085a7 */ /* 0x000ea400080010ff */
[----:B--2---:R-:W-:Y:S05]  /*b3a0*/  @!P0 BRA `(.L_x_230) ;  /* 0xfffffffc00f08947 */ /* 0x004fea000383ffff */
[----:B------:R-:W-:Y:S05]  /*b3b0*/  BRA `(.L_x_231) ;  /* 0xffffff9000787947 */ /* 0x000fea000383ffff */
.L_x_72:
[----:B------:R-:W-:-:S07]  /*b3c0*/  MOV R0, UR5 ;  /* 0x0000000500007c02 */ /* 0x000fce0008000f00 */
.L_x_232:
[----:B-1----:R1:W2:Y:S02]  /*b3d0*/  SYNCS.PHASECHK.TRANS64.TRYWAIT P0, [R0+URZ], R3 ;  /* 0x00000003000075a7 */ /* 0x0022a400080011ff */
[----:B--2---:R-:W-:Y:S05]  /*b3e0*/  @!P0 NANOSLEEP.SYNCS 0x989680 ;  /* 0x009896800000895d */ /* 0x004fea0003900000 */
[----:B------:R-:W2:Y:S02]  /*b3f0*/  @!P0 SYNCS.PHASECHK.TRANS64 P0, [R0+URZ], R3 ;  /* 0x00000003000085a7 */ /* 0x000ea400080010ff */
[----:B--2---:R-:W-:Y:S05]  /*b400*/  @!P0 BRA `(.L_x_232) ;  /* 0xfffffffc00f08947 */ /* 0x004fea000383ffff */
[----:B------:R-:W-:Y:S05]  /*b410*/  BRA `(.L_x_233) ;  /* 0xffffff9000887947 */ /* 0x000fea000383ffff */
.L_x_73:
[----:B------:R-:W-:-:S07]  /*b420*/  MOV R0, UR5 ;  /* 0x0000000500007c02 */ /* 0x000fce0008000f00 */
.L_x_234:
[----:B-1----:R1:W2:Y:S02]  /*b430*/  SYNCS.PHASECHK.TRANS64.TRYWAIT P0, [R0+URZ], R3 ;  /* 0x00000003000075a7 */ /* 0x0022a400080011ff */
[----:B--2---:R-:W-:Y:S05]  /*b440*/  @!P0 NANOSLEEP.SYNCS 0x989680 ;  /* 0x009896800000895d */ /* 0x004fea0003900000 */
[----:B------:R-:W2:Y:S02]  /*b450*/  @!P0 SYNCS.PHASECHK.TRANS64 P0, [R0+URZ], R3 ;  /* 0x00000003000085a7 */ /* 0x000ea400080010ff */
[----:B--2---:R-:W-:Y:S05]  /*b460*/  @!P0 BRA `(.L_x_234) ;  /* 0xfffffffc00f08947 */ /* 0x004fea000383ffff */
[----:B------:R-:W-:Y:S05]  /*b470*/  BRA `(.L_x_235) ;  /* 0xffffff9000987947 */ /* 0x000fea000383ffff */
.L_x_74:
[----:B------:R-:W-:-:S07]  /*b480*/  MOV R0, UR5 ;  /* 0x0000000500007c02 */ /* 0x000fce0008000f00 */
.L_x_236:
[----:B-1----:R1:W2:Y:S02]  /*b490*/  SYNCS.PHASECHK.TRANS64.TRYWAIT P0, [R0+URZ], R3 ;  /* 0x00000003000075a7 */ /* 0x0022a400080011ff */
[----:B--2---:R-:W-:Y:S05]  /*b4a0*/  @!P0 NANOSLEEP.SYNCS 0x989680 ;  /* 0x009896800000895d */ /* 0x004fea0003900000 */
[----:B------:R-:W2:Y:S02]  /*b4b0*/  @!P0 SYNCS.PHASECHK.TRANS64 P0, [R0+URZ], R3 ;  /* 0x00000003000085a7 */ /* 0x000ea400080010ff */
[----:B--2---:R-:W-:Y:S05]  /*b4c0*/  @!P0 BRA `(.L_x_236) ;  /* 0xfffffffc00f08947 */ /* 0x004fea000383ffff */
[----:B------:R-:W-:Y:S05]  /*b4d0*/  BRA `(.L_x_237) ;  /* 0xffffff9000a87947 */ /* 0x000fea000383ffff */
.L_x_75:
[----:B------:R-:W-:-:S07]  /*b4e0*/  MOV R0, UR5 ;  /* 0x0000000500007c02 */ /* 0x000fce0008000f00 */
.L_x_238:
[----:B-1----:R1:W2:Y:S02]  /*b4f0*/  SYNCS.PHASECHK.TRANS64.TRYWAIT P0, [R0+URZ], R3 ;  /* 0x00000003000075a7 */ /* 0x0022a400080011ff */
[----:B--2---:R-:W-:Y:S05]  /*b500*/  @!P0 NANOSLEEP.SYNCS 0x989680 ;  /* 0x009896800000895d */ /* 0x004fea0003900000 */
[----:B------:R-:W2:Y:S02]  /*b510*/  @!P0 SYNCS.PHASECHK.TRANS64 P0, [R0+URZ], R3 ;  /* 0x00000003000085a7 */ /* 0x000ea400080010ff */
[----:B--2---:R-:W-:Y:S05]  /*b520*/  @!P0 BRA `(.L_x_238) ;  /* 0xfffffffc00f08947 */ /* 0x004fea000383ffff */
[----:B------:R-:W-:Y:S05]  /*b530*/  BRA `(.L_x_239) ;  /* 0xffffff9000b87947 */ /* 0x000fea000383ffff */
.L_x_76:
[----:B------:R-:W-:-:S07]  /*b540*/  MOV R0, UR5 ;  /* 0x0000000500007c02 */ /* 0x000fce0008000f00 */
.L_x_240:
[----:B-1----:R1:W2:Y:S02]  /*b550*/  SYNCS.PHASECHK.TRANS64.TRYWAIT P0, [R0+URZ], R3 ;  /* 0x00000003000075a7 */ /* 0x0022a400080011ff */
[----:B--2---:R-:W-:Y:S05]  /*b560*/  @!P0 NANOSLEEP.SYNCS 0x989680 ;  /* 0x009896800000895d */ /* 0x004fea0003900000 */
[----:B------:R-:W2:Y:S02]  /*b570*/  @!P0 SYNCS.PHASECHK.TRANS64 P0, [R0+URZ], R3 ;  /* 0x00000003000085a7 */ /* 0x000ea400080010ff */
[----:B--2---:R-:W-:Y:S05]  /*b580*/  @!P0 BRA `(.L_x_240) ;  /* 0xfffffffc00f08947 */ /* 0x004fea000383ffff */
[----:B------:R-:W-:Y:S05]  /*b590*/  BRA `(.L_x_241) ;  /* 0xffffff9000c87947 */ /* 0x000fea000383ffff */
.L_x_77:
[----:B------:R-:W-:-:S07]  /*b5a0*/  MOV R0, UR5 ;  /* 0x0000000500007c02 */ /* 0x000fce0008000f00 */
.L_x_242:
[----:B-1----:R1:W2:Y:S02]  /*b5b0*/  SYNCS.PHASECHK.TRANS64.TRYWAIT P0, [R0+URZ], R3 ;  /* 0x00000003000075a7 */ /* 0x0022a400080011ff */
[----:B--2---:R-:W-:Y:S05]  /*b5c0*/  @!P0 NANOSLEEP.SYNCS 0x989680 ;  /* 0x009896800000895d */ /* 0x004fea0003900000 */
[----:B------:R-:W2:Y:S02]  /*b5d0*/  @!P0 SYNCS.PHASECHK.TRANS64 P0, [R0+URZ], R3 ;  /* 0x00000003000085a7 */ /* 0x000ea400080010ff */
[----:B--2---:R-:W-:Y:S05]  /*b5e0*/  @!P0 BRA `(.L_x_242) ;  /* 0xfffffffc00f08947 */ /* 0x004fea000383ffff */
[----:B------:R-:W-:Y:S05]  /*b5f0*/  BRA `(.L_x_243) ;  /* 0xffffff9000d87947 */ /* 0x000fea000383ffff */
.L_x_78:
[----:B------:R-:W-:-:S07]  /*b600*/  MOV R0, UR5 ;  /* 0x0000000500007c02 */ /* 0x000fce0008000f00 */
.L_x_244:
[----:B-1----:R1:W2:Y:S02]  /*b610*/  SYNCS.PHASECHK.TRANS64.TRYWAIT P0, [R0+URZ], R3 ;  /* 0x00000003000075a7 */ /* 0x0022a400080011ff */
[----:B--2---:R-:W-:Y:S05]  /*b620*/  @!P0 NANOSLEEP.SYNCS 0x989680 ;  /* 0x009896800000895d */ /* 0x004fea0003900000 */
[----:B------:R-:W2:Y:S02]  /*b630*/  @!P0 SYNCS.PHASECHK.TRANS64 P0, [R0+URZ], R3 ;  /* 0x00000003000085a7 */ /* 0x000ea400080010ff */
[----:B--2---:R-:W-:Y:S05]  /*b640*/  @!P0 BRA `(.L_x_244) ;  /* 0xfffffffc00f08947 */ /* 0x004fea000383ffff */
[----:B------:R-:W-:Y:S05]  /*b650*/  BRA `(.L_x_245) ;  /* 0xffffff9000e87947 */ /* 0x000fea000383ffff */
.L_x_79:
[----:B------:R-:W-:-:S07]  /*b660*/  MOV R0, UR5 ;  /* 0x0000000500007c02 */ /* 0x000fce0008000f00 */
.L_x_246:
[----:B-1----:R1:W2:Y:S02]  /*b670*/  SYNCS.PHASECHK.TRANS64.TRYWAIT P0, [R0+URZ], R3 ;  /* 0x00000003000075a7 */ /* 0x0022a400080011ff */
[----:B--2---:R-:W-:Y:S05]  /*b680*/  @!P0 NANOSLEEP.SYNCS 0x989680 ;  /* 0x009896800000895d */ /* 0x004fea0003900000 */
[----:B------:R-:W2:Y:S02]  /*b690*/  @!P0 SYNCS.PHASECHK.TRANS64 P0, [R0+URZ], R3 ;  /* 0x00000003000085a7 */ /* 0x000ea400080010ff */
[----:B--2---:R-:W-:Y:S05]  /*b6a0*/  @!P0 BRA `(.L_x_246) ;  /* 0xfffffffc00f08947 */ /* 0x004fea000383ffff */
[----:B------:R-:W-:Y:S05]  /*b6b0*/  BRA `(.L_x_247) ;  /* 0xffffff9000f87947 */ /* 0x000fea000383ffff */
.L_x_80:
[----:B------:R-:W-:-:S07]  /*b6c0*/  MOV R0, UR5 ;  /* 0x0000000500007c02 */ /* 0x000fce0008000f00 */
.L_x_248:
[----:B-1----:R1:W2:Y:S02]  /*b6d0*/  SYNCS.PHASECHK.TRANS64.TRYWAIT P0, [R0+URZ], R3 ;  /* 0x00000003000075a7 */ /* 0x0022a400080011ff */
[----:B--2---:R-:W-:Y:S05]  /*b6e0*/  @!P0 NANOSLEEP.SYNCS 0x989680 ;  /* 0x009896800000895d */ /* 0x004fea0003900000 */
[----:B------:R-:W2:Y:S02]  /*b6f0*/  @!P0 SYNCS.PHASECHK.TRANS64 P0, [R0+URZ], R3 ;  /* 0x00000003000085a7 */ /* 0x000ea400080010ff */
[----:B--2---:R-:W-:Y:S05]  /*b700*/  @!P0 BRA `(.L_x_248) ;  /* 0xfffffffc00f08947 */ /* 0x004fea000383ffff */
[----:B------:R-:W-:Y:S05]  /*b710*/  BRA `(.L_x_249) ;  /* 0xffffff9400087947 */ /* 0x000fea000383ffff */
.L_x_81:
[----:B------:R-:W-:-:S07]  /*b720*/  MOV R0, UR5 ;  /* 0x0000000500007c02 */ /* 0x000fce0008000f00 */
.L_x_250:
[----:B-1----:R1:W2:Y:S02]  /*b730*/  SYNCS.PHASECHK.TRANS64.TRYWAIT P0, [R0+URZ], R3 ;  /* 0x00000003000075a7 */ /* 0x0022a400080011ff */
[----:B--2---:R-:W-:Y:S05]  /*b740*/  @!P0 NANOSLEEP.SYNCS 0x989680 ;  /* 0x009896800000895d */ /* 0x004fea0003900000 */
[----:B------:R-:W2:Y:S02]  /*b750*/  @!P0 SYNCS.PHASECHK.TRANS64 P0, [R0+URZ], R3 ;  /* 0x00000003000085a7 */ /* 0x000ea400080010ff */
[----:B--2---:R-:W-:Y:S05]  /*b760*/  @!P0 BRA `(.L_x_250) ;  /* 0xfffffffc00f08947 */ /* 0x004fea000383ffff */
[----:B------:R-:W-:Y:S05]  /*b770*/  BRA `(.L_x_251) ;  /* 0xffffff9400187947 */ /* 0x000fea000383ffff */
.L_x_82:
[----:B------:R-:W-:-:S07]  /*b780*/  MOV R0, UR5 ;  /* 0x0000000500007c02 */ /* 0x000fce0008000f00 */
.L_x_252:
[----:B-1----:R1:W2:Y:S02]  /*b790*/  SYNCS.PHASECHK.TRANS64.TRYWAIT P0, [R0+URZ], R3 ;  /* 0x00000003000075a7 */ /* 0x0022a400080011ff */
[----:B--2---:R-:W-:Y:S05]  /*b7a0*/  @!P0 NANOSLEEP.SYNCS 0x989680 ;  /* 0x009896800000895d */ /* 0x004fea0003900000 */
[----:B------:R-:W2:Y:S02]  /*b7b0*/  @!P0 SYNCS.PHASECHK.TRANS64 P0, [R0+URZ], R3 ;  /* 0x00000003000085a7 */ /* 0x000ea400080010ff */
[----:B--2---:R-:W-:Y:S05]  /*b7c0*/  @!P0 BRA `(.L_x_252) ;  /* 0xfffffffc00f08947 */ /* 0x004fea000383ffff */
[----:B------:R-:W-:Y:S05]  /*b7d0*/  BRA `(.L_x_253) ;  /* 0xffffff9400287947 */ /* 0x000fea000383ffff */
.L_x_83:
[----:B------:R-:W-:-:S07]  /*b7e0*/  MOV R0, UR5 ;  /* 0x0000000500007c02 */ /* 0x000fce0008000f00 */
.L_x_254:
[----:B-1----:R1:W2:Y:S02]  /*b7f0*/  SYNCS.PHASECHK.TRANS64.TRYWAIT P0, [R0+URZ], R3 ;  /* 0x00000003000075a7 */ /* 0x0022a400080011ff */
[----:B--2---:R-:W-:Y:S05]  /*b800*/  @!P0 NANOSLEEP.SYNCS 0x989680 ;  /* 0x009896800000895d */ /* 0x004fea0003900000 */
[----:B------:R-:W2:Y:S02]  /*b810*/  @!P0 SYNCS.PHASECHK.TRANS64 P0, [R0+URZ], R3 ;  /* 0x00000003000085a7 */ /* 0x000ea400080010ff */
[----:B--2---:R-:W-:Y:S05]  /*b820*/  @!P0 BRA `(.L_x_254) ;  /* 0xfffffffc00f08947 */ /* 0x004fea000383ffff */
[----:B------:R-:W-:Y:S05]  /*b830*/  BRA `(.L_x_255) ;  /* 0xffffff9400387947 */ /* 0x000fea000383ffff */
.L_x_84:
[----:B------:R-:W-:-:S07]  /*b840*/  MOV R0, UR5 ;  /* 0x0000000500007c02 */ /* 0x000fce0008000f00 */
.L_x_256:
[----:B-1----:R1:W2:Y:S02]  /*b850*/  SYNCS.PHASECHK.TRANS64.TRYWAIT P0, [R0+URZ], R3 ;  /* 0x00000003000075a7 */ /* 0x0022a400080011ff */
[----:B--2---:R-:W-:Y:S05]  /*b860*/  @!P0 NANOSLEEP.SYNCS 0x989680 ;  /* 0x009896800000895d */ /* 0x004fea0003900000 */
[----:B------:R-:W2:Y:S02]  /*b870*/  @!P0 SYNCS.PHASECHK.TRANS64 P0, [R0+URZ], R3 ;  /* 0x00000003000085a7 */ /* 0x000ea400080010ff */
[----:B--2---:R-:W-:Y:S05]  /*b880*/  @!P0 BRA `(.L_x_256) ;  /* 0xfffffffc00f08947 */ /* 0x004fea000383ffff */
[----:B------:R-:W-:Y:S05]  /*b890*/  BRA `(.L_x_257) ;  /* 0xffffff9400487947 */ /* 0x000fea000383ffff */
.L_x_85:
[----:B------:R-:W-:-:S07]  /*b8a0*/  MOV R0, UR5 ;  /* 0x0000000500007c02 */ /* 0x000fce0008000f00 */
.L_x_258:
[----:B-1----:R1:W2:Y:S02]  /*b8b0*/  SYNCS.PHASECHK.TRANS64.TRYWAIT P0, [R0+URZ], R3 ;  /* 0x00000003000075a7 */ /* 0x0022a400080011ff */
[----:B--2---:R-:W-:Y:S05]  /*b8c0*/  @!P0 NANOSLEEP.SYNCS 0x989680 ;  /* 0x009896800000895d */ /* 0x004fea0003900000 */
[----:B------:R-:W2:Y:S02]  /*b8d0*/  @!P0 SYNCS.PHASECHK.TRANS64 P0, [R0+URZ], R3 ;  /* 0x00000003000085a7 */ /* 0x000ea400080010ff */
[----:B--2---:R-:W-:Y:S05]  /*b8e0*/  @!P0 BRA `(.L_x_258) ;  /* 0xfffffffc00f08947 */ /* 0x004fea000383ffff */
[----:B------:R-:W-:Y:S05]  /*b8f0*/  BRA `(.L_x_259) ;  /* 0xffffff9400587947 */ /* 0x000fea000383ffff */
.L_x_86:
[----:B------:R-:W-:-:S07]  /*b900*/  MOV R0, UR5 ;  /* 0x0000000500007c02 */ /* 0x000fce0008000f00 */
.L_x_260:
[----:B-1----:R1:W2:Y:S02]  /*b910*/  SYNCS.PHASECHK.TRANS64.TRYWAIT P0, [R0+URZ], R3 ;  /* 0x00000003000075a7 */ /* 0x0022a400080011ff */
[----:B--2---:R-:W-:Y:S05]  /*b920*/  @!P0 NANOSLEEP.SYNCS 0x989680 ;  /* 0x009896800000895d */ /* 0x004fea0003900000 */
[----:B------:R-:W2:Y:S02]  /*b930*/  @!P0 SYNCS.PHASECHK.TRANS64 P0, [R0+URZ], R3 ;  /* 0x00000003000085a7 */ /* 0x000ea400080010ff */
[----:B--2---:R-:W-:Y:S05]  /*b940*/  @!P0 BRA `(.L_x_260) ;  /* 0xfffffffc00f08947 */ /* 0x004fea000383ffff */
[----:B------:R-:W-:Y:S05]  /*b950*/  BRA `(.L_x_261) ;  /* 0xffffff9400687947 */ /* 0x000fea000383ffff */
.L_x_87:
[----:B------:R-:W-:-:S07]  /*b960*/  MOV R0, UR5 ;  /* 0x0000000500007c02 */ /* 0x000fce0008000f00 */
.L_x_262:
[----:B-1----:R1:W2:Y:S02]  /*b970*/  SYNCS.PHASECHK.TRANS64.TRYWAIT P0, [R0+URZ], R3 ;  /* 0x00000003000075a7 */ /* 0x0022a400080011ff */
[----:B--2---:R-:W-:Y:S05]  /*b980*/  @!P0 NANOSLEEP.SYNCS 0x989680 ;  /* 0x009896800000895d */ /* 0x004fea0003900000 */
[----:B------:R-:W2:Y:S02]  /*b990*/  @!P0 SYNCS.PHASECHK.TRANS64 P0, [R0+URZ], R3 ;  /* 0x00000003000085a7 */ /* 0x000ea400080010ff */
[----:B--2---:R-:W-:Y:S05]  /*b9a0*/  @!P0 BRA `(.L_x_262) ;  /* 0xfffffffc00f08947 */ /* 0x004fea000383ffff */
[----:B------:R-:W-:Y:S05]  /*b9b0*/  BRA `(.L_x_263) ;  /* 0xffffff9400787947 */ /* 0x000fea000383ffff */
.L_x_88:
[----:B------:R-:W-:-:S07]  /*b9c0*/  MOV R0, UR5 ;  /* 0x0000000500007c02 */ /* 0x000fce0008000f00 */
.L_x_264:
[----:B-1----:R1:W2:Y:S02]  /*b9d0*/  SYNCS.PHASECHK.TRANS64.TRYWAIT P0, [R0+URZ], R3 ;  /* 0x00000003000075a7 */ /* 0x0022a400080011ff */
[----:B--2---:R-:W-:Y:S05]  /*b9e0*/  @!P0 NANOSLEEP.SYNCS 0x989680 ;  /* 0x009896800000895d */ /* 0x004fea0003900000 */
[----:B------:R-:W2:Y:S02]  /*b9f0*/  @!P0 SYNCS.PHASECHK.TRANS64 P0, [R0+URZ], R3 ;  /* 0x00000003000085a7 */ /* 0x000ea400080010ff */
[----:B--2---:R-:W-:Y:S05]  /*ba00*/  @!P0 BRA `(.L_x_264) ;  /* 0xfffffffc00f08947 */ /* 0x004fea000383ffff */
[----:B------:R-:W-:Y:S05]  /*ba10*/  BRA `(.L_x_265) ;  /* 0xffffff9400887947 */ /* 0x000fea000383ffff */
.L_x_89:
[----:B------:R-:W-:-:S07]  /*ba20*/  MOV R0, UR5 ;  /* 0x0000000500007c02 */ /* 0x000fce0008000f00 */
.L_x_266:
[----:B-1----:R1:W2:Y:S02]  /*ba30*/  SYNCS.PHASECHK.TRANS64.TRYWAIT P0, [R0+URZ], R3 ;  /* 0x00000003000075a7 */ /* 0x0022a400080011ff */
[----:B--2---:R-:W-:Y:S05]  /*ba40*/  @!P0 NANOSLEEP.SYNCS 0x989680 ;  /* 0x009896800000895d */ /* 0x004fea0003900000 */
[----:B------:R-:W2:Y:S02]  /*ba50*/  @!P0 SYNCS.PHASECHK.TRANS64 P0, [R0+URZ], R3 ;  /* 0x00000003000085a7 */ /* 0x000ea400080010ff */
[----:B--2---:R-:W-:Y:S05]  /*ba60*/  @!P0 BRA `(.L_x_266) ;  /* 0xfffffffc00f08947 */ /* 0x004fea000383ffff */
[----:B------:R-:W-:Y:S05]  /*ba70*/  BRA `(.L_x_267) ;  /* 0xffffff9400987947 */ /* 0x000fea000383ffff */
.L_x_90:
[----:B------:R-:W-:-:S07]  /*ba80*/  MOV R0, UR5 ;  /* 0x0000000500007c02 */ /* 0x000fce0008000f00 */
.L_x_268:
[----:B-1----:R1:W2:Y:S02]  /*ba90*/  SYNCS.PHASECHK.TRANS64.TRYWAIT P0, [R0+URZ], R3 ;  /* 0x00000003000075a7 */ /* 0x0022a400080011ff */
[----:B--2---:R-:W-:Y:S05]  /*baa0*/  @!P0 NANOSLEEP.SYNCS 0x989680 ;  /* 0x009896800000895d */ /* 0x004fea0003900000 */
[----:B------:R-:W2:Y:S02]  /*bab0*/  @!P0 SYNCS.PHASECHK.TRANS64 P0, [R0+URZ], R3 ;  /* 0x00000003000085a7 */ /* 0x000ea400080010ff */
[----:B--2---:R-:W-:Y:S05]  /*bac0*/  @!P0 BRA `(.L_x_268) ;  /* 0xfffffffc00f08947 */ /* 0x004fea000383ffff */
[----:B------:R-:W-:Y:S05]  /*bad0*/  BRA `(.L_x_269) ;  /* 0xffffff9400a87947 */ /* 0x000fea000383ffff */
.L_x_91:
[----:B------:R-:W-:-:S07]  /*bae0*/  MOV R0, UR5 ;  /* 0x0000000500007c02 */ /* 0x000fce0008000f00 */
.L_x_270:
[----:B-1----:R1:W2:Y:S02]  /*baf0*/  SYNCS.PHASECHK.TRANS64.TRYWAIT P0, [R0+URZ], R3 ;  /* 0x00000003000075a7 */ /* 0x0022a400080011ff */
[----:B--2---:R-:W-:Y:S05]  /*bb00*/  @!P0 NANOSLEEP.SYNCS 0x989680 ;  /* 0x009896800000895d */ /* 0x004fea0003900000 */
[----:B------:R-:W2:Y:S02]  /*bb10*/  @!P0 SYNCS.PHASECHK.TRANS64 P0, [R0+URZ], R3 ;  /* 0x00000003000085a7 */ /* 0x000ea400080010ff */
[----:B--2---:R-:W-:Y:S05]  /*bb20*/  @!P0 BRA `(.L_x_270) ;  /* 0xfffffffc00f08947 */ /* 0x004fea000383ffff */
[----:B------:R-:W-:Y:S05]  /*bb30*/  BRA `(.L_x_271) ;  /* 0xffffff9400b87947 */ /* 0x000fea000383ffff */
.L_x_94:
[----:B------:R-:W-:-:S07]  /*bb40*/  MOV R4, UR4 ;  /* 0x0000000400047c02 */ /* 0x000fce0008000f00 */
.L_x_272:
[----:B--2---:R2:W3:Y:S02]  /*bb50*/  SYNCS.PHASECHK.TRANS64.TRYWAIT P1, [R4+URZ+0x378], R7 ;  /* 0x00037807040075a7 */ /* 0x0044e400080211ff */
[----:B---3--:R-:W-:Y:S05]  /*bb60*/  @!P1 NANOSLEEP.SYNCS 0x989680 ;  /* 0x009896800000995d */ /* 0x008fea0003900000 */
[----:B------:R-:W3:Y:S02]  /*bb70*/  @!P1 SYNCS.PHASECHK.TRANS64 P1, [R4+URZ+0x378], R7 ;  /* 0x00037807040095a7 */ /* 0x000ee400080210ff */
[----:B---3--:R-:W-:Y:S05]  /*bb80*/  @!P1 BRA `(.L_x_272) ;  /* 0xfffffffc00f09947 */ /* 0x008fea000383ffff */
[----:B------:R-:W-:Y:S05]  /*bb90*/  BRA `(.L_x_273) ;  /* 0xffffff9800207947 */ /* 0x000fea000383ffff */
.L_x_95:
[----:B--2---:R-:W-:-:S07]  /*bba0*/  MOV R4, UR4 ;  /* 0x0000000400047c02 */ /* 0x004fce0008000f00 */
.L_x_274:
[----:B--2---:R2:W3:Y:S02]  /*bbb0*/  SYNCS.PHASECHK.TRANS64.TRYWAIT P1, [R4+URZ+0x370], R5 ;  /* 0x00037005040075a7 */ /* 0x0044e400080211ff */
[----:B---3--:R-:W-:Y:S05]  /*bbc0*/  @!P1 NANOSLEEP.SYNCS 0x989680 ;  /* 0x009896800000995d */ /* 0x008fea0003900000 */
[----:B------:R-:W3:Y:S02]  /*bbd0*/  @!P1 SYNCS.PHASECHK.TRANS64 P1, [R4+URZ+0x370], R5 ;  /* 0x00037005040095a7 */ /* 0x000ee400080210ff */
[----:B---3--:R-:W-:Y:S05]  /*bbe0*/  @!P1 BRA `(.L_x_274) ;  /* 0xfffffffc00f09947 */ /* 0x008fea000383ffff */
[----:B------:R-:W-:Y:S05]  /*bbf0*/  BRA `(.L_x_275) ;  /* 0xffffff9800287947 */ /* 0x000fea000383ffff */
.L_x_105:
[----:B--2---:R-:W-:-:S04]  /*bc00*/  MOV R5, UR5 ;  /* 0x0000000500057c02 */ /* 0x004fc80008000f00 */
[----:B------:R2:W3:Y:S03]  /*bc10*/  SYNCS.PHASECHK.TRANS64.TRYWAIT P0, [R5+URZ+0x8], R6 ;  /* 0x00000806050075a7 */ /* 0x0004e600080011ff */
[----:B---3--:R-:W-:Y:S05]  /*bc20*/  @!P0 NANOSLEEP.SYNCS 0x989680 ;  /* 0x009896800000895d */ /* 0x008fea0003900000 */
[----:B------:R-:W3:Y:S02]  /*bc30*/  @!P0 SYNCS.PHASECHK.TRANS64 P0, [R5+URZ+0x8], R6 ;  /* 0x00000806050085a7 */ /* 0x000ee400080010ff */
[----:B---3--:R-:W-:Y:S05]  /*bc40*/  @!P0 BRA `(.L_x_105) ;  /* 0xfffffffc00ec8947 */ /* 0x008fea000383ffff */
[----:B------:R-:W-:Y:S05]  /*bc50*/  BRA `(.L_x_104) ;  /* 0xffffff9800f07947 */ /* 0x000fea000383ffff */
.L_x_107:
[----:B------:R-:W-:Y:S01]  /*bc60*/  BSSY B0, `(.L_x_276) ;  /* 0x0000006000007945 */ /* 0x000fe20003800000 */
[----:B------:R-:W-:-:S07]  /*bc70*/  MOV R15, 0xffffffff ;  /* 0xffffffff000f7802 */ /* 0x000fce0000000f00 */
[----:B-12--5:R-:W-:Y:S05]  /*bc80*/  WARPSYNC.COLLECTIVE R15, `(.L_x_277) ;  /* 0x000000000f0c7348 */ /* 0x026fea0003c00000 */
[----:B------:R-:W-:Y:S02]  /*bc90*/  ELECT P6, UR79, PT ;  /* 0x00000000004f782f */ /* 0x000fe400038c0000 */
[----:B------:R-:W-:Y:S01]  /*bca0*/  MOV R14, UR79 ;  /* 0x0000004f000e7c02 */ /* 0x000fe20008000f00 */
[----:B-12--5:R-:W-:Y:S10]  /*bcb0*/  ENDCOLLECTIVE ;  /* 0x000000000000791b */ /* 0x026ff40003800000 */
.L_x_277:
[----:B------:R-:W-:Y:S05]  /*bcc0*/  BSYNC B0 ;  /* 0x0000000000007941 */ /* 0x000fea0003800000 */
.L_x_276:
[----:B------:R-:W-:Y:S05]  /*bcd0*/  BRA `(.L_x_278) ;  /* 0xffffff9c00207947 */ /* 0x000fea000383ffff */
.L_x_109:
[----:B--2---:R-:W-:-:S04]  /*bce0*/  MOV R3, UR5 ;  /* 0x0000000500037c02 */ /* 0x004fc80008000f00 */
[----:B------:R2:W3:Y:S03]  /*bcf0*/  SYNCS.PHASECHK.TRANS64.TRYWAIT P0, [R3+URZ+0x8], R4 ;  /* 0x00000804030075a7 */ /* 0x0004e600080011ff */
[----:B---3--:R-:W-:Y:S05]  /*bd00*/  @!P0 NANOSLEEP.SYNCS 0x989680 ;  /* 0x009896800000895d */ /* 0x008fea0003900000 */
[----:B------:R-:W3:Y:S02]  /*bd10*/  @!P0 SYNCS.PHASECHK.TRANS64 P0, [R3+URZ+0x8], R4 ;  /* 0x00000804030085a7 */ /* 0x000ee400080010ff */
[----:B---3--:R-:W-:Y:S05]  /*bd20*/  @!P0 BRA `(.L_x_109) ;  /* 0xfffffffc00ec8947 */ /* 0x008fea000383ffff */
[----:B------:R-:W-:Y:S05]  /*bd30*/  BRA `(.L_x_108) ;  /* 0xffffff9c00247947 */ /* 0x000fea000383ffff */
.L_x_110:
[----:B------:R-:W-:-:S07]  /*bd40*/  MOV R4, UR14 ;  /* 0x0000000e00047c02 */ /* 0x000fce0008000f00 */
.L_x_279:
[----:B-1----:R1:W2:Y:S02]  /*bd50*/  SYNCS.PHASECHK.TRANS64.TRYWAIT P0, [R4+URZ+0x370], R5 ;  /* 0x00037005040075a7 */ /* 0x0022a400080011ff */
[----:B--2---:R-:W-:Y:S05]  /*bd60*/  @!P0 NANOSLEEP.SYNCS 0x989680 ;  /* 0x009896800000895d */ /* 0x004fea0003900000 */
[----:B------:R-:W2:Y:S02]  /*bd70*/  @!P0 SYNCS.PHASECHK.TRANS64 P0, [R4+URZ+0x370], R5 ;  /* 0x00037005040085a7 */ /* 0x000ea400080010ff */
[----:B--2---:R-:W-:Y:S05]  /*bd80*/  @!P0 BRA `(.L_x_279) ;  /* 0xfffffffc00f08947 */ /* 0x004fea000383ffff */
[----:B------:R-:W-:Y:S05]  /*bd90*/  BRA `(.L_x_280) ;  /* 0xffffffa000087947 */ /* 0x000fea000383ffff */
.L_x_112:
[----:B------:R-:W-:-:S07]  /*bda0*/  MOV R4, UR19 ;  /* 0x0000001300047c02 */ /* 0x000fce0008000f00 */
.L_x_281:
[----:B-1----:R1:W2:Y:S02]  /*bdb0*/  SYNCS.PHASECHK.TRANS64.TRYWAIT P0, [R4+URZ+0x390], R5 ;  /* 0x00039005040075a7 */ /* 0x0022a400080011ff */
[----:B--2---:R-:W-:Y:S05]  /*bdc0*/  @!P0 NANOSLEEP.SYNCS 0x989680 ;  /* 0x009896800000895d */ /* 0x004fea0003900000 */
[----:B------:R-:W2:Y:S02]  /*bdd0*/  @!P0 SYNCS.PHASECHK.TRANS64 P0, [R4+URZ+0x390], R5 ;  /* 0x00039005040085a7 */ /* 0x000ea400080010ff */
[----:B--2---:R-:W-:Y:S05]  /*bde0*/  @!P0 BRA `(.L_x_281) ;  /* 0xfffffffc00f08947 */ /* 0x004fea000383ffff */
[----:B------:R-:W-:Y:S05]  /*bdf0*/  BRA `(.L_x_111) ;  /* 0xffffffa000287947 */ /* 0x000fea000383ffff */
.L_x_116:
[----:B-1----:R-:W-:Y:S07]  /*be00*/  MOV R4, UR11 ;  /* 0x0000000b00047c02 */ /* 0x002fee0008000f00 */
.L_x_282:
[----:B-1----:R1:W2:Y:S02]  /*be10*/  SYNCS.PHASECHK.TRANS64.TRYWAIT P0, [R4+URZ], R7 ;  /* 0x00000007040075a7 */ /* 0x0022a400080011ff */
[----:B--2---:R-:W-:Y:S05]  /*be20*/  @!P0 NANOSLEEP.SYNCS 0x989680 ;  /* 0x009896800000895d */ /* 0x004fea0003900000 */
[----:B------:R-:W2:Y:S02]  /*be30*/  @!P0 SYNCS.PHASECHK.TRANS64 P0, [R4+URZ], R7 ;  /* 0x00000007040085a7 */ /* 0x000ea400080010ff */
[----:B--2---:R-:W-:Y:S05]  /*be40*/  @!P0 BRA `(.L_x_282) ;  /* 0xfffffffc00f08947 */ /* 0x004fea000383ffff */
[----:B------:R-:W-:Y:S05]  /*be50*/  BRA `(.L_x_115) ;  /* 0xffffffa0004c7947 */ /* 0x000fea000383ffff */
.L_x_120:
[----:B--2---:R-:W-:-:S07]  /*be60*/  MOV R0, UR4 ;  /* 0x0000000400007c02 */ /* 0x004fce0008000f00 */
.L_x_283:
[----:B-1----:R1:W2:Y:S02]  /*be70*/  SYNCS.PHASECHK.TRANS64.TRYWAIT P0, [R0+URZ], R5 ;  /* 0x00000005000075a7 */ /* 0x0022a400080011ff */
[----:B--2---:R-:W-:Y:S05]  /*be80*/  @!P0 NANOSLEEP.SYNCS 0x989680 ;  /* 0x009896800000895d */ /* 0x004fea0003900000 */
[----:B------:R-:W2:Y:S02]  /*be90*/  @!P0 SYNCS.PHASECHK.TRANS64 P0, [R0+URZ], R5 ;  /* 0x00000005000085a7 */ /* 0x000ea400080010ff */
[----:B--2---:R-:W-:Y:S05]  /*bea0*/  @!P0 BRA `(.L_x_283) ;  /* 0xfffffffc00f08947 */ /* 0x004fea000383ffff */
[----:B------:R-:W-:Y:S05]  /*beb0*/  BRA `(.L_x_284) ;  /* 0xffffffa400047947 */ /* 0x000fea000383ffff */
.L_x_123:
[----:B------:R-:W-:-:S07]  /*bec0*/  MOV R0, UR14 ;  /* 0x0000000e00007c02 */ /* 0x000fce0008000f00 */
.L_x_285:
[----:B-1----:R1:W2:Y:S02]  /*bed0*/  SYNCS.PHASECHK.TRANS64.TRYWAIT P1, [R0+URZ+0x3a0], R5 ;  /* 0x0003a005000075a7 */ /* 0x0022a400080211ff */
[----:B--2---:R-:W-:Y:S05]  /*bee0*/  @!P1 NANOSLEEP.SYNCS 0x989680 ;  /* 0x009896800000995d */ /* 0x004fea0003900000 */
[----:B------:R-:W2:Y:S02]  /*bef0*/  @!P1 SYNCS.PHASECHK.TRANS64 P1, [R0+URZ+0x3a0], R5 ;  /* 0x0003a005000095a7 */ /* 0x000ea400080210ff */
[----:B--2---:R-:W-:Y:S05]  /*bf00*/  @!P1 BRA `(.L_x_285) ;  /* 0xfffffffc00f09947 */ /* 0x004fea000383ffff */
[----:B------:R-:W-:Y:S05]  /*bf10*/  BRA `(.L_x_286) ;  /* 0xffffffa400507947 */ /* 0x000fea000383ffff */
.L_x_128:
[----:B------:R-:W-:Y:S07]  /*bf20*/  MOV R0, UR27 ;  /* 0x0000001b00007c02 */ /* 0x000fee0008000f00 */
.L_x_287:
[----:B-1----:R1:W3:Y:S02]  /*bf30*/  SYNCS.PHASECHK.TRANS64.TRYWAIT P0, [R0+URZ+0x370], R5 ;  /* 0x00037005000075a7 */ /* 0x0022e400080011ff */
[----:B---3--:R-:W-:Y:S05]  /*bf40*/  @!P0 NANOSLEEP.SYNCS 0x989680 ;  /* 0x009896800000895d */ /* 0x008fea0003900000 */
[----:B------:R-:W3:Y:S02]  /*bf50*/  @!P0 SYNCS.PHASECHK.TRANS64 P0, [R0+URZ+0x370], R5 ;  /* 0x00037005000085a7 */ /* 0x000ee400080010ff */
[----:B---3--:R-:W-:Y:S05]  /*bf60*/  @!P0 BRA `(.L_x_287) ;  /* 0xfffffffc00f08947 */ /* 0x008fea000383ffff */
[----:B------:R-:W-:Y:S05]  /*bf70*/  BRA `(.L_x_288) ;  /* 0xffffffa800987947 */ /* 0x000fea000383ffff */
.L_x_131:
[----:B------:R-:W-:Y:S07]  /*bf80*/  MOV R0, UR27 ;  /* 0x0000001b00007c02 */ /* 0x000fee0008000f00 */
.L_x_289:
[----:B-1----:R1:W3:Y:S02]  /*bf90*/  SYNCS.PHASECHK.TRANS64.TRYWAIT P2, [R0+URZ+0x368], R11 ;  /* 0x0003680b000075a7 */ /* 0x0022e400080411ff */
[----:B---3--:R-:W-:Y:S05]  /*bfa0*/  @!P2 NANOSLEEP.SYNCS 0x989680 ;  /* 0x009896800000a95d */ /* 0x008fea0003900000 */
[----:B------:R-:W3:Y:S02]  /*bfb0*/  @!P2 SYNCS.PHASECHK.TRANS64 P2, [R0+URZ+0x368], R11 ;  /* 0x0003680b0000a5a7 */ /* 0x000ee400080410ff */
[----:B---3--:R-:W-:Y:S05]  /*bfc0*/  @!P2 BRA `(.L_x_289) ;  /* 0xfffffffc00f0a947 */ /* 0x008fea000383ffff */
[----:B------:R-:W-:Y:S05]  /*bfd0*/  BRA `(.L_x_130) ;  /* 0xffffffac00fc7947 */ /* 0x000fea000383ffff */
.L_x_134:
[----:B------:R-:W-:Y:S07]  /*bfe0*/  MOV R2, UR27 ;  /* 0x0000001b00027c02 */ /* 0x000fee0008000f00 */
.L_x_290:
[----:B-1----:R1:W3:Y:S02]  /*bff0*/  SYNCS.PHASECHK.TRANS64.TRYWAIT P1, [R2+URZ+0x350], R9 ;  /* 0x00035009020075a7 */ /* 0x0022e400080211ff */
[----:B---3--:R-:W-:Y:S05]  /*c000*/  @!P1 NANOSLEEP.SYNCS 0x989680 ;  /* 0x009896800000995d */ /* 0x008fea0003900000 */
[----:B------:R-:W3:Y:S02]  /*c010*/  @!P1 SYNCS.PHASECHK.TRANS64 P1, [R2+URZ+0x350], R9 ;  /* 0x00035009020095a7 */ /* 0x000ee400080210ff */
[----:B---3--:R-:W-:Y:S05]  /*c020*/  @!P1 BRA `(.L_x_290) ;  /* 0xfffffffc00f09947 */ /* 0x008fea000383ffff */
[----:B------:R-:W-:Y:S05]  /*c030*/  BRA `(.L_x_291) ;  /* 0xffffffb000b07947 */ /* 0x000fea000383ffff */
.L_x_135:
[----:B------:R-:W-:Y:S07]  /*c040*/  MOV R0, UR27 ;  /* 0x0000001b00007c02 */ /* 0x000fee0008000f00 */
.L_x_292:
[----:B-1----:R1:W3:Y:S02]  /*c050*/  SYNCS.PHASECHK.TRANS64.TRYWAIT P0, [R0+URZ+0x358], R9 ;  /* 0x00035809000075a7 */ /* 0x0022e400080011ff */
[----:B---3--:R-:W-:Y:S05]  /*c060*/  @!P0 NANOSLEEP.SYNCS 0x989680 ;  /* 0x009896800000895d */ /* 0x008fea0003900000 */
[----:B------:R-:W3:Y:S02]  /*c070*/  @!P0 SYNCS.PHASECHK.TRANS64 P0, [R0+URZ+0x358], R9 ;  /* 0x00035809000085a7 */ /* 0x000ee400080010ff */
[----:B---3--:R-:W-:Y:S05]  /*c080*/  @!P0 BRA `(.L_x_292) ;  /* 0xfffffffc00f08947 */ /* 0x008fea000383ffff */
[----:B------:R-:W-:Y:S05]  /*c090*/  BRA `(.L_x_293) ;  /* 0xffffffb400147947 */ /* 0x000fea000383ffff */
.L_x_137:
[----:B------:R-:W-:-:S07]  /*c0a0*/  MOV R0, UR27 ;  /* 0x0000001b00007c02 */ /* 0x000fce0008000f00 */
.L_x_294:
[----:B-1----:R1:W3:Y:S02]  /*c0b0*/  SYNCS.PHASECHK.TRANS64.TRYWAIT P0, [R0+URZ+0x350], R3 ;  /* 0x00035003000075a7 */ /* 0x0022e400080011ff */
[----:B---3--:R-:W-:Y:S05]  /*c0c0*/  @!P0 NANOSLEEP.SYNCS 0x989680 ;  /* 0x009896800000895d */ /* 0x008fea0003900000 */
[----:B------:R-:W3:Y:S02]  /*c0d0*/  @!P0 SYNCS.PHASECHK.TRANS64 P0, [R0+URZ+0x350], R3 ;  /* 0x00035003000085a7 */ /* 0x000ee400080010ff */
[----:B---3--:R-:W-:Y:S05]  /*c0e0*/  @!P0 BRA `(.L_x_294) ;  /* 0xfffffffc00f08947 */ /* 0x008fea000383ffff */
[----:B------:R-:W-:Y:S05]  /*c0f0*/  BRA `(.L_x_295) ;  /* 0xffffffb400a47947 */ /* 0x000fea000383ffff */
.L_x_139:
[----:B------:R-:W-:Y:S07]  /*c100*/  MOV R0, UR44 ;  /* 0x0000002c00007c02 */ /* 0x000fee0008000f00 */
.L_x_296:
[----:B-1----:R1:W2:Y:S02]  /*c110*/  SYNCS.PHASECHK.TRANS64.TRYWAIT P0, [R0+URZ+0x370], R3 ;  /* 0x00037003000075a7 */ /* 0x0022a400080011ff */
[----:B--2---:R-:W-:Y:S05]  /*c120*/  @!P0 NANOSLEEP.SYNCS 0x989680 ;  /* 0x009896800000895d */ /* 0x004fea0003900000 */
[----:B------:R-:W2:Y:S02]  /*c130*/  @!P0 SYNCS.PHASECHK.TRANS64 P0, [R0+URZ+0x370], R3 ;  /* 0x00037003000085a7 */ /* 0x000ea400080010ff */
[----:B--2---:R-:W-:Y:S05]  /*c140*/  @!P0 BRA `(.L_x_296) ;  /* 0xfffffffc00f08947 */ /* 0x004fea000383ffff */
[----:B------:R-:W-:Y:S05]  /*c150*/  BRA `(.L_x_297) ;  /* 0xffffffb800687947 */ /* 0x000fea000383ffff */
.L_x_150:
[----:B---3--:R3:W4:Y:S02]  /*c160*/  SYNCS.PHASECHK.TRANS64.TRYWAIT P1, [R0+URZ+0x340], R3 ;  /* 0x00034003000075a7 */ /* 0x00872400080211ff */
[----:B----4-:R-:W-:Y:S05]  /*c170*/  @!P1 NANOSLEEP.SYNCS 0x989680 ;  /* 0x009896800000995d */ /* 0x010fea0003900000 */
[----:B------:R-:W4:Y:S02]  /*c180*/  @!P1 SYNCS.PHASECHK.TRANS64 P1, [R0+URZ+0x340], R3 ;  /* 0x00034003000095a7 */ /* 0x000f2400080210ff */
[----:B----4-:R-:W-:Y:S05]  /*c190*/  @!P1 BRA `(.L_x_150) ;  /* 0xfffffffc00f09947 */ /* 0x010fea000383ffff */
[----:B------:R-:W-:Y:S05]  /*c1a0*/  BRA `(.L_x_149) ;  /* 0xffffffc800487947 */ /* 0x000fea000383ffff */
.L_x_152:
[----:B--2---:R2:W1:Y:S02]  /*c1b0*/  SYNCS.PHASECHK.TRANS64.TRYWAIT P0, [R103+URZ+0x380], R4 ;  /* 0x00038004670075a7 */ /* 0x00446400080011ff */
[----:B-1----:R-:W-:Y:S05]  /*c1c0*/  @!P0 NANOSLEEP.SYNCS 0x989680 ;  /* 0x009896800000895d */ /* 0x002fea0003900000 */
[----:B------:R-:W1:Y:S02]  /*c1d0*/  @!P0 SYNCS.PHASECHK.TRANS64 P0, [R103+URZ+0x380], R4 ;  /* 0x00038004670085a7 */ /* 0x000e6400080010ff */
[----:B-1----:R-:W-:Y:S05]  /*c1e0*/  @!P0 BRA `(.L_x_152) ;  /* 0xfffffffc00f08947 */ /* 0x002fea000383ffff */
[----:B------:R-:W-:Y:S05]  /*c1f0*/  BRA `(.L_x_151) ;  /* 0xffffffc800987947 */ /* 0x000fea000383ffff */
.L_x_161:
[----:B---3--:R3:W4:Y:S02]  /*c200*/  SYNCS.PHASECHK.TRANS64.TRYWAIT P0, [R116+URZ+0x340], R3 ;  /* 0x00034003740075a7 */ /* 0x00872400080011ff */
[----:B----4-:R-:W-:Y:S05]  /*c210*/  @!P0 NANOSLEEP.SYNCS 0x989680 ;  /* 0x009896800000895d */ /* 0x010fea0003900000 */
[----:B------:R-:W4:Y:S02]  /*c220*/  @!P0 SYNCS.PHASECHK.TRANS64 P0, [R116+URZ+0x340], R3 ;  /* 0x00034003740085a7 */ /* 0x000f2400080010ff */
[----:B----4-:R-:W-:Y:S05]  /*c230*/  @!P0 BRA `(.L_x_161) ;  /* 0xfffffffc00f08947 */ /* 0x010fea000383ffff */
[----:B------:R-:W-:Y:S05]  /*c240*/  BRA `(.L_x_160) ;  /* 0xffffffd400bc7947 */ /* 0x000fea000383ffff */
        .weak           $__internal_0_$__cuda_sm10x_tcgen05_guardrail_trap_col_being_dealloced_not_returned_by_alloc
        .type           $__internal_0_$__cuda_sm10x_tcgen05_guardrail_trap_col_being_dealloced_not_returned_by_alloc,@function
        .size           $__internal_0_$__cuda_sm10x_tcgen05_guardrail_trap_col_being_dealloced_not_returned_by_alloc,($__internal_1_$__cuda_sm10x_tcgen05_guardrail_trap_phase_invalid_during_alloc - $__internal_0_$__cuda_sm10x_tcgen05_guardrail_trap_col_being_dealloced_not_returned_by_alloc)
$__internal_0_$__cuda_sm10x_tcgen05_guardrail_trap_col_being_dealloced_not_returned_by_alloc:
[----:B------:R-:W-:Y:S05]  /*c250*/  BPT.TRAP 0x1 ;  /* 0x000000040000795c */ /* 0x000fea0000300000 */
[----:B------:R-:W-:-:S04]  /*c260*/  HFMA2 R3, -RZ, RZ, 0, 0 ;  /* 0x00000000ff037431 */ /* 0x000fc800000001ff */
[----:B------:R-:W-:Y:S05]  /*c270*/  RET.REL.NODEC R2 `(_ZN7cutlass13device_kernelINS_4conv6kernel13ConvUniversalINS1_16ConvProblemShapeILNS1_8OperatorE1ELi3EEENS1_10collective14CollectiveConvINS1_47MainloopSm100TmaUmmaWarpSpecializedImplicitGemmILS5_1ELi52ELi3ELi1ELi2EN4cute5tupleIJNSA_1CILi2EEENSC_ILi1EEESE_EEEEENSB_IJNSC_ILi128EEESH_NSB_IJNSC_ILi32EEEEEEEEENS_12float_e4m3_tESL_NSA_8TiledMMAINSA_8MMA_AtomIJNSA_10MMA_TraitsINSA_25SM100_MMA_F8F6F4_2x1SM_SSEJSL_SL_fSH_SH_NSA_17integral_constantINSA_4UMMA5MajorELSS_0EEENSQ_ISS_LSS_1EEENSQ_INSR_7ScaleInELSV_0EEESW_EEEEEENSA_6LayoutINSB_IJSE_SE_SE_EEENSB_IJNSC_ILi0EEES11_S11_EEEEENSB_IJNSA_10UnderscoreES14_S14_EEEEENS7_6detail27Sm100ImplicitGemmTileTraitsINSA_25SM100_TMA_2SM_LOAD_IM2COLENSA_14ComposedLayoutINSA_7SwizzleILi1ELi4ELi3EEENSA_18smem_ptr_flag_bitsILi8EEENSZ_INSB_IJNSC_ILi8EEESI_EEENSB_IJSI_SE_EEEEEEEvEENS18_INSA_18SM100_TMA_2SM_LOADENS1A_INS1B_ILi2ELi4ELi3EEES1E_NSZ_INSB_IJNSC_ILi64EEES1F_EEENSB_IJSE_S1N_EEEEEEEvEEEENS_8epilogue10collective18CollectiveEpilogueINS1U_23Sm100TmaWarpSpecializedILi2ELi2ELi32ELb0ELb0EEEJNSB_IJS1N_SH_SJ_EEENSB_IJNSZ_IS1N_SE_EENSZ_INSB_IJSI_SD_EEES1P_EEEEESL_NSB_IJNSB_IJllllEEESE_S11_EEESL_S25_NS1U_6fusion15FusionCallbacksIS1Y_NS26_17LinearCombinationISL_fSL_fLNS_15FloatRoundStyleE2EEES1Z_S23_JEEENSA_5SM1004TMEM4LOAD26SM100_TMEM_LOAD_32dp32b32xENSA_20SM90_TMA_LOAD_IM2COLES1J_NSA_39AutoVectorizingCopyWithAssumedAlignmentILi128EEENSA_21SM90_TMA_STORE_IM2COLES1J_S2I_S2I_EEEvvEEEEvNT_6ParamsE) ;  /* 0xffffff3c02607950 */ /* 0x000fea0003c3ffff */
        .weak           $__internal_1_$__cuda_sm10x_tcgen05_guardrail_trap_phase_invalid_during_alloc
        .type           $__internal_1_$__cuda_sm10x_tcgen05_guardrail_trap_phase_invalid_during_alloc,@function
        .size           $__internal_1_$__cuda_sm10x_tcgen05_guardrail_trap_phase_invalid_during_alloc,($__internal_2_$__cuda_sm10x_tcgen05_guardrail_trap_unallocated_columns_being_dealloced - $__internal_1_$__cuda_sm10x_tcgen05_guardrail_trap_phase_invalid_during_alloc)
$__internal_1_$__cuda_sm10x_tcgen05_guardrail_trap_phase_invalid_during_alloc:
[----:B------:R-:W-:Y:S05]  /*c280*/  BPT.TRAP 0x1 ;  /* 0x000000040000795c */ /* 0x000fea0000300000 */
[----:B------:R-:W-:-:S04]  /*c290*/  MOV R5, 0x0 ;  /* 0x0000000000057802 */ /* 0x000fc80000000f00 */
[----:B------:R-:W-:Y:S05]  /*c2a0*/  RET.REL.NODEC R4 `(_ZN7cutlass13device_kernelINS_4conv6kernel13ConvUniversalINS1_16ConvProblemShapeILNS1_8OperatorE1ELi3EEENS1_10collective14CollectiveConvINS1_47MainloopSm100TmaUmmaWarpSpecializedImplicitGemmILS5_1ELi52ELi3ELi1ELi2EN4cute5tupleIJNSA_1CILi2EEENSC_ILi1EEESE_EEEEENSB_IJNSC_ILi128EEESH_NSB_IJNSC_ILi32EEEEEEEEENS_12float_e4m3_tESL_NSA_8TiledMMAINSA_8MMA_AtomIJNSA_10MMA_TraitsINSA_25SM100_MMA_F8F6F4_2x1SM_SSEJSL_SL_fSH_SH_NSA_17integral_constantINSA_4UMMA5MajorELSS_0EEENSQ_ISS_LSS_1EEENSQ_INSR_7ScaleInELSV_0EEESW_EEEEEENSA_6LayoutINSB_IJSE_SE_SE_EEENSB_IJNSC_ILi0EEES11_S11_EEEEENSB_IJNSA_10UnderscoreES14_S14_EEEEENS7_6detail27Sm100ImplicitGemmTileTraitsINSA_25SM100_TMA_2SM_LOAD_IM2COLENSA_14ComposedLayoutINSA_7SwizzleILi1ELi4ELi3EEENSA_18smem_ptr_flag_bitsILi8EEENSZ_INSB_IJNSC_ILi8EEESI_EEENSB_IJSI_SE_EEEEEEEvEENS18_INSA_18SM100_TMA_2SM_LOADENS1A_INS1B_ILi2ELi4ELi3EEES1E_NSZ_INSB_IJNSC_ILi64EEES1F_EEENSB_IJSE_S1N_EEEEEEEvEEEENS_8epilogue10collective18CollectiveEpilogueINS1U_23Sm100TmaWarpSpecializedILi2ELi2ELi32ELb0ELb0EEEJNSB_IJS1N_SH_SJ_EEENSB_IJNSZ_IS1N_SE_EENSZ_INSB_IJSI_SD_EEES1P_EEEEESL_NSB_IJNSB_IJllllEEESE_S11_EEESL_S25_NS1U_6fusion15FusionCallbacksIS1Y_NS26_17LinearCombinationISL_fSL_fLNS_15FloatRoundStyleE2EEES1Z_S23_JEEENSA_5SM1004TMEM4LOAD26SM100_TMEM_LOAD_32dp32b32xENSA_20SM90_TMA_LOAD_IM2COLES1J_NSA_39AutoVectorizingCopyWithAssumedAlignmentILi128EEENSA_21SM90_TMA_STORE_IM2COLES1J_S2I_S2I_EEEvvEEEEvNT_6ParamsE) ;  /* 0xffffff3c04547950 */ /* 0x000fea0003c3ffff */
        .weak           $__internal_2_$__cuda_sm10x_tcgen05_guardrail_trap_unallocated_columns_being_dealloced
        .type           $__internal_2_$__cuda_sm10x_tcgen05_guardrail_trap_unallocated_columns_being_dealloced,@function
        .size           $__internal_2_$__cuda_sm10x_tcgen05_guardrail_trap_unallocated_columns_being_dealloced,(.L_x_299 - $__internal_2_$__cuda_sm10x_tcgen05_guardrail_trap_unallocated_columns_being_dealloced)
$__internal_2_$__cuda_sm10x_tcgen05_guardrail_trap_unallocated_columns_being_dealloced:
[----:B------:R-:W-:Y:S05]  /*c2b0*/  BPT.TRAP 0x1 ;  /* 0x000000040000795c */ /* 0x000fea0000300000 */
[----:B------:R-:W-:-:S04]  /*c2c0*/  HFMA2 R3, -RZ, RZ, 0, 0 ;  /* 0x00000000ff037431 */ /* 0x000fc800000001ff */
[----:B------:R-:W-:Y:S05]  /*c2d0*/  RET.REL.NODEC R2 `(_ZN7cutlass13device_kernelINS_4conv6kernel13ConvUniversalINS1_16ConvProblemShapeILNS1_8OperatorE1ELi3EEENS1_10collective14CollectiveConvINS1_47MainloopSm100TmaUmmaWarpSpecializedImplicitGemmILS5_1ELi52ELi3ELi1ELi2EN4cute5tupleIJNSA_1CILi2EEENSC_ILi1EEESE_EEEEENSB_IJNSC_ILi128EEESH_NSB_IJNSC_ILi32EEEEEEEEENS_12float_e4m3_tESL_NSA_8TiledMMAINSA_8MMA_AtomIJNSA_10MMA_TraitsINSA_25SM100_MMA_F8F6F4_2x1SM_SSEJSL_SL_fSH_SH_NSA_17integral_constantINSA_4UMMA5MajorELSS_0EEENSQ_ISS_LSS_1EEENSQ_INSR_7ScaleInELSV_0EEESW_EEEEEENSA_6LayoutINSB_IJSE_SE_SE_EEENSB_IJNSC_ILi0EEES11_S11_EEEEENSB_IJNSA_10UnderscoreES14_S14_EEEEENS7_6detail27Sm100ImplicitGemmTileTraitsINSA_25SM100_TMA_2SM_LOAD_IM2COLENSA_14ComposedLayoutINSA_7SwizzleILi1ELi4ELi3EEENSA_18smem_ptr_flag_bitsILi8EEENSZ_INSB_IJNSC_ILi8EEESI_EEENSB_IJSI_SE_EEEEEEEvEENS18_INSA_18SM100_TMA_2SM_LOADENS1A_INS1B_ILi2ELi4ELi3EEES1E_NSZ_INSB_IJNSC_ILi64EEES1F_EEENSB_IJSE_S1N_EEEEEEEvEEEENS_8epilogue10collective18CollectiveEpilogueINS1U_23Sm100TmaWarpSpecializedILi2ELi2ELi32ELb0ELb0EEEJNSB_IJS1N_SH_SJ_EEENSB_IJNSZ_IS1N_SE_EENSZ_INSB_IJSI_SD_EEES1P_EEEEESL_NSB_IJNSB_IJllllEEESE_S11_EEESL_S25_NS1U_6fusion15FusionCallbacksIS1Y_NS26_17LinearCombinationISL_fSL_fLNS_15FloatRoundStyleE2EEES1Z_S23_JEEENSA_5SM1004TMEM4LOAD26SM100_TMEM_LOAD_32dp32b32xENSA_20SM90_TMA_LOAD_IM2COLES1J_NSA_39AutoVectorizingCopyWithAssumedAlignmentILi128EEENSA_21SM90_TMA_STORE_IM2COLES1J_S2I_S2I_EEEvvEEEEvNT_6ParamsE) ;  /* 0xffffff3c02487950 */ /* 0x000fea0003c3ffff */
.L_x_298:
[----:B------:R-:W-:-:S00]  /*c2e0*/  BRA `(.L_x_298) ;  /* 0xfffffffc00fc7947 */ /* 0x000fc0000383ffff */
[----:B------:R-:W-:-:S00]  /*c2f0*/  NOP ;  /* 0x0000000000007918 */ /* 0x000fc00000000000 */
        /* <DEDUP_REMOVED lines=8> */
.L_x_299:


//--------------------- .nv.global.init           --------------------------
	.section	.nv.global.init,"aw",@progbits
.nv.global.init:
	.type		$str$29,@object
	.size		$str$29,($str$30 - $str$29)
$str$29:
        /*0000*/ 	.byte	0x28, 0x61, 0x64, 0x64, 0x72, 0x65, 0x73, 0x73, 0x20, 0x26, 0x20, 0x6d, 0x61, 0x73, 0x6b, 0x29
        /*0010*/ 	.byte	0x20, 0x3d, 0x3d, 0x20, 0x30, 0x00
	.type		$str$30,@object
	.size		$str$30,($str$28 - $str$30)
$str$30:
        /*0016*/ 	.byte	0x2f, 0x74, 0x6d, 0x70, 0x2f, 0x63, 0x75, 0x74, 0x6c, 0x61, 0x73, 0x73, 0x5f, 0x73, 0x77, 0x65
        /*0026*/ 	.byte	0x65, 0x70, 0x5f, 0x73, 0x72, 0x63, 0x2f, 0x69, 0x6e, 0x63, 0x6c, 0x75, 0x64, 0x65, 0x2f, 0x63
        /*0036*/ 	.byte	0x75, 0x74, 0x65, 0x2f, 0x70, 0x6f, 0x69, 0x6e, 0x74, 0x65, 0x72, 0x5f, 0x66, 0x6c, 0x61, 0x67
        /*0046*/ 	.byte	0x67, 0x65, 0x64, 0x2e, 0x68, 0x70, 0x70, 0x00
	.type		$str$28,@object
	.size		$str$28,($str$27 - $str$28)
$str$28:
        /*004e*/ 	.byte	0x2f, 0x74, 0x6d, 0x70, 0x2f, 0x63, 0x75, 0x74, 0x6c, 0x61, 0x73, 0x73, 0x5f, 0x73, 0x77, 0x65
        /*005e*/ 	.byte	0x65, 0x70, 0x5f, 0x73, 0x72, 0x63, 0x2f, 0x69, 0x6e, 0x63, 0x6c, 0x75, 0x64, 0x65, 0x2f, 0x63
        /*006e*/ 	.byte	0x75, 0x74, 0x65, 0x2f, 0x61, 0x74, 0x6f, 0x6d, 0x2f, 0x63, 0x6f, 0x70, 0x79, 0x5f, 0x74, 0x72
        /*007e*/ 	.byte	0x61, 0x69, 0x74, 0x73, 0x5f, 0x73, 0x6d, 0x31, 0x30, 0x30, 0x2e, 0x68, 0x70, 0x70, 0x00
	.type		$str$27,@object
	.size		$str$27,(__unnamed_1 - $str$27)
$str$27:
        /*008d*/ 	.byte	0x28, 0x28, 0x75, 0x69, 0x6e, 0x74, 0x33, 0x32, 0x5f, 0x74, 0x28, 0x74, 0x68, 0x72, 0x65, 0x61
        /*009d*/ 	.byte	0x64, 0x49, 0x64, 0x78, 0x2e, 0x78, 0x29, 0x20, 0x2f, 0x20, 0x33, 0x32, 0x29, 0x20, 0x25, 0x20
        /*00ad*/ 	.byte	0x34, 0x29, 0x20, 0x3d, 0x3d, 0x20, 0x28, 0x28, 0x28, 0x74, 0x6d, 0x65, 0x6d, 0x5f, 0x61, 0x64
        /*00bd*/ 	.byte	0x64, 0x72, 0x20, 0x3e, 0x3e, 0x20, 0x31, 0x36, 0x29, 0x20, 0x2f, 0x20, 0x33, 0x32, 0x29, 0x20
        /*00cd*/ 	.byte	0x25, 0x20, 0x34, 0x29, 0x00
	.type		__unnamed_1,@object
	.size		__unnamed_1,(__unnamed_2 - __unnamed_1)
__unnamed_1:
        /*00d2*/ 	.byte	0x61, 0x75, 0x74, 0x6f, 0x20, 0x63, 0x75, 0x74, 0x65, 0x3a, 0x3a, 0x61, 0x73, 0x5f, 0x70, 0x6f
        /* <DEDUP_REMOVED lines=24> */
        /*0262*/ 	.byte	0x3a, 0x3a, 0x43, 0x3c, 0x34, 0x30, 0x39, 0x36, 0x3e, 0x3e, 0x3e, 0x3e, 0x5d, 0x00
	.type		__unnamed_2,@object
	.size		__unnamed_2,(.L_2 - __unnamed_2)
__unnamed_2:
        /* <DEDUP_REMOVED lines=40> */
        /*04f0*/ 	.byte	0x74, 0x65, 0x3a, 0x3a, 0x43, 0x3c, 0x30, 0x3e, 0x3e, 0x3e, 0x3e, 0x5d, 0x00
.L_2:


//--------------------- .nv.shared._ZN7cutlass13device_kernelINS_4conv6kernel13ConvUniversalINS1_16ConvProblemShapeILNS1_8OperatorE1ELi3EEENS1_10collective14CollectiveConvINS1_47MainloopSm100TmaUmmaWarpSpecializedImplicitGemmILS5_1ELi52ELi3ELi1ELi2EN4cute5tupleIJNSA_1CILi2EEENSC_ILi1EEESE_EEEEENSB_IJNSC_ILi128EEESH_NSB_IJNSC_ILi32EEEEEEEEENS_12float_e4m3_tESL_NSA_8TiledMMAINSA_8MMA_AtomIJNSA_10MMA_TraitsINSA_25SM100_MMA_F8F6F4_2x1SM_SSEJSL_SL_fSH_SH_NSA_17integral_constantINSA_4UMMA5MajorELSS_0EEENSQ_ISS_LSS_1EEENSQ_INSR_7ScaleInELSV_0EEESW_EEEEEENSA_6LayoutINSB_IJSE_SE_SE_EEENSB_IJNSC_ILi0EEES11_S11_EEEEENSB_IJNSA_10UnderscoreES14_S14_EEEEENS7_6detail27Sm100ImplicitGemmTileTraitsINSA_25SM100_TMA_2SM_LOAD_IM2COLENSA_14ComposedLayoutINSA_7SwizzleILi1ELi4ELi3EEENSA_18smem_ptr_flag_bitsILi8EEENSZ_INSB_IJNSC_ILi8EEESI_EEENSB_IJSI_SE_EEEEEEEvEENS18_INSA_18SM100_TMA_2SM_LOADENS1A_INS1B_ILi2ELi4ELi3EEES1E_NSZ_INSB_IJNSC_ILi64EEES1F_EEENSB_IJSE_S1N_EEEEEEEvEEEENS_8epilogue10collective18CollectiveEpilogueINS1U_23Sm100TmaWarpSpecializedILi2ELi2ELi32ELb0ELb0EEEJNSB_IJS1N_SH_SJ_EEENSB_IJNSZ_IS1N_SE_EENSZ_INSB_IJSI_SD_EEES1P_EEEEESL_NSB_IJNSB_IJllllEEESE_S11_EEESL_S25_NS1U_6fusion15FusionCallbacksIS1Y_NS26_17LinearCombinationISL_fSL_fLNS_15FloatRoundStyleE2EEES1Z_S23_JEEENSA_5SM1004TMEM4LOAD26SM100_TMEM_LOAD_32dp32b32xENSA_20SM90_TMA_LOAD_IM2COLES1J_NSA_39AutoVectorizingCopyWithAssumedAlignmentILi128EEENSA_21SM90_TMA_STORE_IM2COLES1J_S2I_S2I_EEEvvEEEEvNT_6ParamsE --------------------------
	.section	.nv.shared._ZN7cutlass13device_kernelINS_4conv6kernel13ConvUniversalINS1_16ConvProblemShapeILNS1_8OperatorE1ELi3EEENS1_10collective14CollectiveConvINS1_47MainloopSm100TmaUmmaWarpSpecializedImplicitGemmILS5_1ELi52ELi3ELi1ELi2EN4cute5tupleIJNSA_1CILi2EEENSC_ILi1EEESE_EEEEENSB_IJNSC_ILi128EEESH_NSB_IJNSC_ILi32EEEEEEEEENS_12float_e4m3_tESL_NSA_8TiledMMAINSA_8MMA_AtomIJNSA_10MMA_TraitsINSA_25SM100_MMA_F8F6F4_2x1SM_SSEJSL_SL_fSH_SH_NSA_17integral_constantINSA_4UMMA5MajorELSS_0EEENSQ_ISS_LSS_1EEENSQ_INSR_7ScaleInELSV_0EEESW_EEEEEENSA_6LayoutINSB_IJSE_SE_SE_EEENSB_IJNSC_ILi0EEES11_S11_EEEEENSB_IJNSA_10UnderscoreES14_S14_EEEEENS7_6detail27Sm100ImplicitGemmTileTraitsINSA_25SM100_TMA_2SM_LOAD_IM2COLENSA_14ComposedLayoutINSA_7SwizzleILi1ELi4ELi3EEENSA_18smem_ptr_flag_bitsILi8EEENSZ_INSB_IJNSC_ILi8EEESI_EEENSB_IJSI_SE_EEEEEEEvEENS18_INSA_18SM100_TMA_2SM_LOADENS1A_INS1B_ILi2ELi4ELi3EEES1E_NSZ_INSB_IJNSC_ILi64EEES1F_EEENSB_IJSE_S1N_EEEEEEEvEEEENS_8epilogue10collective18CollectiveEpilogueINS1U_23Sm100TmaWarpSpecializedILi2ELi2ELi32ELb0ELb0EEEJNSB_IJS1N_SH_SJ_EEENSB_IJNSZ_IS1N_SE_EENSZ_INSB_IJSI_SD_EEES1P_EEEEESL_NSB_IJNSB_IJllllEEESE_S11_EEESL_S25_NS1U_6fusion15FusionCallbacksIS1Y_NS26_17LinearCombinationISL_fSL_fLNS_15FloatRoundStyleE2EEES1Z_S23_JEEENSA_5SM1004TMEM4LOAD26SM100_TMEM_LOAD_32dp32b32xENSA_20SM90_TMA_LOAD_IM2COLES1J_NSA_39AutoVectorizingCopyWithAssumedAlignmentILi128EEENSA_21SM90_TMA_STORE_IM2COLES1J_S2I_S2I_EEEvvEEEEvNT_6ParamsE,"aw",@nobits
	.sectionflags	@""
	.align	16
	.zero		1024


//--------------------- .nv.shared.reserved.0     --------------------------
	.section	.nv.shared.reserved.0,"aw",@nobits
	.weak		__nv_reservedSMEM_offset_0_alias
	.size		__nv_reservedSMEM_offset_0_alias, 0, 64
	.other		__nv_reservedSMEM_offset_0_alias,@"STO_CUDA_RESERVED_SHARED STV_DEFAULT"
__nv_reservedSMEM_offset_0_alias:
	.zero		0
.nv.shared.reserved.0:
	.zero		64
	.weak		__nv_reservedSMEM_tcgen05_partition
	.type		__nv_reservedSMEM_tcgen05_partition,@object
	.size		__nv_reservedSMEM_tcgen05_partition,(.L_0 - __nv_reservedSMEM_tcgen05_partition)
__nv_reservedSMEM_tcgen05_partition:
	.zero		32
.L_0:


//--------------------- .nv.global                --------------------------
	.section	.nv.global,"aw",@nobits
.nv.global:
	.type		_ZN39_INTERNAL_e975c64b_4_k_cu_929772de_38434cute1_E,@object
	.size		_ZN39_INTERNAL_e975c64b_4_k_cu_929772de_38434cute1_E,(_ZN39_INTERNAL_e975c64b_4_k_cu_929772de_38434cuda3std3__45__cpo6cbeginE - _ZN39_INTERNAL_e975c64b_4_k_cu_929772de_38434cute1_E)
_ZN39_INTERNAL_e975c64b_4_k_cu_929772de_38434cute1_E:
	.zero		1
	.type		_ZN39_INTERNAL_e975c64b_4_k_cu_929772de_38434cuda3std3__45__cpo6cbeginE,@object
	.size		_ZN39_INTERNAL_e975c64b_4_k_cu_929772de_38434cuda3std3__45__cpo6cbeginE,(_ZN39_INTERNAL_e975c64b_4_k_cu_929772de_38434cuda3std3__48in_placeE - _ZN39_INTERNAL_e975c64b_4_k_cu_929772de_38434cuda3std3__45__cpo6cbeginE)
_ZN39_INTERNAL_e975c64b_4_k_cu_929772de_38434cuda3std3__45__cpo6cbeginE:
	.zero		1
	.type		_ZN39_INTERNAL_e975c64b_4_k_cu_929772de_38434cuda3std3__48in_placeE,@object
	.size		_ZN39_INTERNAL_e975c64b_4_k_cu_929772de_38434cuda3std3__48in_placeE,(_ZN39_INTERNAL_e975c64b_4_k_cu_929772de_38434cuda3std6ranges3__45__cpo9iter_moveE - _ZN39_INTERNAL_e975c64b_4_k_cu_929772de_38434cuda3std3__48in_placeE)
_ZN39_INTERNAL_e975c64b_4_k_cu_929772de_38434cuda3std3__48in_placeE:
	.zero		1
	.type		_ZN39_INTERNAL_e975c64b_4_k_cu_929772de_38434cuda3std6ranges3__45__cpo9iter_moveE,@object
	.size		_ZN39_INTERNAL_e975c64b_4_k_cu_929772de_38434cuda3std6ranges3__45__cpo9iter_moveE,(_ZN39_INTERNAL_e975c64b_4_k_cu_929772de_38434cuda3std3__45__cpo5beginE - _ZN39_INTERNAL_e975c64b_4_k_cu_929772de_38434cuda3std6ranges3__45__cpo9iter_moveE)
_ZN39_INTERNAL_e975c64b_4_k_cu_929772de_38434cuda3std6ranges3__45__cpo9iter_moveE:
	.zero		1
	.type		_ZN39_INTERNAL_e975c64b_4_k_cu_929772de_38434cuda3std3__45__cpo5beginE,@object
	.size		_ZN39_INTERNAL_e975c64b_4_k_cu_929772de_38434cuda3std3__45__cpo5beginE,(_ZN39_INTERNAL_e975c64b_4_k_cu_929772de_38434cuda3std3__441_GLOBAL__N__e975c64b_4_k_cu_929772de_38436ignoreE - _ZN39_INTERNAL_e975c64b_4_k_cu_929772de_38434cuda3std3__45__cpo5beginE)
_ZN39_INTERNAL_e975c64b_4_k_cu_929772de_38434cuda3std3__45__cpo5beginE:
	.zero		1
	.type		_ZN39_INTERNAL_e975c64b_4_k_cu_929772de_38434cuda3std3__441_GLOBAL__N__e975c64b_4_k_cu_929772de_38436ignoreE,@object
	.size		_ZN39_INTERNAL_e975c64b_4_k_cu_929772de_38434cuda3std3__441_GLOBAL__N__e975c64b_4_k_cu_929772de_38436ignoreE,(_ZN39_INTERNAL_e975c64b_4_k_cu_929772de_38434cute7productE - _ZN39_INTERNAL_e975c64b_4_k_cu_929772de_38434cuda3std3__441_GLOBAL__N__e975c64b_4_k_cu_929772de_38436ignoreE)
_ZN39_INTERNAL_e975c64b_4_k_cu_929772de_38434cuda3std3__441_GLOBAL__N__e975c64b_4_k_cu_929772de_38436ignoreE:
	.zero		1
	.type		_ZN39_INTERNAL_e975c64b_4_k_cu_929772de_38434cute7productE,@object
	.size		_ZN39_INTERNAL_e975c64b_4_k_cu_929772de_38434cute7productE,(_ZN39_INTERNAL_e975c64b_4_k_cu_929772de_38434cuda3std3__45__cpo3endE - _ZN39_INTERNAL_e975c64b_4_k_cu_929772de_38434cute7productE)
_ZN39_INTERNAL_e975c64b_4_k_cu_929772de_38434cute7productE:
	.zero		1
	.type		_ZN39_INTERNAL_e975c64b_4_k_cu_929772de_38434cuda3std3__45__cpo3endE,@object
	.size		_ZN39_INTERNAL_e975c64b_4_k_cu_929772de_38434cuda3std3__45__cpo3endE,(_ZN39_INTERNAL_e975c64b_4_k_cu_929772de_38434cuda3std3__419piecewise_constructE - _ZN39_INTERNAL_e975c64b_4_k_cu_929772de_38434cuda3std3__45__cpo3endE)
_ZN39_INTERNAL_e975c64b_4_k_cu_929772de_38434cuda3std3__45__cpo3endE:
	.zero		1
	.type		_ZN39_INTERNAL_e975c64b_4_k_cu_929772de_38434cuda3std3__419piecewise_constructE,@object
	.size		_ZN39_INTERNAL_e975c64b_4_k_cu_929772de_38434cuda3std3__419piecewise_constructE,(_ZN39_INTERNAL_e975c64b_4_k_cu_929772de_38434cuda3std3__45__cpo4cendE - _ZN39_INTERNAL_e975c64b_4_k_cu_929772de_38434cuda3std3__419piecewise_constructE)
_ZN39_INTERNAL_e975c64b_4_k_cu_929772de_38434cuda3std3__419piecewise_constructE:
	.zero		1
	.type		_ZN39_INTERNAL_e975c64b_4_k_cu_929772de_38434cuda3std3__45__cpo4cendE,@object
	.size		_ZN39_INTERNAL_e975c64b_4_k_cu_929772de_38434cuda3std3__45__cpo4cendE,(_ZN39_INTERNAL_e975c64b_4_k_cu_929772de_38434cuda3std6ranges3__45__cpo4swapE - _ZN39_INTERNAL_e975c64b_4_k_cu_929772de_38434cuda3std3__45__cpo4cendE)
_ZN39_INTERNAL_e975c64b_4_k_cu_929772de_38434cuda3std3__45__cpo4cendE:
	.zero		1
	.type		_ZN39_INTERNAL_e975c64b_4_k_cu_929772de_38434cuda3std6ranges3__45__cpo4swapE,@object
	.size		_ZN39_INTERNAL_e975c64b_4_k_cu_929772de_38434cuda3std6ranges3__45__cpo4swapE,(.L_10 - _ZN39_INTERNAL_e975c64b_4_k_cu_929772de_38434cuda3std6ranges3__45__cpo4swapE)
_ZN39_INTERNAL_e975c64b_4_k_cu_929772de_38434cuda3std6ranges3__45__cpo4swapE:
	.zero		1
.L_10:


//--------------------- .nv.constant0._ZN7cutlass13device_kernelINS_4conv6kernel13ConvUniversalINS1_16ConvProblemShapeILNS1_8OperatorE1ELi3EEENS1_10collective14CollectiveConvINS1_47MainloopSm100TmaUmmaWarpSpecializedImplicitGemmILS5_1ELi52ELi3ELi1ELi2EN4cute5tupleIJNSA_1CILi2EEENSC_ILi1EEESE_EEEEENSB_IJNSC_ILi128EEESH_NSB_IJNSC_ILi32EEEEEEEEENS_12float_e4m3_tESL_NSA_8TiledMMAINSA_8MMA_AtomIJNSA_10MMA_TraitsINSA_25SM100_MMA_F8F6F4_2x1SM_SSEJSL_SL_fSH_SH_NSA_17integral_constantINSA_4UMMA5MajorELSS_0EEENSQ_ISS_LSS_1EEENSQ_INSR_7ScaleInELSV_0EEESW_EEEEEENSA_6LayoutINSB_IJSE_SE_SE_EEENSB_IJNSC_ILi0EEES11_S11_EEEEENSB_IJNSA_10UnderscoreES14_S14_EEEEENS7_6detail27Sm100ImplicitGemmTileTraitsINSA_25SM100_TMA_2SM_LOAD_IM2COLENSA_14ComposedLayoutINSA_7SwizzleILi1ELi4ELi3EEENSA_18smem_ptr_flag_bitsILi8EEENSZ_INSB_IJNSC_ILi8EEESI_EEENSB_IJSI_SE_EEEEEEEvEENS18_INSA_18SM100_TMA_2SM_LOADENS1A_INS1B_ILi2ELi4ELi3EEES1E_NSZ_INSB_IJNSC_ILi64EEES1F_EEENSB_IJSE_S1N_EEEEEEEvEEEENS_8epilogue10collective18CollectiveEpilogueINS1U_23Sm100TmaWarpSpecializedILi2ELi2ELi32ELb0ELb0EEEJNSB_IJS1N_SH_SJ_EEENSB_IJNSZ_IS1N_SE_EENSZ_INSB_IJSI_SD_EEES1P_EEEEESL_NSB_IJNSB_IJllllEEESE_S11_EEESL_S25_NS1U_6fusion15FusionCallbacksIS1Y_NS26_17LinearCombinationISL_fSL_fLNS_15FloatRoundStyleE2EEES1Z_S23_JEEENSA_5SM1004TMEM4LOAD26SM100_TMEM_LOAD_32dp32b32xENSA_20SM90_TMA_LOAD_IM2COLES1J_NSA_39AutoVectorizingCopyWithAssumedAlignmentILi128EEENSA_21SM90_TMA_STORE_IM2COLES1J_S2I_S2I_EEEvvEEEEvNT_6ParamsE --------------------------
	.section	.nv.constant0._ZN7cutlass13device_kernelINS_4conv6kernel13ConvUniversalINS1_16ConvProblemShapeILNS1_8OperatorE1ELi3EEENS1_10collective14CollectiveConvINS1_47MainloopSm100TmaUmmaWarpSpecializedImplicitGemmILS5_1ELi52ELi3ELi1ELi2EN4cute5tupleIJNSA_1CILi2EEENSC_ILi1EEESE_EEEEENSB_IJNSC_ILi128EEESH_NSB_IJNSC_ILi32EEEEEEEEENS_12float_e4m3_tESL_NSA_8TiledMMAINSA_8MMA_AtomIJNSA_10MMA_TraitsINSA_25SM100_MMA_F8F6F4_2x1SM_SSEJSL_SL_fSH_SH_NSA_17integral_constantINSA_4UMMA5MajorELSS_0EEENSQ_ISS_LSS_1EEENSQ_INSR_7ScaleInELSV_0EEESW_EEEEEENSA_6LayoutINSB_IJSE_SE_SE_EEENSB_IJNSC_ILi0EEES11_S11_EEEEENSB_IJNSA_10UnderscoreES14_S14_EEEEENS7_6detail27Sm100ImplicitGemmTileTraitsINSA_25SM100_TMA_2SM_LOAD_IM2COLENSA_14ComposedLayoutINSA_7SwizzleILi1ELi4ELi3EEENSA_18smem_ptr_flag_bitsILi8EEENSZ_INSB_IJNSC_ILi8EEESI_EEENSB_IJSI_SE_EEEEEEEvEENS18_INSA_18SM100_TMA_2SM_LOADENS1A_INS1B_ILi2ELi4ELi3EEES1E_NSZ_INSB_IJNSC_ILi64EEES1F_EEENSB_IJSE_S1N_EEEEEEEvEEEENS_8epilogue10collective18CollectiveEpilogueINS1U_23Sm100TmaWarpSpecializedILi2ELi2ELi32ELb0ELb0EEEJNSB_IJS1N_SH_SJ_EEENSB_IJNSZ_IS1N_SE_EENSZ_INSB_IJSI_SD_EEES1P_EEEEESL_NSB_IJNSB_IJllllEEESE_S11_EEESL_S25_NS1U_6fusion15FusionCallbacksIS1Y_NS26_17LinearCombinationISL_fSL_fLNS_15FloatRoundStyleE2EEES1Z_S23_JEEENSA_5SM1004TMEM4LOAD26SM100_TMEM_LOAD_32dp32b32xENSA_20SM90_TMA_LOAD_IM2COLES1J_NSA_39AutoVectorizingCopyWithAssumedAlignmentILi128EEENSA_21SM90_TMA_STORE_IM2COLES1J_S2I_S2I_EEEvvEEEEvNT_6ParamsE,"a",@progbits
	.sectionflags	@""
	.align	4
.nv.constant0._ZN7cutlass13device_kernelINS_4conv6kernel13ConvUniversalINS1_16ConvProblemShapeILNS1_8OperatorE1ELi3EEENS1_10collective14CollectiveConvINS1_47MainloopSm100TmaUmmaWarpSpecializedImplicitGemmILS5_1ELi52ELi3ELi1ELi2EN4cute5tupleIJNSA_1CILi2EEENSC_ILi1EEESE_EEEEENSB_IJNSC_ILi128EEESH_NSB_IJNSC_ILi32EEEEEEEEENS_12float_e4m3_tESL_NSA_8TiledMMAINSA_8MMA_AtomIJNSA_10MMA_TraitsINSA_25SM100_MMA_F8F6F4_2x1SM_SSEJSL_SL_fSH_SH_NSA_17integral_constantINSA_4UMMA5MajorELSS_0EEENSQ_ISS_LSS_1EEENSQ_INSR_7ScaleInELSV_0EEESW_EEEEEENSA_6LayoutINSB_IJSE_SE_SE_EEENSB_IJNSC_ILi0EEES11_S11_EEEEENSB_IJNSA_10UnderscoreES14_S14_EEEEENS7_6detail27Sm100ImplicitGemmTileTraitsINSA_25SM100_TMA_2SM_LOAD_IM2COLENSA_14ComposedLayoutINSA_7SwizzleILi1ELi4ELi3EEENSA_18smem_ptr_flag_bitsILi8EEENSZ_INSB_IJNSC_ILi8EEESI_EEENSB_IJSI_SE_EEEEEEEvEENS18_INSA_18SM100_TMA_2SM_LOADENS1A_INS1B_ILi2ELi4ELi3EEES1E_NSZ_INSB_IJNSC_ILi64EEES1F_EEENSB_IJSE_S1N_EEEEEEEvEEEENS_8epilogue10collective18CollectiveEpilogueINS1U_23Sm100TmaWarpSpecializedILi2ELi2ELi32ELb0ELb0EEEJNSB_IJS1N_SH_SJ_EEENSB_IJNSZ_IS1N_SE_EENSZ_INSB_IJSI_SD_EEES1P_EEEEESL_NSB_IJNSB_IJllllEEESE_S11_EEESL_S25_NS1U_6fusion15FusionCallbacksIS1Y_NS26_17LinearCombinationISL_fSL_fLNS_15FloatRoundStyleE2EEES1Z_S23_JEEENSA_5SM1004TMEM4LOAD26SM100_TMEM_LOAD_32dp32b32xENSA_20SM90_TMA_LOAD_IM2COLES1J_NSA_39AutoVectorizingCopyWithAssumedAlignmentILi128EEENSA_21SM90_TMA_STORE_IM2COLES1J_S2I_S2I_EEEvvEEEEvNT_6ParamsE:
	.zero		3200


//--------------------- SYMBOLS --------------------------

	.type		.nv.reservedSmem.offset0,@object
	.size		.nv.reservedSmem.offset0,0x4
	.type		.nv.reservedSmem.cap,@object
	.size		.nv.reservedSmem.cap,0x4
	.type		__assertfail,@function
